//
// Generated by NVIDIA NVVM Compiler
//
// Compiler Build ID: CL-36424714
// Cuda compilation tools, release 13.0, V13.0.88
// Based on NVVM 20.0.0
//

.version 9.0
.target sm_100
.address_size 64

	// .globl	_Z4testyyyP19curandStateMRG32k3aP24curandStatePhilox4_32_10P17curandStateXORWOW
.global .align 4 .b8 precalc_xorwow_matrix[102400];
.global .align 4 .b8 precalc_xorwow_offset_matrix[102400];
.global .align 4 .b8 mrg32k3aM1[2304];
.global .align 4 .b8 mrg32k3aM2[2304];
.global .align 4 .b8 mrg32k3aM1SubSeq[2016];
.global .align 4 .b8 mrg32k3aM2SubSeq[2016];
.global .align 4 .b8 mrg32k3aM1Seq[2304];
.global .align 4 .b8 mrg32k3aM2Seq[2304];
.const .align 8 .b8 __cr_lgamma_table[72];

.visible .entry _Z4testyyyP19curandStateMRG32k3aP24curandStatePhilox4_32_10P17curandStateXORWOW(
	.param .u64 _Z4testyyyP19curandStateMRG32k3aP24curandStatePhilox4_32_10P17curandStateXORWOW_param_0,
	.param .u64 _Z4testyyyP19curandStateMRG32k3aP24curandStatePhilox4_32_10P17curandStateXORWOW_param_1,
	.param .u64 _Z4testyyyP19curandStateMRG32k3aP24curandStatePhilox4_32_10P17curandStateXORWOW_param_2,
	.param .u64 .ptr .align 1 _Z4testyyyP19curandStateMRG32k3aP24curandStatePhilox4_32_10P17curandStateXORWOW_param_3,
	.param .u64 .ptr .align 1 _Z4testyyyP19curandStateMRG32k3aP24curandStatePhilox4_32_10P17curandStateXORWOW_param_4,
	.param .u64 .ptr .align 1 _Z4testyyyP19curandStateMRG32k3aP24curandStatePhilox4_32_10P17curandStateXORWOW_param_5
)
{
	.reg .pred 	%p<704>;
	.reg .b32 	%r<1170>;
	.reg .b64 	%rd<88>;
	.reg .b64 	%fd<4290>;

	ld.param.u64 	%rd21, [_Z4testyyyP19curandStateMRG32k3aP24curandStatePhilox4_32_10P17curandStateXORWOW_param_0];
	ld.param.u64 	%rd24, [_Z4testyyyP19curandStateMRG32k3aP24curandStatePhilox4_32_10P17curandStateXORWOW_param_3];
	ld.param.u64 	%rd26, [_Z4testyyyP19curandStateMRG32k3aP24curandStatePhilox4_32_10P17curandStateXORWOW_param_5];
	cvta.to.global.u64 	%rd1, %rd26;
	cvta.to.global.u64 	%rd2, %rd24;
	mov.b32 	%r487, 12345;
	st.global.u32 	[%rd2], %r487;
	st.global.u32 	[%rd2+12], %r487;
	st.global.u32 	[%rd2+4], %r487;
	st.global.u32 	[%rd2+16], %r487;
	st.global.u32 	[%rd2+8], %r487;
	st.global.u32 	[%rd2+20], %r487;
	setp.eq.s64 	%p1, %rd21, 0;
	mov.f64 	%fd4250, 0d40C81C8000000000;
	mov.f64 	%fd4251, %fd4250;
	mov.f64 	%fd4252, %fd4250;
	mov.f64 	%fd4253, %fd4250;
	@%p1 bra 	$L__BB0_2;
	ld.param.u64 	%rd62, [_Z4testyyyP19curandStateMRG32k3aP24curandStatePhilox4_32_10P17curandStateXORWOW_param_0];
	cvt.u32.u64 	%r488, %rd62;
	xor.b32  	%r489, %r488, 1431655765;
	{ .reg .b32 tmp; mov.b64 {tmp, %r490}, %rd62; }
	xor.b32  	%r491, %r490, -1431655766;
	cvt.rn.f64.u32 	%fd82, %r489;
	mul.f64 	%fd83, %fd82, 0d3EE0000000000000;
	cvt.rmi.f64.f64 	%fd84, %fd83;
	mul.f64 	%fd85, %fd84, 0d4100000000000000;
	sub.f64 	%fd86, %fd82, %fd85;
	mul.f64 	%fd87, %fd84, 0d40C81C8000000000;
	div.rn.f64 	%fd88, %fd87, 0d41EFFFFFE5E00000;
	cvt.rmi.f64.f64 	%fd89, %fd88;
	mul.f64 	%fd90, %fd89, 0d41EFFFFFE5E00000;
	sub.f64 	%fd91, %fd87, %fd90;
	setp.lt.f64 	%p2, %fd91, 0d0000000000000000;
	add.f64 	%fd92, %fd91, 0d41EFFFFFE5E00000;
	selp.f64 	%fd93, %fd92, %fd91, %p2;
	mul.f64 	%fd94, %fd86, 0d40C81C8000000000;
	div.rn.f64 	%fd95, %fd94, 0d41EFFFFFE5E00000;
	cvt.rmi.f64.f64 	%fd96, %fd95;
	mul.f64 	%fd97, %fd96, 0d41EFFFFFE5E00000;
	sub.f64 	%fd98, %fd94, %fd97;
	setp.lt.f64 	%p3, %fd98, 0d0000000000000000;
	add.f64 	%fd99, %fd98, 0d41EFFFFFE5E00000;
	selp.f64 	%fd100, %fd99, %fd98, %p3;
	fma.rn.f64 	%fd101, %fd93, 0d4100000000000000, %fd100;
	div.rn.f64 	%fd102, %fd101, 0d41EFFFFFE5E00000;
	cvt.rmi.f64.f64 	%fd103, %fd102;
	mul.f64 	%fd104, %fd103, 0d41EFFFFFE5E00000;
	sub.f64 	%fd105, %fd101, %fd104;
	setp.lt.f64 	%p4, %fd105, 0d0000000000000000;
	add.f64 	%fd106, %fd105, 0d41EFFFFFE5E00000;
	selp.f64 	%fd107, %fd106, %fd105, %p4;
	setp.lt.f64 	%p5, %fd107, 0d0000000000000000;
	add.f64 	%fd108, %fd107, 0d41EFFFFFE5E00000;
	selp.f64 	%fd109, %fd108, %fd107, %p5;
	cvt.rzi.u32.f64 	%r492, %fd109;
	cvt.rn.f64.u32 	%fd110, %r491;
	mul.f64 	%fd111, %fd110, 0d3EE0000000000000;
	cvt.rmi.f64.f64 	%fd112, %fd111;
	mul.f64 	%fd113, %fd112, 0d4100000000000000;
	sub.f64 	%fd114, %fd110, %fd113;
	mul.f64 	%fd115, %fd112, 0d40C81C8000000000;
	div.rn.f64 	%fd116, %fd115, 0d41EFFFFFE5E00000;
	cvt.rmi.f64.f64 	%fd117, %fd116;
	mul.f64 	%fd118, %fd117, 0d41EFFFFFE5E00000;
	sub.f64 	%fd119, %fd115, %fd118;
	setp.lt.f64 	%p6, %fd119, 0d0000000000000000;
	add.f64 	%fd120, %fd119, 0d41EFFFFFE5E00000;
	selp.f64 	%fd121, %fd120, %fd119, %p6;
	mul.f64 	%fd122, %fd114, 0d40C81C8000000000;
	div.rn.f64 	%fd123, %fd122, 0d41EFFFFFE5E00000;
	cvt.rmi.f64.f64 	%fd124, %fd123;
	mul.f64 	%fd125, %fd124, 0d41EFFFFFE5E00000;
	sub.f64 	%fd126, %fd122, %fd125;
	setp.lt.f64 	%p7, %fd126, 0d0000000000000000;
	add.f64 	%fd127, %fd126, 0d41EFFFFFE5E00000;
	selp.f64 	%fd128, %fd127, %fd126, %p7;
	fma.rn.f64 	%fd129, %fd121, 0d4100000000000000, %fd128;
	div.rn.f64 	%fd130, %fd129, 0d41EFFFFFE5E00000;
	cvt.rmi.f64.f64 	%fd131, %fd130;
	mul.f64 	%fd132, %fd131, 0d41EFFFFFE5E00000;
	sub.f64 	%fd133, %fd129, %fd132;
	setp.lt.f64 	%p8, %fd133, 0d0000000000000000;
	add.f64 	%fd134, %fd133, 0d41EFFFFFE5E00000;
	selp.f64 	%fd135, %fd134, %fd133, %p8;
	setp.lt.f64 	%p9, %fd135, 0d0000000000000000;
	add.f64 	%fd136, %fd135, 0d41EFFFFFE5E00000;
	selp.f64 	%fd137, %fd136, %fd135, %p9;
	cvt.rzi.u32.f64 	%r493, %fd137;
	st.global.v2.u32 	[%rd2], {%r492, %r493};
	div.rn.f64 	%fd138, %fd115, 0d41EFFFF4D7600000;
	cvt.rmi.f64.f64 	%fd139, %fd138;
	mul.f64 	%fd140, %fd139, 0d41EFFFF4D7600000;
	sub.f64 	%fd141, %fd115, %fd140;
	setp.lt.f64 	%p10, %fd141, 0d0000000000000000;
	add.f64 	%fd142, %fd141, 0d41EFFFF4D7600000;
	selp.f64 	%fd143, %fd142, %fd141, %p10;
	div.rn.f64 	%fd144, %fd122, 0d41EFFFF4D7600000;
	cvt.rmi.f64.f64 	%fd145, %fd144;
	mul.f64 	%fd146, %fd145, 0d41EFFFF4D7600000;
	sub.f64 	%fd147, %fd122, %fd146;
	setp.lt.f64 	%p11, %fd147, 0d0000000000000000;
	add.f64 	%fd148, %fd147, 0d41EFFFF4D7600000;
	selp.f64 	%fd149, %fd148, %fd147, %p11;
	fma.rn.f64 	%fd150, %fd143, 0d4100000000000000, %fd149;
	div.rn.f64 	%fd151, %fd150, 0d41EFFFF4D7600000;
	cvt.rmi.f64.f64 	%fd152, %fd151;
	mul.f64 	%fd153, %fd152, 0d41EFFFF4D7600000;
	sub.f64 	%fd154, %fd150, %fd153;
	setp.lt.f64 	%p12, %fd154, 0d0000000000000000;
	add.f64 	%fd155, %fd154, 0d41EFFFF4D7600000;
	selp.f64 	%fd156, %fd155, %fd154, %p12;
	setp.lt.f64 	%p13, %fd156, 0d0000000000000000;
	add.f64 	%fd157, %fd156, 0d41EFFFF4D7600000;
	selp.f64 	%fd158, %fd157, %fd156, %p13;
	cvt.rzi.u32.f64 	%r494, %fd158;
	st.global.v2.u32 	[%rd2+8], {%r492, %r494};
	div.rn.f64 	%fd159, %fd87, 0d41EFFFF4D7600000;
	cvt.rmi.f64.f64 	%fd160, %fd159;
	mul.f64 	%fd161, %fd160, 0d41EFFFF4D7600000;
	sub.f64 	%fd162, %fd87, %fd161;
	setp.lt.f64 	%p14, %fd162, 0d0000000000000000;
	add.f64 	%fd163, %fd162, 0d41EFFFF4D7600000;
	selp.f64 	%fd164, %fd163, %fd162, %p14;
	div.rn.f64 	%fd165, %fd94, 0d41EFFFF4D7600000;
	cvt.rmi.f64.f64 	%fd166, %fd165;
	mul.f64 	%fd167, %fd166, 0d41EFFFF4D7600000;
	sub.f64 	%fd168, %fd94, %fd167;
	setp.lt.f64 	%p15, %fd168, 0d0000000000000000;
	add.f64 	%fd169, %fd168, 0d41EFFFF4D7600000;
	selp.f64 	%fd170, %fd169, %fd168, %p15;
	fma.rn.f64 	%fd171, %fd164, 0d4100000000000000, %fd170;
	div.rn.f64 	%fd172, %fd171, 0d41EFFFF4D7600000;
	cvt.rmi.f64.f64 	%fd173, %fd172;
	mul.f64 	%fd174, %fd173, 0d41EFFFF4D7600000;
	sub.f64 	%fd175, %fd171, %fd174;
	setp.lt.f64 	%p16, %fd175, 0d0000000000000000;
	add.f64 	%fd176, %fd175, 0d41EFFFF4D7600000;
	selp.f64 	%fd177, %fd176, %fd175, %p16;
	setp.lt.f64 	%p17, %fd177, 0d0000000000000000;
	add.f64 	%fd178, %fd177, 0d41EFFFF4D7600000;
	selp.f64 	%fd179, %fd178, %fd177, %p17;
	cvt.rzi.u32.f64 	%r495, %fd179;
	st.global.v2.u32 	[%rd2+16], {%r495, %r494};
	cvt.rn.f64.u32 	%fd4253, %r492;
	cvt.rn.f64.u32 	%fd4252, %r493;
	cvt.rn.f64.u32 	%fd4251, %r494;
	cvt.rn.f64.u32 	%fd4250, %r495;
$L__BB0_2:
	ld.param.u64 	%rd64, [_Z4testyyyP19curandStateMRG32k3aP24curandStatePhilox4_32_10P17curandStateXORWOW_param_1];
	setp.eq.s64 	%p18, %rd64, 0;
	mov.f64 	%fd4255, 0d0000000000000000;
	mov.f64 	%fd4254, 0d3FF0000000000000;
	mov.f64 	%fd4256, %fd4255;
	mov.f64 	%fd4257, %fd4255;
	mov.f64 	%fd4258, %fd4254;
	mov.f64 	%fd4259, %fd4255;
	mov.f64 	%fd4260, %fd4255;
	mov.f64 	%fd4261, %fd4255;
	mov.f64 	%fd4262, %fd4254;
	@%p18 bra 	$L__BB0_8;
	ld.param.u64 	%rd82, [_Z4testyyyP19curandStateMRG32k3aP24curandStatePhilox4_32_10P17curandStateXORWOW_param_1];
	mov.b32 	%r917, 0;
	mov.b32 	%r916, 1;
	mov.u64 	%rd29, mrg32k3aM1SubSeq;
	mov.u32 	%r918, %r917;
	mov.u32 	%r919, %r917;
	mov.u32 	%r920, %r916;
	mov.u32 	%r921, %r917;
	mov.u32 	%r922, %r917;
	mov.u32 	%r923, %r917;
	mov.u32 	%r924, %r916;
	mov.u32 	%r915, %r917;
$L__BB0_4:
	and.b64  	%rd27, %rd82, 1;
	setp.eq.b64 	%p19, %rd27, 1;
	not.pred 	%p20, %p19;
	@%p20 bra 	$L__BB0_6;
	mul.wide.u32 	%rd28, %r915, 36;
	add.s64 	%rd30, %rd29, %rd28;
	ld.global.u32 	%r498, [%rd30];
	cvt.rn.f64.u32 	%fd182, %r498;
	mul.f64 	%fd183, %fd182, 0d3EE0000000000000;
	cvt.rmi.f64.f64 	%fd184, %fd183;
	mul.f64 	%fd185, %fd184, 0d4100000000000000;
	sub.f64 	%fd186, %fd182, %fd185;
	ld.global.u32 	%r499, [%rd30+4];
	cvt.rn.f64.u32 	%fd187, %r499;
	mul.f64 	%fd188, %fd187, 0d3EE0000000000000;
	cvt.rmi.f64.f64 	%fd189, %fd188;
	mul.f64 	%fd190, %fd189, 0d4100000000000000;
	sub.f64 	%fd191, %fd187, %fd190;
	ld.global.u32 	%r500, [%rd30+8];
	cvt.rn.f64.u32 	%fd192, %r500;
	mul.f64 	%fd193, %fd192, 0d3EE0000000000000;
	cvt.rmi.f64.f64 	%fd194, %fd193;
	mul.f64 	%fd195, %fd194, 0d4100000000000000;
	sub.f64 	%fd196, %fd192, %fd195;
	cvt.rn.f64.u32 	%fd197, %r924;
	mul.f64 	%fd198, %fd184, %fd197;
	div.rn.f64 	%fd199, %fd198, 0d41EFFFFFE5E00000;
	cvt.rmi.f64.f64 	%fd200, %fd199;
	mul.f64 	%fd201, %fd200, 0d41EFFFFFE5E00000;
	sub.f64 	%fd202, %fd198, %fd201;
	setp.lt.f64 	%p21, %fd202, 0d0000000000000000;
	add.f64 	%fd203, %fd202, 0d41EFFFFFE5E00000;
	selp.f64 	%fd204, %fd203, %fd202, %p21;
	mul.f64 	%fd205, %fd186, %fd197;
	div.rn.f64 	%fd206, %fd205, 0d41EFFFFFE5E00000;
	cvt.rmi.f64.f64 	%fd207, %fd206;
	mul.f64 	%fd208, %fd207, 0d41EFFFFFE5E00000;
	sub.f64 	%fd209, %fd205, %fd208;
	setp.lt.f64 	%p22, %fd209, 0d0000000000000000;
	add.f64 	%fd210, %fd209, 0d41EFFFFFE5E00000;
	selp.f64 	%fd211, %fd210, %fd209, %p22;
	fma.rn.f64 	%fd212, %fd204, 0d4100000000000000, %fd211;
	div.rn.f64 	%fd213, %fd212, 0d41EFFFFFE5E00000;
	cvt.rmi.f64.f64 	%fd214, %fd213;
	mul.f64 	%fd215, %fd214, 0d41EFFFFFE5E00000;
	sub.f64 	%fd216, %fd212, %fd215;
	setp.lt.f64 	%p23, %fd216, 0d0000000000000000;
	add.f64 	%fd217, %fd216, 0d41EFFFFFE5E00000;
	selp.f64 	%fd218, %fd217, %fd216, %p23;
	setp.lt.f64 	%p24, %fd218, 0d0000000000000000;
	add.f64 	%fd219, %fd218, 0d41EFFFFFE5E00000;
	selp.f64 	%fd220, %fd219, %fd218, %p24;
	cvt.rn.f64.u32 	%fd221, %r921;
	mul.f64 	%fd222, %fd189, %fd221;
	div.rn.f64 	%fd223, %fd222, 0d41EFFFFFE5E00000;
	cvt.rmi.f64.f64 	%fd224, %fd223;
	mul.f64 	%fd225, %fd224, 0d41EFFFFFE5E00000;
	sub.f64 	%fd226, %fd222, %fd225;
	setp.lt.f64 	%p25, %fd226, 0d0000000000000000;
	add.f64 	%fd227, %fd226, 0d41EFFFFFE5E00000;
	selp.f64 	%fd228, %fd227, %fd226, %p25;
	mul.f64 	%fd229, %fd191, %fd221;
	div.rn.f64 	%fd230, %fd229, 0d41EFFFFFE5E00000;
	cvt.rmi.f64.f64 	%fd231, %fd230;
	mul.f64 	%fd232, %fd231, 0d41EFFFFFE5E00000;
	sub.f64 	%fd233, %fd229, %fd232;
	setp.lt.f64 	%p26, %fd233, 0d0000000000000000;
	add.f64 	%fd234, %fd233, 0d41EFFFFFE5E00000;
	selp.f64 	%fd235, %fd234, %fd233, %p26;
	fma.rn.f64 	%fd236, %fd228, 0d4100000000000000, %fd235;
	div.rn.f64 	%fd237, %fd236, 0d41EFFFFFE5E00000;
	cvt.rmi.f64.f64 	%fd238, %fd237;
	mul.f64 	%fd239, %fd238, 0d41EFFFFFE5E00000;
	sub.f64 	%fd240, %fd236, %fd239;
	setp.lt.f64 	%p27, %fd240, 0d0000000000000000;
	add.f64 	%fd241, %fd240, 0d41EFFFFFE5E00000;
	selp.f64 	%fd242, %fd241, %fd240, %p27;
	setp.lt.f64 	%p28, %fd242, 0d0000000000000000;
	add.f64 	%fd243, %fd242, 0d41EFFFFFE5E00000;
	selp.f64 	%fd244, %fd243, %fd242, %p28;
	add.f64 	%fd245, %fd220, %fd244;
	cvt.rn.f64.u32 	%fd246, %r918;
	mul.f64 	%fd247, %fd194, %fd246;
	div.rn.f64 	%fd248, %fd247, 0d41EFFFFFE5E00000;
	cvt.rmi.f64.f64 	%fd249, %fd248;
	mul.f64 	%fd250, %fd249, 0d41EFFFFFE5E00000;
	sub.f64 	%fd251, %fd247, %fd250;
	setp.lt.f64 	%p29, %fd251, 0d0000000000000000;
	add.f64 	%fd252, %fd251, 0d41EFFFFFE5E00000;
	selp.f64 	%fd253, %fd252, %fd251, %p29;
	mul.f64 	%fd254, %fd196, %fd246;
	div.rn.f64 	%fd255, %fd254, 0d41EFFFFFE5E00000;
	cvt.rmi.f64.f64 	%fd256, %fd255;
	mul.f64 	%fd257, %fd256, 0d41EFFFFFE5E00000;
	sub.f64 	%fd258, %fd254, %fd257;
	setp.lt.f64 	%p30, %fd258, 0d0000000000000000;
	add.f64 	%fd259, %fd258, 0d41EFFFFFE5E00000;
	selp.f64 	%fd260, %fd259, %fd258, %p30;
	fma.rn.f64 	%fd261, %fd253, 0d4100000000000000, %fd260;
	div.rn.f64 	%fd262, %fd261, 0d41EFFFFFE5E00000;
	cvt.rmi.f64.f64 	%fd263, %fd262;
	mul.f64 	%fd264, %fd263, 0d41EFFFFFE5E00000;
	sub.f64 	%fd265, %fd261, %fd264;
	setp.lt.f64 	%p31, %fd265, 0d0000000000000000;
	add.f64 	%fd266, %fd265, 0d41EFFFFFE5E00000;
	selp.f64 	%fd267, %fd266, %fd265, %p31;
	setp.lt.f64 	%p32, %fd267, 0d0000000000000000;
	add.f64 	%fd268, %fd267, 0d41EFFFFFE5E00000;
	selp.f64 	%fd269, %fd268, %fd267, %p32;
	add.f64 	%fd270, %fd245, %fd269;
	div.rn.f64 	%fd271, %fd270, 0d41EFFFFFE5E00000;
	cvt.rmi.f64.f64 	%fd272, %fd271;
	mul.f64 	%fd273, %fd272, 0d41EFFFFFE5E00000;
	sub.f64 	%fd274, %fd270, %fd273;
	setp.lt.f64 	%p33, %fd274, 0d0000000000000000;
	add.f64 	%fd275, %fd274, 0d41EFFFFFE5E00000;
	selp.f64 	%fd276, %fd275, %fd274, %p33;
	cvt.rn.f64.u32 	%fd277, %r923;
	mul.f64 	%fd278, %fd184, %fd277;
	div.rn.f64 	%fd279, %fd278, 0d41EFFFFFE5E00000;
	cvt.rmi.f64.f64 	%fd280, %fd279;
	mul.f64 	%fd281, %fd280, 0d41EFFFFFE5E00000;
	sub.f64 	%fd282, %fd278, %fd281;
	setp.lt.f64 	%p34, %fd282, 0d0000000000000000;
	add.f64 	%fd283, %fd282, 0d41EFFFFFE5E00000;
	selp.f64 	%fd284, %fd283, %fd282, %p34;
	mul.f64 	%fd285, %fd186, %fd277;
	div.rn.f64 	%fd286, %fd285, 0d41EFFFFFE5E00000;
	cvt.rmi.f64.f64 	%fd287, %fd286;
	mul.f64 	%fd288, %fd287, 0d41EFFFFFE5E00000;
	sub.f64 	%fd289, %fd285, %fd288;
	setp.lt.f64 	%p35, %fd289, 0d0000000000000000;
	add.f64 	%fd290, %fd289, 0d41EFFFFFE5E00000;
	selp.f64 	%fd291, %fd290, %fd289, %p35;
	fma.rn.f64 	%fd292, %fd284, 0d4100000000000000, %fd291;
	div.rn.f64 	%fd293, %fd292, 0d41EFFFFFE5E00000;
	cvt.rmi.f64.f64 	%fd294, %fd293;
	mul.f64 	%fd295, %fd294, 0d41EFFFFFE5E00000;
	sub.f64 	%fd296, %fd292, %fd295;
	setp.lt.f64 	%p36, %fd296, 0d0000000000000000;
	add.f64 	%fd297, %fd296, 0d41EFFFFFE5E00000;
	selp.f64 	%fd298, %fd297, %fd296, %p36;
	setp.lt.f64 	%p37, %fd298, 0d0000000000000000;
	add.f64 	%fd299, %fd298, 0d41EFFFFFE5E00000;
	selp.f64 	%fd300, %fd299, %fd298, %p37;
	cvt.rn.f64.u32 	%fd301, %r920;
	mul.f64 	%fd302, %fd189, %fd301;
	div.rn.f64 	%fd303, %fd302, 0d41EFFFFFE5E00000;
	cvt.rmi.f64.f64 	%fd304, %fd303;
	mul.f64 	%fd305, %fd304, 0d41EFFFFFE5E00000;
	sub.f64 	%fd306, %fd302, %fd305;
	setp.lt.f64 	%p38, %fd306, 0d0000000000000000;
	add.f64 	%fd307, %fd306, 0d41EFFFFFE5E00000;
	selp.f64 	%fd308, %fd307, %fd306, %p38;
	mul.f64 	%fd309, %fd191, %fd301;
	div.rn.f64 	%fd310, %fd309, 0d41EFFFFFE5E00000;
	cvt.rmi.f64.f64 	%fd311, %fd310;
	mul.f64 	%fd312, %fd311, 0d41EFFFFFE5E00000;
	sub.f64 	%fd313, %fd309, %fd312;
	setp.lt.f64 	%p39, %fd313, 0d0000000000000000;
	add.f64 	%fd314, %fd313, 0d41EFFFFFE5E00000;
	selp.f64 	%fd315, %fd314, %fd313, %p39;
	fma.rn.f64 	%fd316, %fd308, 0d4100000000000000, %fd315;
	div.rn.f64 	%fd317, %fd316, 0d41EFFFFFE5E00000;
	cvt.rmi.f64.f64 	%fd318, %fd317;
	mul.f64 	%fd319, %fd318, 0d41EFFFFFE5E00000;
	sub.f64 	%fd320, %fd316, %fd319;
	setp.lt.f64 	%p40, %fd320, 0d0000000000000000;
	add.f64 	%fd321, %fd320, 0d41EFFFFFE5E00000;
	selp.f64 	%fd322, %fd321, %fd320, %p40;
	setp.lt.f64 	%p41, %fd322, 0d0000000000000000;
	add.f64 	%fd323, %fd322, 0d41EFFFFFE5E00000;
	selp.f64 	%fd324, %fd323, %fd322, %p41;
	add.f64 	%fd325, %fd300, %fd324;
	cvt.rn.f64.u32 	%fd326, %r917;
	mul.f64 	%fd327, %fd194, %fd326;
	div.rn.f64 	%fd328, %fd327, 0d41EFFFFFE5E00000;
	cvt.rmi.f64.f64 	%fd329, %fd328;
	mul.f64 	%fd330, %fd329, 0d41EFFFFFE5E00000;
	sub.f64 	%fd331, %fd327, %fd330;
	setp.lt.f64 	%p42, %fd331, 0d0000000000000000;
	add.f64 	%fd332, %fd331, 0d41EFFFFFE5E00000;
	selp.f64 	%fd333, %fd332, %fd331, %p42;
	mul.f64 	%fd334, %fd196, %fd326;
	div.rn.f64 	%fd335, %fd334, 0d41EFFFFFE5E00000;
	cvt.rmi.f64.f64 	%fd336, %fd335;
	mul.f64 	%fd337, %fd336, 0d41EFFFFFE5E00000;
	sub.f64 	%fd338, %fd334, %fd337;
	setp.lt.f64 	%p43, %fd338, 0d0000000000000000;
	add.f64 	%fd339, %fd338, 0d41EFFFFFE5E00000;
	selp.f64 	%fd340, %fd339, %fd338, %p43;
	fma.rn.f64 	%fd341, %fd333, 0d4100000000000000, %fd340;
	div.rn.f64 	%fd342, %fd341, 0d41EFFFFFE5E00000;
	cvt.rmi.f64.f64 	%fd343, %fd342;
	mul.f64 	%fd344, %fd343, 0d41EFFFFFE5E00000;
	sub.f64 	%fd345, %fd341, %fd344;
	setp.lt.f64 	%p44, %fd345, 0d0000000000000000;
	add.f64 	%fd346, %fd345, 0d41EFFFFFE5E00000;
	selp.f64 	%fd347, %fd346, %fd345, %p44;
	setp.lt.f64 	%p45, %fd347, 0d0000000000000000;
	add.f64 	%fd348, %fd347, 0d41EFFFFFE5E00000;
	selp.f64 	%fd349, %fd348, %fd347, %p45;
	add.f64 	%fd350, %fd325, %fd349;
	div.rn.f64 	%fd351, %fd350, 0d41EFFFFFE5E00000;
	cvt.rmi.f64.f64 	%fd352, %fd351;
	mul.f64 	%fd353, %fd352, 0d41EFFFFFE5E00000;
	sub.f64 	%fd354, %fd350, %fd353;
	setp.lt.f64 	%p46, %fd354, 0d0000000000000000;
	add.f64 	%fd355, %fd354, 0d41EFFFFFE5E00000;
	selp.f64 	%fd356, %fd355, %fd354, %p46;
	cvt.rn.f64.u32 	%fd357, %r922;
	mul.f64 	%fd358, %fd184, %fd357;
	div.rn.f64 	%fd359, %fd358, 0d41EFFFFFE5E00000;
	cvt.rmi.f64.f64 	%fd360, %fd359;
	mul.f64 	%fd361, %fd360, 0d41EFFFFFE5E00000;
	sub.f64 	%fd362, %fd358, %fd361;
	setp.lt.f64 	%p47, %fd362, 0d0000000000000000;
	add.f64 	%fd363, %fd362, 0d41EFFFFFE5E00000;
	selp.f64 	%fd364, %fd363, %fd362, %p47;
	mul.f64 	%fd365, %fd186, %fd357;
	div.rn.f64 	%fd366, %fd365, 0d41EFFFFFE5E00000;
	cvt.rmi.f64.f64 	%fd367, %fd366;
	mul.f64 	%fd368, %fd367, 0d41EFFFFFE5E00000;
	sub.f64 	%fd369, %fd365, %fd368;
	setp.lt.f64 	%p48, %fd369, 0d0000000000000000;
	add.f64 	%fd370, %fd369, 0d41EFFFFFE5E00000;
	selp.f64 	%fd371, %fd370, %fd369, %p48;
	fma.rn.f64 	%fd372, %fd364, 0d4100000000000000, %fd371;
	div.rn.f64 	%fd373, %fd372, 0d41EFFFFFE5E00000;
	cvt.rmi.f64.f64 	%fd374, %fd373;
	mul.f64 	%fd375, %fd374, 0d41EFFFFFE5E00000;
	sub.f64 	%fd376, %fd372, %fd375;
	setp.lt.f64 	%p49, %fd376, 0d0000000000000000;
	add.f64 	%fd377, %fd376, 0d41EFFFFFE5E00000;
	selp.f64 	%fd378, %fd377, %fd376, %p49;
	setp.lt.f64 	%p50, %fd378, 0d0000000000000000;
	add.f64 	%fd379, %fd378, 0d41EFFFFFE5E00000;
	selp.f64 	%fd380, %fd379, %fd378, %p50;
	cvt.rn.f64.u32 	%fd381, %r919;
	mul.f64 	%fd382, %fd189, %fd381;
	div.rn.f64 	%fd383, %fd382, 0d41EFFFFFE5E00000;
	cvt.rmi.f64.f64 	%fd384, %fd383;
	mul.f64 	%fd385, %fd384, 0d41EFFFFFE5E00000;
	sub.f64 	%fd386, %fd382, %fd385;
	setp.lt.f64 	%p51, %fd386, 0d0000000000000000;
	add.f64 	%fd387, %fd386, 0d41EFFFFFE5E00000;
	selp.f64 	%fd388, %fd387, %fd386, %p51;
	mul.f64 	%fd389, %fd191, %fd381;
	div.rn.f64 	%fd390, %fd389, 0d41EFFFFFE5E00000;
	cvt.rmi.f64.f64 	%fd391, %fd390;
	mul.f64 	%fd392, %fd391, 0d41EFFFFFE5E00000;
	sub.f64 	%fd393, %fd389, %fd392;
	setp.lt.f64 	%p52, %fd393, 0d0000000000000000;
	add.f64 	%fd394, %fd393, 0d41EFFFFFE5E00000;
	selp.f64 	%fd395, %fd394, %fd393, %p52;
	fma.rn.f64 	%fd396, %fd388, 0d4100000000000000, %fd395;
	div.rn.f64 	%fd397, %fd396, 0d41EFFFFFE5E00000;
	cvt.rmi.f64.f64 	%fd398, %fd397;
	mul.f64 	%fd399, %fd398, 0d41EFFFFFE5E00000;
	sub.f64 	%fd400, %fd396, %fd399;
	setp.lt.f64 	%p53, %fd400, 0d0000000000000000;
	add.f64 	%fd401, %fd400, 0d41EFFFFFE5E00000;
	selp.f64 	%fd402, %fd401, %fd400, %p53;
	setp.lt.f64 	%p54, %fd402, 0d0000000000000000;
	add.f64 	%fd403, %fd402, 0d41EFFFFFE5E00000;
	selp.f64 	%fd404, %fd403, %fd402, %p54;
	add.f64 	%fd405, %fd380, %fd404;
	cvt.rn.f64.u32 	%fd406, %r916;
	mul.f64 	%fd407, %fd194, %fd406;
	div.rn.f64 	%fd408, %fd407, 0d41EFFFFFE5E00000;
	cvt.rmi.f64.f64 	%fd409, %fd408;
	mul.f64 	%fd410, %fd409, 0d41EFFFFFE5E00000;
	sub.f64 	%fd411, %fd407, %fd410;
	setp.lt.f64 	%p55, %fd411, 0d0000000000000000;
	add.f64 	%fd412, %fd411, 0d41EFFFFFE5E00000;
	selp.f64 	%fd413, %fd412, %fd411, %p55;
	mul.f64 	%fd414, %fd196, %fd406;
	div.rn.f64 	%fd415, %fd414, 0d41EFFFFFE5E00000;
	cvt.rmi.f64.f64 	%fd416, %fd415;
	mul.f64 	%fd417, %fd416, 0d41EFFFFFE5E00000;
	sub.f64 	%fd418, %fd414, %fd417;
	setp.lt.f64 	%p56, %fd418, 0d0000000000000000;
	add.f64 	%fd419, %fd418, 0d41EFFFFFE5E00000;
	selp.f64 	%fd420, %fd419, %fd418, %p56;
	fma.rn.f64 	%fd421, %fd413, 0d4100000000000000, %fd420;
	div.rn.f64 	%fd422, %fd421, 0d41EFFFFFE5E00000;
	cvt.rmi.f64.f64 	%fd423, %fd422;
	mul.f64 	%fd424, %fd423, 0d41EFFFFFE5E00000;
	sub.f64 	%fd425, %fd421, %fd424;
	setp.lt.f64 	%p57, %fd425, 0d0000000000000000;
	add.f64 	%fd426, %fd425, 0d41EFFFFFE5E00000;
	selp.f64 	%fd427, %fd426, %fd425, %p57;
	setp.lt.f64 	%p58, %fd427, 0d0000000000000000;
	add.f64 	%fd428, %fd427, 0d41EFFFFFE5E00000;
	selp.f64 	%fd429, %fd428, %fd427, %p58;
	add.f64 	%fd430, %fd405, %fd429;
	div.rn.f64 	%fd431, %fd430, 0d41EFFFFFE5E00000;
	cvt.rmi.f64.f64 	%fd432, %fd431;
	mul.f64 	%fd433, %fd432, 0d41EFFFFFE5E00000;
	sub.f64 	%fd434, %fd430, %fd433;
	setp.lt.f64 	%p59, %fd434, 0d0000000000000000;
	add.f64 	%fd435, %fd434, 0d41EFFFFFE5E00000;
	selp.f64 	%fd436, %fd435, %fd434, %p59;
	ld.global.u32 	%r501, [%rd30+12];
	cvt.rn.f64.u32 	%fd437, %r501;
	mul.f64 	%fd438, %fd437, 0d3EE0000000000000;
	cvt.rmi.f64.f64 	%fd439, %fd438;
	mul.f64 	%fd440, %fd439, 0d4100000000000000;
	sub.f64 	%fd441, %fd437, %fd440;
	ld.global.u32 	%r502, [%rd30+16];
	cvt.rn.f64.u32 	%fd442, %r502;
	mul.f64 	%fd443, %fd442, 0d3EE0000000000000;
	cvt.rmi.f64.f64 	%fd444, %fd443;
	mul.f64 	%fd445, %fd444, 0d4100000000000000;
	sub.f64 	%fd446, %fd442, %fd445;
	ld.global.u32 	%r503, [%rd30+20];
	cvt.rn.f64.u32 	%fd447, %r503;
	mul.f64 	%fd448, %fd447, 0d3EE0000000000000;
	cvt.rmi.f64.f64 	%fd449, %fd448;
	mul.f64 	%fd450, %fd449, 0d4100000000000000;
	sub.f64 	%fd451, %fd447, %fd450;
	mul.f64 	%fd452, %fd439, %fd197;
	div.rn.f64 	%fd453, %fd452, 0d41EFFFFFE5E00000;
	cvt.rmi.f64.f64 	%fd454, %fd453;
	mul.f64 	%fd455, %fd454, 0d41EFFFFFE5E00000;
	sub.f64 	%fd456, %fd452, %fd455;
	setp.lt.f64 	%p60, %fd456, 0d0000000000000000;
	add.f64 	%fd457, %fd456, 0d41EFFFFFE5E00000;
	selp.f64 	%fd458, %fd457, %fd456, %p60;
	mul.f64 	%fd459, %fd441, %fd197;
	div.rn.f64 	%fd460, %fd459, 0d41EFFFFFE5E00000;
	cvt.rmi.f64.f64 	%fd461, %fd460;
	mul.f64 	%fd462, %fd461, 0d41EFFFFFE5E00000;
	sub.f64 	%fd463, %fd459, %fd462;
	setp.lt.f64 	%p61, %fd463, 0d0000000000000000;
	add.f64 	%fd464, %fd463, 0d41EFFFFFE5E00000;
	selp.f64 	%fd465, %fd464, %fd463, %p61;
	fma.rn.f64 	%fd466, %fd458, 0d4100000000000000, %fd465;
	div.rn.f64 	%fd467, %fd466, 0d41EFFFFFE5E00000;
	cvt.rmi.f64.f64 	%fd468, %fd467;
	mul.f64 	%fd469, %fd468, 0d41EFFFFFE5E00000;
	sub.f64 	%fd470, %fd466, %fd469;
	setp.lt.f64 	%p62, %fd470, 0d0000000000000000;
	add.f64 	%fd471, %fd470, 0d41EFFFFFE5E00000;
	selp.f64 	%fd472, %fd471, %fd470, %p62;
	setp.lt.f64 	%p63, %fd472, 0d0000000000000000;
	add.f64 	%fd473, %fd472, 0d41EFFFFFE5E00000;
	selp.f64 	%fd474, %fd473, %fd472, %p63;
	mul.f64 	%fd475, %fd444, %fd221;
	div.rn.f64 	%fd476, %fd475, 0d41EFFFFFE5E00000;
	cvt.rmi.f64.f64 	%fd477, %fd476;
	mul.f64 	%fd478, %fd477, 0d41EFFFFFE5E00000;
	sub.f64 	%fd479, %fd475, %fd478;
	setp.lt.f64 	%p64, %fd479, 0d0000000000000000;
	add.f64 	%fd480, %fd479, 0d41EFFFFFE5E00000;
	selp.f64 	%fd481, %fd480, %fd479, %p64;
	mul.f64 	%fd482, %fd446, %fd221;
	div.rn.f64 	%fd483, %fd482, 0d41EFFFFFE5E00000;
	cvt.rmi.f64.f64 	%fd484, %fd483;
	mul.f64 	%fd485, %fd484, 0d41EFFFFFE5E00000;
	sub.f64 	%fd486, %fd482, %fd485;
	setp.lt.f64 	%p65, %fd486, 0d0000000000000000;
	add.f64 	%fd487, %fd486, 0d41EFFFFFE5E00000;
	selp.f64 	%fd488, %fd487, %fd486, %p65;
	fma.rn.f64 	%fd489, %fd481, 0d4100000000000000, %fd488;
	div.rn.f64 	%fd490, %fd489, 0d41EFFFFFE5E00000;
	cvt.rmi.f64.f64 	%fd491, %fd490;
	mul.f64 	%fd492, %fd491, 0d41EFFFFFE5E00000;
	sub.f64 	%fd493, %fd489, %fd492;
	setp.lt.f64 	%p66, %fd493, 0d0000000000000000;
	add.f64 	%fd494, %fd493, 0d41EFFFFFE5E00000;
	selp.f64 	%fd495, %fd494, %fd493, %p66;
	setp.lt.f64 	%p67, %fd495, 0d0000000000000000;
	add.f64 	%fd496, %fd495, 0d41EFFFFFE5E00000;
	selp.f64 	%fd497, %fd496, %fd495, %p67;
	add.f64 	%fd498, %fd474, %fd497;
	mul.f64 	%fd499, %fd449, %fd246;
	div.rn.f64 	%fd500, %fd499, 0d41EFFFFFE5E00000;
	cvt.rmi.f64.f64 	%fd501, %fd500;
	mul.f64 	%fd502, %fd501, 0d41EFFFFFE5E00000;
	sub.f64 	%fd503, %fd499, %fd502;
	setp.lt.f64 	%p68, %fd503, 0d0000000000000000;
	add.f64 	%fd504, %fd503, 0d41EFFFFFE5E00000;
	selp.f64 	%fd505, %fd504, %fd503, %p68;
	mul.f64 	%fd506, %fd451, %fd246;
	div.rn.f64 	%fd507, %fd506, 0d41EFFFFFE5E00000;
	cvt.rmi.f64.f64 	%fd508, %fd507;
	mul.f64 	%fd509, %fd508, 0d41EFFFFFE5E00000;
	sub.f64 	%fd510, %fd506, %fd509;
	setp.lt.f64 	%p69, %fd510, 0d0000000000000000;
	add.f64 	%fd511, %fd510, 0d41EFFFFFE5E00000;
	selp.f64 	%fd512, %fd511, %fd510, %p69;
	fma.rn.f64 	%fd513, %fd505, 0d4100000000000000, %fd512;
	div.rn.f64 	%fd514, %fd513, 0d41EFFFFFE5E00000;
	cvt.rmi.f64.f64 	%fd515, %fd514;
	mul.f64 	%fd516, %fd515, 0d41EFFFFFE5E00000;
	sub.f64 	%fd517, %fd513, %fd516;
	setp.lt.f64 	%p70, %fd517, 0d0000000000000000;
	add.f64 	%fd518, %fd517, 0d41EFFFFFE5E00000;
	selp.f64 	%fd519, %fd518, %fd517, %p70;
	setp.lt.f64 	%p71, %fd519, 0d0000000000000000;
	add.f64 	%fd520, %fd519, 0d41EFFFFFE5E00000;
	selp.f64 	%fd521, %fd520, %fd519, %p71;
	add.f64 	%fd522, %fd498, %fd521;
	div.rn.f64 	%fd523, %fd522, 0d41EFFFFFE5E00000;
	cvt.rmi.f64.f64 	%fd524, %fd523;
	mul.f64 	%fd525, %fd524, 0d41EFFFFFE5E00000;
	sub.f64 	%fd526, %fd522, %fd525;
	setp.lt.f64 	%p72, %fd526, 0d0000000000000000;
	add.f64 	%fd527, %fd526, 0d41EFFFFFE5E00000;
	selp.f64 	%fd528, %fd527, %fd526, %p72;
	mul.f64 	%fd529, %fd439, %fd277;
	div.rn.f64 	%fd530, %fd529, 0d41EFFFFFE5E00000;
	cvt.rmi.f64.f64 	%fd531, %fd530;
	mul.f64 	%fd532, %fd531, 0d41EFFFFFE5E00000;
	sub.f64 	%fd533, %fd529, %fd532;
	setp.lt.f64 	%p73, %fd533, 0d0000000000000000;
	add.f64 	%fd534, %fd533, 0d41EFFFFFE5E00000;
	selp.f64 	%fd535, %fd534, %fd533, %p73;
	mul.f64 	%fd536, %fd441, %fd277;
	div.rn.f64 	%fd537, %fd536, 0d41EFFFFFE5E00000;
	cvt.rmi.f64.f64 	%fd538, %fd537;
	mul.f64 	%fd539, %fd538, 0d41EFFFFFE5E00000;
	sub.f64 	%fd540, %fd536, %fd539;
	setp.lt.f64 	%p74, %fd540, 0d0000000000000000;
	add.f64 	%fd541, %fd540, 0d41EFFFFFE5E00000;
	selp.f64 	%fd542, %fd541, %fd540, %p74;
	fma.rn.f64 	%fd543, %fd535, 0d4100000000000000, %fd542;
	div.rn.f64 	%fd544, %fd543, 0d41EFFFFFE5E00000;
	cvt.rmi.f64.f64 	%fd545, %fd544;
	mul.f64 	%fd546, %fd545, 0d41EFFFFFE5E00000;
	sub.f64 	%fd547, %fd543, %fd546;
	setp.lt.f64 	%p75, %fd547, 0d0000000000000000;
	add.f64 	%fd548, %fd547, 0d41EFFFFFE5E00000;
	selp.f64 	%fd549, %fd548, %fd547, %p75;
	setp.lt.f64 	%p76, %fd549, 0d0000000000000000;
	add.f64 	%fd550, %fd549, 0d41EFFFFFE5E00000;
	selp.f64 	%fd551, %fd550, %fd549, %p76;
	mul.f64 	%fd552, %fd444, %fd301;
	div.rn.f64 	%fd553, %fd552, 0d41EFFFFFE5E00000;
	cvt.rmi.f64.f64 	%fd554, %fd553;
	mul.f64 	%fd555, %fd554, 0d41EFFFFFE5E00000;
	sub.f64 	%fd556, %fd552, %fd555;
	setp.lt.f64 	%p77, %fd556, 0d0000000000000000;
	add.f64 	%fd557, %fd556, 0d41EFFFFFE5E00000;
	selp.f64 	%fd558, %fd557, %fd556, %p77;
	mul.f64 	%fd559, %fd446, %fd301;
	div.rn.f64 	%fd560, %fd559, 0d41EFFFFFE5E00000;
	cvt.rmi.f64.f64 	%fd561, %fd560;
	mul.f64 	%fd562, %fd561, 0d41EFFFFFE5E00000;
	sub.f64 	%fd563, %fd559, %fd562;
	setp.lt.f64 	%p78, %fd563, 0d0000000000000000;
	add.f64 	%fd564, %fd563, 0d41EFFFFFE5E00000;
	selp.f64 	%fd565, %fd564, %fd563, %p78;
	fma.rn.f64 	%fd566, %fd558, 0d4100000000000000, %fd565;
	div.rn.f64 	%fd567, %fd566, 0d41EFFFFFE5E00000;
	cvt.rmi.f64.f64 	%fd568, %fd567;
	mul.f64 	%fd569, %fd568, 0d41EFFFFFE5E00000;
	sub.f64 	%fd570, %fd566, %fd569;
	setp.lt.f64 	%p79, %fd570, 0d0000000000000000;
	add.f64 	%fd571, %fd570, 0d41EFFFFFE5E00000;
	selp.f64 	%fd572, %fd571, %fd570, %p79;
	setp.lt.f64 	%p80, %fd572, 0d0000000000000000;
	add.f64 	%fd573, %fd572, 0d41EFFFFFE5E00000;
	selp.f64 	%fd574, %fd573, %fd572, %p80;
	add.f64 	%fd575, %fd551, %fd574;
	mul.f64 	%fd576, %fd449, %fd326;
	div.rn.f64 	%fd577, %fd576, 0d41EFFFFFE5E00000;
	cvt.rmi.f64.f64 	%fd578, %fd577;
	mul.f64 	%fd579, %fd578, 0d41EFFFFFE5E00000;
	sub.f64 	%fd580, %fd576, %fd579;
	setp.lt.f64 	%p81, %fd580, 0d0000000000000000;
	add.f64 	%fd581, %fd580, 0d41EFFFFFE5E00000;
	selp.f64 	%fd582, %fd581, %fd580, %p81;
	mul.f64 	%fd583, %fd451, %fd326;
	div.rn.f64 	%fd584, %fd583, 0d41EFFFFFE5E00000;
	cvt.rmi.f64.f64 	%fd585, %fd584;
	mul.f64 	%fd586, %fd585, 0d41EFFFFFE5E00000;
	sub.f64 	%fd587, %fd583, %fd586;
	setp.lt.f64 	%p82, %fd587, 0d0000000000000000;
	add.f64 	%fd588, %fd587, 0d41EFFFFFE5E00000;
	selp.f64 	%fd589, %fd588, %fd587, %p82;
	fma.rn.f64 	%fd590, %fd582, 0d4100000000000000, %fd589;
	div.rn.f64 	%fd591, %fd590, 0d41EFFFFFE5E00000;
	cvt.rmi.f64.f64 	%fd592, %fd591;
	mul.f64 	%fd593, %fd592, 0d41EFFFFFE5E00000;
	sub.f64 	%fd594, %fd590, %fd593;
	setp.lt.f64 	%p83, %fd594, 0d0000000000000000;
	add.f64 	%fd595, %fd594, 0d41EFFFFFE5E00000;
	selp.f64 	%fd596, %fd595, %fd594, %p83;
	setp.lt.f64 	%p84, %fd596, 0d0000000000000000;
	add.f64 	%fd597, %fd596, 0d41EFFFFFE5E00000;
	selp.f64 	%fd598, %fd597, %fd596, %p84;
	add.f64 	%fd599, %fd575, %fd598;
	div.rn.f64 	%fd600, %fd599, 0d41EFFFFFE5E00000;
	cvt.rmi.f64.f64 	%fd601, %fd600;
	mul.f64 	%fd602, %fd601, 0d41EFFFFFE5E00000;
	sub.f64 	%fd603, %fd599, %fd602;
	setp.lt.f64 	%p85, %fd603, 0d0000000000000000;
	add.f64 	%fd604, %fd603, 0d41EFFFFFE5E00000;
	selp.f64 	%fd605, %fd604, %fd603, %p85;
	mul.f64 	%fd606, %fd439, %fd357;
	div.rn.f64 	%fd607, %fd606, 0d41EFFFFFE5E00000;
	cvt.rmi.f64.f64 	%fd608, %fd607;
	mul.f64 	%fd609, %fd608, 0d41EFFFFFE5E00000;
	sub.f64 	%fd610, %fd606, %fd609;
	setp.lt.f64 	%p86, %fd610, 0d0000000000000000;
	add.f64 	%fd611, %fd610, 0d41EFFFFFE5E00000;
	selp.f64 	%fd612, %fd611, %fd610, %p86;
	mul.f64 	%fd613, %fd441, %fd357;
	div.rn.f64 	%fd614, %fd613, 0d41EFFFFFE5E00000;
	cvt.rmi.f64.f64 	%fd615, %fd614;
	mul.f64 	%fd616, %fd615, 0d41EFFFFFE5E00000;
	sub.f64 	%fd617, %fd613, %fd616;
	setp.lt.f64 	%p87, %fd617, 0d0000000000000000;
	add.f64 	%fd618, %fd617, 0d41EFFFFFE5E00000;
	selp.f64 	%fd619, %fd618, %fd617, %p87;
	fma.rn.f64 	%fd620, %fd612, 0d4100000000000000, %fd619;
	div.rn.f64 	%fd621, %fd620, 0d41EFFFFFE5E00000;
	cvt.rmi.f64.f64 	%fd622, %fd621;
	mul.f64 	%fd623, %fd622, 0d41EFFFFFE5E00000;
	sub.f64 	%fd624, %fd620, %fd623;
	setp.lt.f64 	%p88, %fd624, 0d0000000000000000;
	add.f64 	%fd625, %fd624, 0d41EFFFFFE5E00000;
	selp.f64 	%fd626, %fd625, %fd624, %p88;
	setp.lt.f64 	%p89, %fd626, 0d0000000000000000;
	add.f64 	%fd627, %fd626, 0d41EFFFFFE5E00000;
	selp.f64 	%fd628, %fd627, %fd626, %p89;
	mul.f64 	%fd629, %fd444, %fd381;
	div.rn.f64 	%fd630, %fd629, 0d41EFFFFFE5E00000;
	cvt.rmi.f64.f64 	%fd631, %fd630;
	mul.f64 	%fd632, %fd631, 0d41EFFFFFE5E00000;
	sub.f64 	%fd633, %fd629, %fd632;
	setp.lt.f64 	%p90, %fd633, 0d0000000000000000;
	add.f64 	%fd634, %fd633, 0d41EFFFFFE5E00000;
	selp.f64 	%fd635, %fd634, %fd633, %p90;
	mul.f64 	%fd636, %fd446, %fd381;
	div.rn.f64 	%fd637, %fd636, 0d41EFFFFFE5E00000;
	cvt.rmi.f64.f64 	%fd638, %fd637;
	mul.f64 	%fd639, %fd638, 0d41EFFFFFE5E00000;
	sub.f64 	%fd640, %fd636, %fd639;
	setp.lt.f64 	%p91, %fd640, 0d0000000000000000;
	add.f64 	%fd641, %fd640, 0d41EFFFFFE5E00000;
	selp.f64 	%fd642, %fd641, %fd640, %p91;
	fma.rn.f64 	%fd643, %fd635, 0d4100000000000000, %fd642;
	div.rn.f64 	%fd644, %fd643, 0d41EFFFFFE5E00000;
	cvt.rmi.f64.f64 	%fd645, %fd644;
	mul.f64 	%fd646, %fd645, 0d41EFFFFFE5E00000;
	sub.f64 	%fd647, %fd643, %fd646;
	setp.lt.f64 	%p92, %fd647, 0d0000000000000000;
	add.f64 	%fd648, %fd647, 0d41EFFFFFE5E00000;
	selp.f64 	%fd649, %fd648, %fd647, %p92;
	setp.lt.f64 	%p93, %fd649, 0d0000000000000000;
	add.f64 	%fd650, %fd649, 0d41EFFFFFE5E00000;
	selp.f64 	%fd651, %fd650, %fd649, %p93;
	add.f64 	%fd652, %fd628, %fd651;
	mul.f64 	%fd653, %fd449, %fd406;
	div.rn.f64 	%fd654, %fd653, 0d41EFFFFFE5E00000;
	cvt.rmi.f64.f64 	%fd655, %fd654;
	mul.f64 	%fd656, %fd655, 0d41EFFFFFE5E00000;
	sub.f64 	%fd657, %fd653, %fd656;
	setp.lt.f64 	%p94, %fd657, 0d0000000000000000;
	add.f64 	%fd658, %fd657, 0d41EFFFFFE5E00000;
	selp.f64 	%fd659, %fd658, %fd657, %p94;
	mul.f64 	%fd660, %fd451, %fd406;
	div.rn.f64 	%fd661, %fd660, 0d41EFFFFFE5E00000;
	cvt.rmi.f64.f64 	%fd662, %fd661;
	mul.f64 	%fd663, %fd662, 0d41EFFFFFE5E00000;
	sub.f64 	%fd664, %fd660, %fd663;
	setp.lt.f64 	%p95, %fd664, 0d0000000000000000;
	add.f64 	%fd665, %fd664, 0d41EFFFFFE5E00000;
	selp.f64 	%fd666, %fd665, %fd664, %p95;
	fma.rn.f64 	%fd667, %fd659, 0d4100000000000000, %fd666;
	div.rn.f64 	%fd668, %fd667, 0d41EFFFFFE5E00000;
	cvt.rmi.f64.f64 	%fd669, %fd668;
	mul.f64 	%fd670, %fd669, 0d41EFFFFFE5E00000;
	sub.f64 	%fd671, %fd667, %fd670;
	setp.lt.f64 	%p96, %fd671, 0d0000000000000000;
	add.f64 	%fd672, %fd671, 0d41EFFFFFE5E00000;
	selp.f64 	%fd673, %fd672, %fd671, %p96;
	setp.lt.f64 	%p97, %fd673, 0d0000000000000000;
	add.f64 	%fd674, %fd673, 0d41EFFFFFE5E00000;
	selp.f64 	%fd675, %fd674, %fd673, %p97;
	add.f64 	%fd676, %fd652, %fd675;
	div.rn.f64 	%fd677, %fd676, 0d41EFFFFFE5E00000;
	cvt.rmi.f64.f64 	%fd678, %fd677;
	mul.f64 	%fd679, %fd678, 0d41EFFFFFE5E00000;
	sub.f64 	%fd680, %fd676, %fd679;
	setp.lt.f64 	%p98, %fd680, 0d0000000000000000;
	add.f64 	%fd681, %fd680, 0d41EFFFFFE5E00000;
	selp.f64 	%fd682, %fd681, %fd680, %p98;
	ld.global.u32 	%r504, [%rd30+24];
	cvt.rn.f64.u32 	%fd683, %r504;
	mul.f64 	%fd684, %fd683, 0d3EE0000000000000;
	cvt.rmi.f64.f64 	%fd685, %fd684;
	mul.f64 	%fd686, %fd685, 0d4100000000000000;
	sub.f64 	%fd687, %fd683, %fd686;
	ld.global.u32 	%r505, [%rd30+28];
	cvt.rn.f64.u32 	%fd688, %r505;
	mul.f64 	%fd689, %fd688, 0d3EE0000000000000;
	cvt.rmi.f64.f64 	%fd690, %fd689;
	mul.f64 	%fd691, %fd690, 0d4100000000000000;
	sub.f64 	%fd692, %fd688, %fd691;
	ld.global.u32 	%r506, [%rd30+32];
	cvt.rn.f64.u32 	%fd693, %r506;
	mul.f64 	%fd694, %fd693, 0d3EE0000000000000;
	cvt.rmi.f64.f64 	%fd695, %fd694;
	mul.f64 	%fd696, %fd695, 0d4100000000000000;
	sub.f64 	%fd697, %fd693, %fd696;
	mul.f64 	%fd698, %fd685, %fd197;
	div.rn.f64 	%fd699, %fd698, 0d41EFFFFFE5E00000;
	cvt.rmi.f64.f64 	%fd700, %fd699;
	mul.f64 	%fd701, %fd700, 0d41EFFFFFE5E00000;
	sub.f64 	%fd702, %fd698, %fd701;
	setp.lt.f64 	%p99, %fd702, 0d0000000000000000;
	add.f64 	%fd703, %fd702, 0d41EFFFFFE5E00000;
	selp.f64 	%fd704, %fd703, %fd702, %p99;
	mul.f64 	%fd705, %fd687, %fd197;
	div.rn.f64 	%fd706, %fd705, 0d41EFFFFFE5E00000;
	cvt.rmi.f64.f64 	%fd707, %fd706;
	mul.f64 	%fd708, %fd707, 0d41EFFFFFE5E00000;
	sub.f64 	%fd709, %fd705, %fd708;
	setp.lt.f64 	%p100, %fd709, 0d0000000000000000;
	add.f64 	%fd710, %fd709, 0d41EFFFFFE5E00000;
	selp.f64 	%fd711, %fd710, %fd709, %p100;
	fma.rn.f64 	%fd712, %fd704, 0d4100000000000000, %fd711;
	div.rn.f64 	%fd713, %fd712, 0d41EFFFFFE5E00000;
	cvt.rmi.f64.f64 	%fd714, %fd713;
	mul.f64 	%fd715, %fd714, 0d41EFFFFFE5E00000;
	sub.f64 	%fd716, %fd712, %fd715;
	setp.lt.f64 	%p101, %fd716, 0d0000000000000000;
	add.f64 	%fd717, %fd716, 0d41EFFFFFE5E00000;
	selp.f64 	%fd718, %fd717, %fd716, %p101;
	setp.lt.f64 	%p102, %fd718, 0d0000000000000000;
	add.f64 	%fd719, %fd718, 0d41EFFFFFE5E00000;
	selp.f64 	%fd720, %fd719, %fd718, %p102;
	mul.f64 	%fd721, %fd690, %fd221;
	div.rn.f64 	%fd722, %fd721, 0d41EFFFFFE5E00000;
	cvt.rmi.f64.f64 	%fd723, %fd722;
	mul.f64 	%fd724, %fd723, 0d41EFFFFFE5E00000;
	sub.f64 	%fd725, %fd721, %fd724;
	setp.lt.f64 	%p103, %fd725, 0d0000000000000000;
	add.f64 	%fd726, %fd725, 0d41EFFFFFE5E00000;
	selp.f64 	%fd727, %fd726, %fd725, %p103;
	mul.f64 	%fd728, %fd692, %fd221;
	div.rn.f64 	%fd729, %fd728, 0d41EFFFFFE5E00000;
	cvt.rmi.f64.f64 	%fd730, %fd729;
	mul.f64 	%fd731, %fd730, 0d41EFFFFFE5E00000;
	sub.f64 	%fd732, %fd728, %fd731;
	setp.lt.f64 	%p104, %fd732, 0d0000000000000000;
	add.f64 	%fd733, %fd732, 0d41EFFFFFE5E00000;
	selp.f64 	%fd734, %fd733, %fd732, %p104;
	fma.rn.f64 	%fd735, %fd727, 0d4100000000000000, %fd734;
	div.rn.f64 	%fd736, %fd735, 0d41EFFFFFE5E00000;
	cvt.rmi.f64.f64 	%fd737, %fd736;
	mul.f64 	%fd738, %fd737, 0d41EFFFFFE5E00000;
	sub.f64 	%fd739, %fd735, %fd738;
	setp.lt.f64 	%p105, %fd739, 0d0000000000000000;
	add.f64 	%fd740, %fd739, 0d41EFFFFFE5E00000;
	selp.f64 	%fd741, %fd740, %fd739, %p105;
	setp.lt.f64 	%p106, %fd741, 0d0000000000000000;
	add.f64 	%fd742, %fd741, 0d41EFFFFFE5E00000;
	selp.f64 	%fd743, %fd742, %fd741, %p106;
	add.f64 	%fd744, %fd720, %fd743;
	mul.f64 	%fd745, %fd695, %fd246;
	div.rn.f64 	%fd746, %fd745, 0d41EFFFFFE5E00000;
	cvt.rmi.f64.f64 	%fd747, %fd746;
	mul.f64 	%fd748, %fd747, 0d41EFFFFFE5E00000;
	sub.f64 	%fd749, %fd745, %fd748;
	setp.lt.f64 	%p107, %fd749, 0d0000000000000000;
	add.f64 	%fd750, %fd749, 0d41EFFFFFE5E00000;
	selp.f64 	%fd751, %fd750, %fd749, %p107;
	mul.f64 	%fd752, %fd697, %fd246;
	div.rn.f64 	%fd753, %fd752, 0d41EFFFFFE5E00000;
	cvt.rmi.f64.f64 	%fd754, %fd753;
	mul.f64 	%fd755, %fd754, 0d41EFFFFFE5E00000;
	sub.f64 	%fd756, %fd752, %fd755;
	setp.lt.f64 	%p108, %fd756, 0d0000000000000000;
	add.f64 	%fd757, %fd756, 0d41EFFFFFE5E00000;
	selp.f64 	%fd758, %fd757, %fd756, %p108;
	fma.rn.f64 	%fd759, %fd751, 0d4100000000000000, %fd758;
	div.rn.f64 	%fd760, %fd759, 0d41EFFFFFE5E00000;
	cvt.rmi.f64.f64 	%fd761, %fd760;
	mul.f64 	%fd762, %fd761, 0d41EFFFFFE5E00000;
	sub.f64 	%fd763, %fd759, %fd762;
	setp.lt.f64 	%p109, %fd763, 0d0000000000000000;
	add.f64 	%fd764, %fd763, 0d41EFFFFFE5E00000;
	selp.f64 	%fd765, %fd764, %fd763, %p109;
	setp.lt.f64 	%p110, %fd765, 0d0000000000000000;
	add.f64 	%fd766, %fd765, 0d41EFFFFFE5E00000;
	selp.f64 	%fd767, %fd766, %fd765, %p110;
	add.f64 	%fd768, %fd744, %fd767;
	div.rn.f64 	%fd769, %fd768, 0d41EFFFFFE5E00000;
	cvt.rmi.f64.f64 	%fd770, %fd769;
	mul.f64 	%fd771, %fd770, 0d41EFFFFFE5E00000;
	sub.f64 	%fd772, %fd768, %fd771;
	setp.lt.f64 	%p111, %fd772, 0d0000000000000000;
	add.f64 	%fd773, %fd772, 0d41EFFFFFE5E00000;
	selp.f64 	%fd774, %fd773, %fd772, %p111;
	mul.f64 	%fd775, %fd685, %fd277;
	div.rn.f64 	%fd776, %fd775, 0d41EFFFFFE5E00000;
	cvt.rmi.f64.f64 	%fd777, %fd776;
	mul.f64 	%fd778, %fd777, 0d41EFFFFFE5E00000;
	sub.f64 	%fd779, %fd775, %fd778;
	setp.lt.f64 	%p112, %fd779, 0d0000000000000000;
	add.f64 	%fd780, %fd779, 0d41EFFFFFE5E00000;
	selp.f64 	%fd781, %fd780, %fd779, %p112;
	mul.f64 	%fd782, %fd687, %fd277;
	div.rn.f64 	%fd783, %fd782, 0d41EFFFFFE5E00000;
	cvt.rmi.f64.f64 	%fd784, %fd783;
	mul.f64 	%fd785, %fd784, 0d41EFFFFFE5E00000;
	sub.f64 	%fd786, %fd782, %fd785;
	setp.lt.f64 	%p113, %fd786, 0d0000000000000000;
	add.f64 	%fd787, %fd786, 0d41EFFFFFE5E00000;
	selp.f64 	%fd788, %fd787, %fd786, %p113;
	fma.rn.f64 	%fd789, %fd781, 0d4100000000000000, %fd788;
	div.rn.f64 	%fd790, %fd789, 0d41EFFFFFE5E00000;
	cvt.rmi.f64.f64 	%fd791, %fd790;
	mul.f64 	%fd792, %fd791, 0d41EFFFFFE5E00000;
	sub.f64 	%fd793, %fd789, %fd792;
	setp.lt.f64 	%p114, %fd793, 0d0000000000000000;
	add.f64 	%fd794, %fd793, 0d41EFFFFFE5E00000;
	selp.f64 	%fd795, %fd794, %fd793, %p114;
	setp.lt.f64 	%p115, %fd795, 0d0000000000000000;
	add.f64 	%fd796, %fd795, 0d41EFFFFFE5E00000;
	selp.f64 	%fd797, %fd796, %fd795, %p115;
	mul.f64 	%fd798, %fd690, %fd301;
	div.rn.f64 	%fd799, %fd798, 0d41EFFFFFE5E00000;
	cvt.rmi.f64.f64 	%fd800, %fd799;
	mul.f64 	%fd801, %fd800, 0d41EFFFFFE5E00000;
	sub.f64 	%fd802, %fd798, %fd801;
	setp.lt.f64 	%p116, %fd802, 0d0000000000000000;
	add.f64 	%fd803, %fd802, 0d41EFFFFFE5E00000;
	selp.f64 	%fd804, %fd803, %fd802, %p116;
	mul.f64 	%fd805, %fd692, %fd301;
	div.rn.f64 	%fd806, %fd805, 0d41EFFFFFE5E00000;
	cvt.rmi.f64.f64 	%fd807, %fd806;
	mul.f64 	%fd808, %fd807, 0d41EFFFFFE5E00000;
	sub.f64 	%fd809, %fd805, %fd808;
	setp.lt.f64 	%p117, %fd809, 0d0000000000000000;
	add.f64 	%fd810, %fd809, 0d41EFFFFFE5E00000;
	selp.f64 	%fd811, %fd810, %fd809, %p117;
	fma.rn.f64 	%fd812, %fd804, 0d4100000000000000, %fd811;
	div.rn.f64 	%fd813, %fd812, 0d41EFFFFFE5E00000;
	cvt.rmi.f64.f64 	%fd814, %fd813;
	mul.f64 	%fd815, %fd814, 0d41EFFFFFE5E00000;
	sub.f64 	%fd816, %fd812, %fd815;
	setp.lt.f64 	%p118, %fd816, 0d0000000000000000;
	add.f64 	%fd817, %fd816, 0d41EFFFFFE5E00000;
	selp.f64 	%fd818, %fd817, %fd816, %p118;
	setp.lt.f64 	%p119, %fd818, 0d0000000000000000;
	add.f64 	%fd819, %fd818, 0d41EFFFFFE5E00000;
	selp.f64 	%fd820, %fd819, %fd818, %p119;
	add.f64 	%fd821, %fd797, %fd820;
	mul.f64 	%fd822, %fd695, %fd326;
	div.rn.f64 	%fd823, %fd822, 0d41EFFFFFE5E00000;
	cvt.rmi.f64.f64 	%fd824, %fd823;
	mul.f64 	%fd825, %fd824, 0d41EFFFFFE5E00000;
	sub.f64 	%fd826, %fd822, %fd825;
	setp.lt.f64 	%p120, %fd826, 0d0000000000000000;
	add.f64 	%fd827, %fd826, 0d41EFFFFFE5E00000;
	selp.f64 	%fd828, %fd827, %fd826, %p120;
	mul.f64 	%fd829, %fd697, %fd326;
	div.rn.f64 	%fd830, %fd829, 0d41EFFFFFE5E00000;
	cvt.rmi.f64.f64 	%fd831, %fd830;
	mul.f64 	%fd832, %fd831, 0d41EFFFFFE5E00000;
	sub.f64 	%fd833, %fd829, %fd832;
	setp.lt.f64 	%p121, %fd833, 0d0000000000000000;
	add.f64 	%fd834, %fd833, 0d41EFFFFFE5E00000;
	selp.f64 	%fd835, %fd834, %fd833, %p121;
	fma.rn.f64 	%fd836, %fd828, 0d4100000000000000, %fd835;
	div.rn.f64 	%fd837, %fd836, 0d41EFFFFFE5E00000;
	cvt.rmi.f64.f64 	%fd838, %fd837;
	mul.f64 	%fd839, %fd838, 0d41EFFFFFE5E00000;
	sub.f64 	%fd840, %fd836, %fd839;
	setp.lt.f64 	%p122, %fd840, 0d0000000000000000;
	add.f64 	%fd841, %fd840, 0d41EFFFFFE5E00000;
	selp.f64 	%fd842, %fd841, %fd840, %p122;
	setp.lt.f64 	%p123, %fd842, 0d0000000000000000;
	add.f64 	%fd843, %fd842, 0d41EFFFFFE5E00000;
	selp.f64 	%fd844, %fd843, %fd842, %p123;
	add.f64 	%fd845, %fd821, %fd844;
	div.rn.f64 	%fd846, %fd845, 0d41EFFFFFE5E00000;
	cvt.rmi.f64.f64 	%fd847, %fd846;
	mul.f64 	%fd848, %fd847, 0d41EFFFFFE5E00000;
	sub.f64 	%fd849, %fd845, %fd848;
	setp.lt.f64 	%p124, %fd849, 0d0000000000000000;
	add.f64 	%fd850, %fd849, 0d41EFFFFFE5E00000;
	selp.f64 	%fd851, %fd850, %fd849, %p124;
	mul.f64 	%fd852, %fd685, %fd357;
	div.rn.f64 	%fd853, %fd852, 0d41EFFFFFE5E00000;
	cvt.rmi.f64.f64 	%fd854, %fd853;
	mul.f64 	%fd855, %fd854, 0d41EFFFFFE5E00000;
	sub.f64 	%fd856, %fd852, %fd855;
	setp.lt.f64 	%p125, %fd856, 0d0000000000000000;
	add.f64 	%fd857, %fd856, 0d41EFFFFFE5E00000;
	selp.f64 	%fd858, %fd857, %fd856, %p125;
	mul.f64 	%fd859, %fd687, %fd357;
	div.rn.f64 	%fd860, %fd859, 0d41EFFFFFE5E00000;
	cvt.rmi.f64.f64 	%fd861, %fd860;
	mul.f64 	%fd862, %fd861, 0d41EFFFFFE5E00000;
	sub.f64 	%fd863, %fd859, %fd862;
	setp.lt.f64 	%p126, %fd863, 0d0000000000000000;
	add.f64 	%fd864, %fd863, 0d41EFFFFFE5E00000;
	selp.f64 	%fd865, %fd864, %fd863, %p126;
	fma.rn.f64 	%fd866, %fd858, 0d4100000000000000, %fd865;
	div.rn.f64 	%fd867, %fd866, 0d41EFFFFFE5E00000;
	cvt.rmi.f64.f64 	%fd868, %fd867;
	mul.f64 	%fd869, %fd868, 0d41EFFFFFE5E00000;
	sub.f64 	%fd870, %fd866, %fd869;
	setp.lt.f64 	%p127, %fd870, 0d0000000000000000;
	add.f64 	%fd871, %fd870, 0d41EFFFFFE5E00000;
	selp.f64 	%fd872, %fd871, %fd870, %p127;
	setp.lt.f64 	%p128, %fd872, 0d0000000000000000;
	add.f64 	%fd873, %fd872, 0d41EFFFFFE5E00000;
	selp.f64 	%fd874, %fd873, %fd872, %p128;
	mul.f64 	%fd875, %fd690, %fd381;
	div.rn.f64 	%fd876, %fd875, 0d41EFFFFFE5E00000;
	cvt.rmi.f64.f64 	%fd877, %fd876;
	mul.f64 	%fd878, %fd877, 0d41EFFFFFE5E00000;
	sub.f64 	%fd879, %fd875, %fd878;
	setp.lt.f64 	%p129, %fd879, 0d0000000000000000;
	add.f64 	%fd880, %fd879, 0d41EFFFFFE5E00000;
	selp.f64 	%fd881, %fd880, %fd879, %p129;
	mul.f64 	%fd882, %fd692, %fd381;
	div.rn.f64 	%fd883, %fd882, 0d41EFFFFFE5E00000;
	cvt.rmi.f64.f64 	%fd884, %fd883;
	mul.f64 	%fd885, %fd884, 0d41EFFFFFE5E00000;
	sub.f64 	%fd886, %fd882, %fd885;
	setp.lt.f64 	%p130, %fd886, 0d0000000000000000;
	add.f64 	%fd887, %fd886, 0d41EFFFFFE5E00000;
	selp.f64 	%fd888, %fd887, %fd886, %p130;
	fma.rn.f64 	%fd889, %fd881, 0d4100000000000000, %fd888;
	div.rn.f64 	%fd890, %fd889, 0d41EFFFFFE5E00000;
	cvt.rmi.f64.f64 	%fd891, %fd890;
	mul.f64 	%fd892, %fd891, 0d41EFFFFFE5E00000;
	sub.f64 	%fd893, %fd889, %fd892;
	setp.lt.f64 	%p131, %fd893, 0d0000000000000000;
	add.f64 	%fd894, %fd893, 0d41EFFFFFE5E00000;
	selp.f64 	%fd895, %fd894, %fd893, %p131;
	setp.lt.f64 	%p132, %fd895, 0d0000000000000000;
	add.f64 	%fd896, %fd895, 0d41EFFFFFE5E00000;
	selp.f64 	%fd897, %fd896, %fd895, %p132;
	add.f64 	%fd898, %fd874, %fd897;
	mul.f64 	%fd899, %fd695, %fd406;
	div.rn.f64 	%fd900, %fd899, 0d41EFFFFFE5E00000;
	cvt.rmi.f64.f64 	%fd901, %fd900;
	mul.f64 	%fd902, %fd901, 0d41EFFFFFE5E00000;
	sub.f64 	%fd903, %fd899, %fd902;
	setp.lt.f64 	%p133, %fd903, 0d0000000000000000;
	add.f64 	%fd904, %fd903, 0d41EFFFFFE5E00000;
	selp.f64 	%fd905, %fd904, %fd903, %p133;
	mul.f64 	%fd906, %fd697, %fd406;
	div.rn.f64 	%fd907, %fd906, 0d41EFFFFFE5E00000;
	cvt.rmi.f64.f64 	%fd908, %fd907;
	mul.f64 	%fd909, %fd908, 0d41EFFFFFE5E00000;
	sub.f64 	%fd910, %fd906, %fd909;
	setp.lt.f64 	%p134, %fd910, 0d0000000000000000;
	add.f64 	%fd911, %fd910, 0d41EFFFFFE5E00000;
	selp.f64 	%fd912, %fd911, %fd910, %p134;
	fma.rn.f64 	%fd913, %fd905, 0d4100000000000000, %fd912;
	div.rn.f64 	%fd914, %fd913, 0d41EFFFFFE5E00000;
	cvt.rmi.f64.f64 	%fd915, %fd914;
	mul.f64 	%fd916, %fd915, 0d41EFFFFFE5E00000;
	sub.f64 	%fd917, %fd913, %fd916;
	setp.lt.f64 	%p135, %fd917, 0d0000000000000000;
	add.f64 	%fd918, %fd917, 0d41EFFFFFE5E00000;
	selp.f64 	%fd919, %fd918, %fd917, %p135;
	setp.lt.f64 	%p136, %fd919, 0d0000000000000000;
	add.f64 	%fd920, %fd919, 0d41EFFFFFE5E00000;
	selp.f64 	%fd921, %fd920, %fd919, %p136;
	add.f64 	%fd922, %fd898, %fd921;
	div.rn.f64 	%fd923, %fd922, 0d41EFFFFFE5E00000;
	cvt.rmi.f64.f64 	%fd924, %fd923;
	mul.f64 	%fd925, %fd924, 0d41EFFFFFE5E00000;
	sub.f64 	%fd926, %fd922, %fd925;
	setp.lt.f64 	%p137, %fd926, 0d0000000000000000;
	add.f64 	%fd927, %fd926, 0d41EFFFFFE5E00000;
	selp.f64 	%fd928, %fd927, %fd926, %p137;
	cvt.rzi.u32.f64 	%r924, %fd276;
	cvt.rzi.u32.f64 	%r923, %fd356;
	cvt.rzi.u32.f64 	%r922, %fd436;
	cvt.rzi.u32.f64 	%r921, %fd528;
	cvt.rzi.u32.f64 	%r920, %fd605;
	cvt.rzi.u32.f64 	%r919, %fd682;
	cvt.rzi.u32.f64 	%r918, %fd774;
	cvt.rzi.u32.f64 	%r917, %fd851;
	cvt.rzi.u32.f64 	%r916, %fd928;
$L__BB0_6:
	add.s32 	%r915, %r915, 1;
	shr.u64 	%rd4, %rd82, 1;
	setp.gt.u64 	%p138, %rd82, 1;
	mov.u64 	%rd82, %rd4;
	@%p138 bra 	$L__BB0_4;
	cvt.rn.f64.u32 	%fd4262, %r924;
	cvt.rn.f64.u32 	%fd4261, %r923;
	cvt.rn.f64.u32 	%fd4260, %r922;
	cvt.rn.f64.u32 	%fd4259, %r921;
	cvt.rn.f64.u32 	%fd4258, %r920;
	cvt.rn.f64.u32 	%fd4257, %r919;
	cvt.rn.f64.u32 	%fd4256, %r918;
	cvt.rn.f64.u32 	%fd4255, %r917;
	cvt.rn.f64.u32 	%fd4254, %r916;
$L__BB0_8:
	ld.param.u64 	%rd77, [_Z4testyyyP19curandStateMRG32k3aP24curandStatePhilox4_32_10P17curandStateXORWOW_param_3];
	ld.param.u64 	%rd66, [_Z4testyyyP19curandStateMRG32k3aP24curandStatePhilox4_32_10P17curandStateXORWOW_param_1];
	setp.eq.s64 	%p139, %rd66, 0;
	mul.f64 	%fd931, %fd4262, 0d3EE0000000000000;
	cvt.rmi.f64.f64 	%fd932, %fd931;
	mul.f64 	%fd933, %fd932, 0d4100000000000000;
	sub.f64 	%fd934, %fd4262, %fd933;
	mul.f64 	%fd935, %fd932, %fd4253;
	div.rn.f64 	%fd936, %fd935, 0d41EFFFFFE5E00000;
	cvt.rmi.f64.f64 	%fd937, %fd936;
	mul.f64 	%fd938, %fd937, 0d41EFFFFFE5E00000;
	sub.f64 	%fd939, %fd935, %fd938;
	setp.lt.f64 	%p140, %fd939, 0d0000000000000000;
	add.f64 	%fd940, %fd939, 0d41EFFFFFE5E00000;
	selp.f64 	%fd941, %fd940, %fd939, %p140;
	mul.f64 	%fd942, %fd934, %fd4253;
	div.rn.f64 	%fd943, %fd942, 0d41EFFFFFE5E00000;
	cvt.rmi.f64.f64 	%fd944, %fd943;
	mul.f64 	%fd945, %fd944, 0d41EFFFFFE5E00000;
	sub.f64 	%fd946, %fd942, %fd945;
	setp.lt.f64 	%p141, %fd946, 0d0000000000000000;
	add.f64 	%fd947, %fd946, 0d41EFFFFFE5E00000;
	selp.f64 	%fd948, %fd947, %fd946, %p141;
	fma.rn.f64 	%fd949, %fd941, 0d4100000000000000, %fd948;
	div.rn.f64 	%fd950, %fd949, 0d41EFFFFFE5E00000;
	cvt.rmi.f64.f64 	%fd951, %fd950;
	mul.f64 	%fd952, %fd951, 0d41EFFFFFE5E00000;
	sub.f64 	%fd953, %fd949, %fd952;
	setp.lt.f64 	%p142, %fd953, 0d0000000000000000;
	add.f64 	%fd954, %fd953, 0d41EFFFFFE5E00000;
	selp.f64 	%fd955, %fd954, %fd953, %p142;
	setp.lt.f64 	%p143, %fd955, 0d0000000000000000;
	add.f64 	%fd956, %fd955, 0d41EFFFFFE5E00000;
	selp.f64 	%fd957, %fd956, %fd955, %p143;
	mul.f64 	%fd958, %fd4261, 0d3EE0000000000000;
	cvt.rmi.f64.f64 	%fd959, %fd958;
	mul.f64 	%fd960, %fd959, 0d4100000000000000;
	sub.f64 	%fd961, %fd4261, %fd960;
	mul.f64 	%fd962, %fd959, %fd4252;
	div.rn.f64 	%fd963, %fd962, 0d41EFFFFFE5E00000;
	cvt.rmi.f64.f64 	%fd964, %fd963;
	mul.f64 	%fd965, %fd964, 0d41EFFFFFE5E00000;
	sub.f64 	%fd966, %fd962, %fd965;
	setp.lt.f64 	%p144, %fd966, 0d0000000000000000;
	add.f64 	%fd967, %fd966, 0d41EFFFFFE5E00000;
	selp.f64 	%fd968, %fd967, %fd966, %p144;
	mul.f64 	%fd969, %fd961, %fd4252;
	div.rn.f64 	%fd970, %fd969, 0d41EFFFFFE5E00000;
	cvt.rmi.f64.f64 	%fd971, %fd970;
	mul.f64 	%fd972, %fd971, 0d41EFFFFFE5E00000;
	sub.f64 	%fd973, %fd969, %fd972;
	setp.lt.f64 	%p145, %fd973, 0d0000000000000000;
	add.f64 	%fd974, %fd973, 0d41EFFFFFE5E00000;
	selp.f64 	%fd975, %fd974, %fd973, %p145;
	fma.rn.f64 	%fd976, %fd968, 0d4100000000000000, %fd975;
	div.rn.f64 	%fd977, %fd976, 0d41EFFFFFE5E00000;
	cvt.rmi.f64.f64 	%fd978, %fd977;
	mul.f64 	%fd979, %fd978, 0d41EFFFFFE5E00000;
	sub.f64 	%fd980, %fd976, %fd979;
	setp.lt.f64 	%p146, %fd980, 0d0000000000000000;
	add.f64 	%fd981, %fd980, 0d41EFFFFFE5E00000;
	selp.f64 	%fd982, %fd981, %fd980, %p146;
	setp.lt.f64 	%p147, %fd982, 0d0000000000000000;
	add.f64 	%fd983, %fd982, 0d41EFFFFFE5E00000;
	selp.f64 	%fd984, %fd983, %fd982, %p147;
	add.f64 	%fd985, %fd957, %fd984;
	mul.f64 	%fd986, %fd4260, 0d3EE0000000000000;
	cvt.rmi.f64.f64 	%fd987, %fd986;
	mul.f64 	%fd988, %fd987, 0d4100000000000000;
	sub.f64 	%fd989, %fd4260, %fd988;
	mul.f64 	%fd990, %fd987, %fd4253;
	div.rn.f64 	%fd991, %fd990, 0d41EFFFFFE5E00000;
	cvt.rmi.f64.f64 	%fd992, %fd991;
	mul.f64 	%fd993, %fd992, 0d41EFFFFFE5E00000;
	sub.f64 	%fd994, %fd990, %fd993;
	setp.lt.f64 	%p148, %fd994, 0d0000000000000000;
	add.f64 	%fd995, %fd994, 0d41EFFFFFE5E00000;
	selp.f64 	%fd996, %fd995, %fd994, %p148;
	mul.f64 	%fd997, %fd989, %fd4253;
	div.rn.f64 	%fd998, %fd997, 0d41EFFFFFE5E00000;
	cvt.rmi.f64.f64 	%fd999, %fd998;
	mul.f64 	%fd1000, %fd999, 0d41EFFFFFE5E00000;
	sub.f64 	%fd1001, %fd997, %fd1000;
	setp.lt.f64 	%p149, %fd1001, 0d0000000000000000;
	add.f64 	%fd1002, %fd1001, 0d41EFFFFFE5E00000;
	selp.f64 	%fd1003, %fd1002, %fd1001, %p149;
	fma.rn.f64 	%fd1004, %fd996, 0d4100000000000000, %fd1003;
	div.rn.f64 	%fd1005, %fd1004, 0d41EFFFFFE5E00000;
	cvt.rmi.f64.f64 	%fd1006, %fd1005;
	mul.f64 	%fd1007, %fd1006, 0d41EFFFFFE5E00000;
	sub.f64 	%fd1008, %fd1004, %fd1007;
	setp.lt.f64 	%p150, %fd1008, 0d0000000000000000;
	add.f64 	%fd1009, %fd1008, 0d41EFFFFFE5E00000;
	selp.f64 	%fd1010, %fd1009, %fd1008, %p150;
	setp.lt.f64 	%p151, %fd1010, 0d0000000000000000;
	add.f64 	%fd1011, %fd1010, 0d41EFFFFFE5E00000;
	selp.f64 	%fd1012, %fd1011, %fd1010, %p151;
	add.f64 	%fd1013, %fd985, %fd1012;
	div.rn.f64 	%fd1014, %fd1013, 0d41EFFFFFE5E00000;
	cvt.rmi.f64.f64 	%fd1015, %fd1014;
	mul.f64 	%fd1016, %fd1015, 0d41EFFFFFE5E00000;
	sub.f64 	%fd1017, %fd1013, %fd1016;
	setp.lt.f64 	%p152, %fd1017, 0d0000000000000000;
	add.f64 	%fd1018, %fd1017, 0d41EFFFFFE5E00000;
	selp.f64 	%fd1019, %fd1018, %fd1017, %p152;
	mul.f64 	%fd1020, %fd4259, 0d3EE0000000000000;
	cvt.rmi.f64.f64 	%fd1021, %fd1020;
	mul.f64 	%fd1022, %fd1021, 0d4100000000000000;
	sub.f64 	%fd1023, %fd4259, %fd1022;
	mul.f64 	%fd1024, %fd1021, %fd4253;
	div.rn.f64 	%fd1025, %fd1024, 0d41EFFFFFE5E00000;
	cvt.rmi.f64.f64 	%fd1026, %fd1025;
	mul.f64 	%fd1027, %fd1026, 0d41EFFFFFE5E00000;
	sub.f64 	%fd1028, %fd1024, %fd1027;
	setp.lt.f64 	%p153, %fd1028, 0d0000000000000000;
	add.f64 	%fd1029, %fd1028, 0d41EFFFFFE5E00000;
	selp.f64 	%fd1030, %fd1029, %fd1028, %p153;
	mul.f64 	%fd1031, %fd1023, %fd4253;
	div.rn.f64 	%fd1032, %fd1031, 0d41EFFFFFE5E00000;
	cvt.rmi.f64.f64 	%fd1033, %fd1032;
	mul.f64 	%fd1034, %fd1033, 0d41EFFFFFE5E00000;
	sub.f64 	%fd1035, %fd1031, %fd1034;
	setp.lt.f64 	%p154, %fd1035, 0d0000000000000000;
	add.f64 	%fd1036, %fd1035, 0d41EFFFFFE5E00000;
	selp.f64 	%fd1037, %fd1036, %fd1035, %p154;
	fma.rn.f64 	%fd1038, %fd1030, 0d4100000000000000, %fd1037;
	div.rn.f64 	%fd1039, %fd1038, 0d41EFFFFFE5E00000;
	cvt.rmi.f64.f64 	%fd1040, %fd1039;
	mul.f64 	%fd1041, %fd1040, 0d41EFFFFFE5E00000;
	sub.f64 	%fd1042, %fd1038, %fd1041;
	setp.lt.f64 	%p155, %fd1042, 0d0000000000000000;
	add.f64 	%fd1043, %fd1042, 0d41EFFFFFE5E00000;
	selp.f64 	%fd1044, %fd1043, %fd1042, %p155;
	setp.lt.f64 	%p156, %fd1044, 0d0000000000000000;
	add.f64 	%fd1045, %fd1044, 0d41EFFFFFE5E00000;
	selp.f64 	%fd1046, %fd1045, %fd1044, %p156;
	mul.f64 	%fd1047, %fd4258, 0d3EE0000000000000;
	cvt.rmi.f64.f64 	%fd1048, %fd1047;
	mul.f64 	%fd1049, %fd1048, 0d4100000000000000;
	sub.f64 	%fd1050, %fd4258, %fd1049;
	mul.f64 	%fd1051, %fd1048, %fd4252;
	div.rn.f64 	%fd1052, %fd1051, 0d41EFFFFFE5E00000;
	cvt.rmi.f64.f64 	%fd1053, %fd1052;
	mul.f64 	%fd1054, %fd1053, 0d41EFFFFFE5E00000;
	sub.f64 	%fd1055, %fd1051, %fd1054;
	setp.lt.f64 	%p157, %fd1055, 0d0000000000000000;
	add.f64 	%fd1056, %fd1055, 0d41EFFFFFE5E00000;
	selp.f64 	%fd1057, %fd1056, %fd1055, %p157;
	mul.f64 	%fd1058, %fd1050, %fd4252;
	div.rn.f64 	%fd1059, %fd1058, 0d41EFFFFFE5E00000;
	cvt.rmi.f64.f64 	%fd1060, %fd1059;
	mul.f64 	%fd1061, %fd1060, 0d41EFFFFFE5E00000;
	sub.f64 	%fd1062, %fd1058, %fd1061;
	setp.lt.f64 	%p158, %fd1062, 0d0000000000000000;
	add.f64 	%fd1063, %fd1062, 0d41EFFFFFE5E00000;
	selp.f64 	%fd1064, %fd1063, %fd1062, %p158;
	fma.rn.f64 	%fd1065, %fd1057, 0d4100000000000000, %fd1064;
	div.rn.f64 	%fd1066, %fd1065, 0d41EFFFFFE5E00000;
	cvt.rmi.f64.f64 	%fd1067, %fd1066;
	mul.f64 	%fd1068, %fd1067, 0d41EFFFFFE5E00000;
	sub.f64 	%fd1069, %fd1065, %fd1068;
	setp.lt.f64 	%p159, %fd1069, 0d0000000000000000;
	add.f64 	%fd1070, %fd1069, 0d41EFFFFFE5E00000;
	selp.f64 	%fd1071, %fd1070, %fd1069, %p159;
	setp.lt.f64 	%p160, %fd1071, 0d0000000000000000;
	add.f64 	%fd1072, %fd1071, 0d41EFFFFFE5E00000;
	selp.f64 	%fd1073, %fd1072, %fd1071, %p160;
	add.f64 	%fd1074, %fd1046, %fd1073;
	mul.f64 	%fd1075, %fd4257, 0d3EE0000000000000;
	cvt.rmi.f64.f64 	%fd1076, %fd1075;
	mul.f64 	%fd1077, %fd1076, 0d4100000000000000;
	sub.f64 	%fd1078, %fd4257, %fd1077;
	mul.f64 	%fd1079, %fd1076, %fd4253;
	div.rn.f64 	%fd1080, %fd1079, 0d41EFFFFFE5E00000;
	cvt.rmi.f64.f64 	%fd1081, %fd1080;
	mul.f64 	%fd1082, %fd1081, 0d41EFFFFFE5E00000;
	sub.f64 	%fd1083, %fd1079, %fd1082;
	setp.lt.f64 	%p161, %fd1083, 0d0000000000000000;
	add.f64 	%fd1084, %fd1083, 0d41EFFFFFE5E00000;
	selp.f64 	%fd1085, %fd1084, %fd1083, %p161;
	mul.f64 	%fd1086, %fd1078, %fd4253;
	div.rn.f64 	%fd1087, %fd1086, 0d41EFFFFFE5E00000;
	cvt.rmi.f64.f64 	%fd1088, %fd1087;
	mul.f64 	%fd1089, %fd1088, 0d41EFFFFFE5E00000;
	sub.f64 	%fd1090, %fd1086, %fd1089;
	setp.lt.f64 	%p162, %fd1090, 0d0000000000000000;
	add.f64 	%fd1091, %fd1090, 0d41EFFFFFE5E00000;
	selp.f64 	%fd1092, %fd1091, %fd1090, %p162;
	fma.rn.f64 	%fd1093, %fd1085, 0d4100000000000000, %fd1092;
	div.rn.f64 	%fd1094, %fd1093, 0d41EFFFFFE5E00000;
	cvt.rmi.f64.f64 	%fd1095, %fd1094;
	mul.f64 	%fd1096, %fd1095, 0d41EFFFFFE5E00000;
	sub.f64 	%fd1097, %fd1093, %fd1096;
	setp.lt.f64 	%p163, %fd1097, 0d0000000000000000;
	add.f64 	%fd1098, %fd1097, 0d41EFFFFFE5E00000;
	selp.f64 	%fd1099, %fd1098, %fd1097, %p163;
	setp.lt.f64 	%p164, %fd1099, 0d0000000000000000;
	add.f64 	%fd1100, %fd1099, 0d41EFFFFFE5E00000;
	selp.f64 	%fd1101, %fd1100, %fd1099, %p164;
	add.f64 	%fd1102, %fd1074, %fd1101;
	div.rn.f64 	%fd1103, %fd1102, 0d41EFFFFFE5E00000;
	cvt.rmi.f64.f64 	%fd1104, %fd1103;
	mul.f64 	%fd1105, %fd1104, 0d41EFFFFFE5E00000;
	sub.f64 	%fd1106, %fd1102, %fd1105;
	setp.lt.f64 	%p165, %fd1106, 0d0000000000000000;
	add.f64 	%fd1107, %fd1106, 0d41EFFFFFE5E00000;
	selp.f64 	%fd1108, %fd1107, %fd1106, %p165;
	mul.f64 	%fd1109, %fd4256, 0d3EE0000000000000;
	cvt.rmi.f64.f64 	%fd1110, %fd1109;
	mul.f64 	%fd1111, %fd1110, 0d4100000000000000;
	sub.f64 	%fd1112, %fd4256, %fd1111;
	mul.f64 	%fd1113, %fd1110, %fd4253;
	div.rn.f64 	%fd1114, %fd1113, 0d41EFFFFFE5E00000;
	cvt.rmi.f64.f64 	%fd1115, %fd1114;
	mul.f64 	%fd1116, %fd1115, 0d41EFFFFFE5E00000;
	sub.f64 	%fd1117, %fd1113, %fd1116;
	setp.lt.f64 	%p166, %fd1117, 0d0000000000000000;
	add.f64 	%fd1118, %fd1117, 0d41EFFFFFE5E00000;
	selp.f64 	%fd1119, %fd1118, %fd1117, %p166;
	mul.f64 	%fd1120, %fd1112, %fd4253;
	div.rn.f64 	%fd1121, %fd1120, 0d41EFFFFFE5E00000;
	cvt.rmi.f64.f64 	%fd1122, %fd1121;
	mul.f64 	%fd1123, %fd1122, 0d41EFFFFFE5E00000;
	sub.f64 	%fd1124, %fd1120, %fd1123;
	setp.lt.f64 	%p167, %fd1124, 0d0000000000000000;
	add.f64 	%fd1125, %fd1124, 0d41EFFFFFE5E00000;
	selp.f64 	%fd1126, %fd1125, %fd1124, %p167;
	fma.rn.f64 	%fd1127, %fd1119, 0d4100000000000000, %fd1126;
	div.rn.f64 	%fd1128, %fd1127, 0d41EFFFFFE5E00000;
	cvt.rmi.f64.f64 	%fd1129, %fd1128;
	mul.f64 	%fd1130, %fd1129, 0d41EFFFFFE5E00000;
	sub.f64 	%fd1131, %fd1127, %fd1130;
	setp.lt.f64 	%p168, %fd1131, 0d0000000000000000;
	add.f64 	%fd1132, %fd1131, 0d41EFFFFFE5E00000;
	selp.f64 	%fd1133, %fd1132, %fd1131, %p168;
	setp.lt.f64 	%p169, %fd1133, 0d0000000000000000;
	add.f64 	%fd1134, %fd1133, 0d41EFFFFFE5E00000;
	selp.f64 	%fd1135, %fd1134, %fd1133, %p169;
	mul.f64 	%fd1136, %fd4255, 0d3EE0000000000000;
	cvt.rmi.f64.f64 	%fd1137, %fd1136;
	mul.f64 	%fd1138, %fd1137, 0d4100000000000000;
	sub.f64 	%fd1139, %fd4255, %fd1138;
	mul.f64 	%fd1140, %fd1137, %fd4252;
	div.rn.f64 	%fd1141, %fd1140, 0d41EFFFFFE5E00000;
	cvt.rmi.f64.f64 	%fd1142, %fd1141;
	mul.f64 	%fd1143, %fd1142, 0d41EFFFFFE5E00000;
	sub.f64 	%fd1144, %fd1140, %fd1143;
	setp.lt.f64 	%p170, %fd1144, 0d0000000000000000;
	add.f64 	%fd1145, %fd1144, 0d41EFFFFFE5E00000;
	selp.f64 	%fd1146, %fd1145, %fd1144, %p170;
	mul.f64 	%fd1147, %fd1139, %fd4252;
	div.rn.f64 	%fd1148, %fd1147, 0d41EFFFFFE5E00000;
	cvt.rmi.f64.f64 	%fd1149, %fd1148;
	mul.f64 	%fd1150, %fd1149, 0d41EFFFFFE5E00000;
	sub.f64 	%fd1151, %fd1147, %fd1150;
	setp.lt.f64 	%p171, %fd1151, 0d0000000000000000;
	add.f64 	%fd1152, %fd1151, 0d41EFFFFFE5E00000;
	selp.f64 	%fd1153, %fd1152, %fd1151, %p171;
	fma.rn.f64 	%fd1154, %fd1146, 0d4100000000000000, %fd1153;
	div.rn.f64 	%fd1155, %fd1154, 0d41EFFFFFE5E00000;
	cvt.rmi.f64.f64 	%fd1156, %fd1155;
	mul.f64 	%fd1157, %fd1156, 0d41EFFFFFE5E00000;
	sub.f64 	%fd1158, %fd1154, %fd1157;
	setp.lt.f64 	%p172, %fd1158, 0d0000000000000000;
	add.f64 	%fd1159, %fd1158, 0d41EFFFFFE5E00000;
	selp.f64 	%fd1160, %fd1159, %fd1158, %p172;
	setp.lt.f64 	%p173, %fd1160, 0d0000000000000000;
	add.f64 	%fd1161, %fd1160, 0d41EFFFFFE5E00000;
	selp.f64 	%fd1162, %fd1161, %fd1160, %p173;
	add.f64 	%fd1163, %fd1135, %fd1162;
	mul.f64 	%fd1164, %fd4254, 0d3EE0000000000000;
	cvt.rmi.f64.f64 	%fd1165, %fd1164;
	mul.f64 	%fd1166, %fd1165, 0d4100000000000000;
	sub.f64 	%fd1167, %fd4254, %fd1166;
	mul.f64 	%fd1168, %fd1165, %fd4253;
	div.rn.f64 	%fd1169, %fd1168, 0d41EFFFFFE5E00000;
	cvt.rmi.f64.f64 	%fd1170, %fd1169;
	mul.f64 	%fd1171, %fd1170, 0d41EFFFFFE5E00000;
	sub.f64 	%fd1172, %fd1168, %fd1171;
	setp.lt.f64 	%p174, %fd1172, 0d0000000000000000;
	add.f64 	%fd1173, %fd1172, 0d41EFFFFFE5E00000;
	selp.f64 	%fd1174, %fd1173, %fd1172, %p174;
	mul.f64 	%fd1175, %fd1167, %fd4253;
	div.rn.f64 	%fd1176, %fd1175, 0d41EFFFFFE5E00000;
	cvt.rmi.f64.f64 	%fd1177, %fd1176;
	mul.f64 	%fd1178, %fd1177, 0d41EFFFFFE5E00000;
	sub.f64 	%fd1179, %fd1175, %fd1178;
	setp.lt.f64 	%p175, %fd1179, 0d0000000000000000;
	add.f64 	%fd1180, %fd1179, 0d41EFFFFFE5E00000;
	selp.f64 	%fd1181, %fd1180, %fd1179, %p175;
	fma.rn.f64 	%fd1182, %fd1174, 0d4100000000000000, %fd1181;
	div.rn.f64 	%fd1183, %fd1182, 0d41EFFFFFE5E00000;
	cvt.rmi.f64.f64 	%fd1184, %fd1183;
	mul.f64 	%fd1185, %fd1184, 0d41EFFFFFE5E00000;
	sub.f64 	%fd1186, %fd1182, %fd1185;
	setp.lt.f64 	%p176, %fd1186, 0d0000000000000000;
	add.f64 	%fd1187, %fd1186, 0d41EFFFFFE5E00000;
	selp.f64 	%fd1188, %fd1187, %fd1186, %p176;
	setp.lt.f64 	%p177, %fd1188, 0d0000000000000000;
	add.f64 	%fd1189, %fd1188, 0d41EFFFFFE5E00000;
	selp.f64 	%fd1190, %fd1189, %fd1188, %p177;
	add.f64 	%fd1191, %fd1163, %fd1190;
	div.rn.f64 	%fd1192, %fd1191, 0d41EFFFFFE5E00000;
	cvt.rmi.f64.f64 	%fd1193, %fd1192;
	mul.f64 	%fd1194, %fd1193, 0d41EFFFFFE5E00000;
	sub.f64 	%fd1195, %fd1191, %fd1194;
	setp.lt.f64 	%p178, %fd1195, 0d0000000000000000;
	add.f64 	%fd1196, %fd1195, 0d41EFFFFFE5E00000;
	selp.f64 	%fd1197, %fd1196, %fd1195, %p178;
	cvt.rzi.u32.f64 	%r30, %fd1019;
	cvta.to.global.u64 	%rd31, %rd77;
	st.global.u32 	[%rd31], %r30;
	cvt.rzi.u32.f64 	%r31, %fd1108;
	st.global.u32 	[%rd31+4], %r31;
	cvt.rzi.u32.f64 	%r32, %fd1197;
	st.global.u32 	[%rd31+8], %r32;
	mov.f64 	%fd4264, 0d0000000000000000;
	mov.f64 	%fd4263, 0d3FF0000000000000;
	mov.f64 	%fd4265, %fd4264;
	mov.f64 	%fd4266, %fd4264;
	mov.f64 	%fd4267, %fd4263;
	mov.f64 	%fd4268, %fd4264;
	mov.f64 	%fd4269, %fd4264;
	mov.f64 	%fd4270, %fd4264;
	mov.f64 	%fd4271, %fd4263;
	@%p139 bra 	$L__BB0_14;
	ld.param.u64 	%rd83, [_Z4testyyyP19curandStateMRG32k3aP24curandStatePhilox4_32_10P17curandStateXORWOW_param_1];
	mov.b32 	%r936, 0;
	mov.b32 	%r935, 1;
	mov.u64 	%rd34, mrg32k3aM2SubSeq;
	mov.u32 	%r937, %r936;
	mov.u32 	%r938, %r936;
	mov.u32 	%r939, %r935;
	mov.u32 	%r940, %r936;
	mov.u32 	%r941, %r936;
	mov.u32 	%r942, %r936;
	mov.u32 	%r943, %r935;
	mov.u32 	%r934, %r936;
$L__BB0_10:
	and.b64  	%rd32, %rd83, 1;
	setp.eq.b64 	%p179, %rd32, 1;
	not.pred 	%p180, %p179;
	@%p180 bra 	$L__BB0_12;
	mul.wide.u32 	%rd33, %r934, 36;
	add.s64 	%rd35, %rd34, %rd33;
	ld.global.u32 	%r509, [%rd35];
	cvt.rn.f64.u32 	%fd1198, %r509;
	mul.f64 	%fd1199, %fd1198, 0d3EE0000000000000;
	cvt.rmi.f64.f64 	%fd1200, %fd1199;
	mul.f64 	%fd1201, %fd1200, 0d4100000000000000;
	sub.f64 	%fd1202, %fd1198, %fd1201;
	ld.global.u32 	%r510, [%rd35+4];
	cvt.rn.f64.u32 	%fd1203, %r510;
	mul.f64 	%fd1204, %fd1203, 0d3EE0000000000000;
	cvt.rmi.f64.f64 	%fd1205, %fd1204;
	mul.f64 	%fd1206, %fd1205, 0d4100000000000000;
	sub.f64 	%fd1207, %fd1203, %fd1206;
	ld.global.u32 	%r511, [%rd35+8];
	cvt.rn.f64.u32 	%fd1208, %r511;
	mul.f64 	%fd1209, %fd1208, 0d3EE0000000000000;
	cvt.rmi.f64.f64 	%fd1210, %fd1209;
	mul.f64 	%fd1211, %fd1210, 0d4100000000000000;
	sub.f64 	%fd1212, %fd1208, %fd1211;
	cvt.rn.f64.u32 	%fd1213, %r943;
	mul.f64 	%fd1214, %fd1200, %fd1213;
	div.rn.f64 	%fd1215, %fd1214, 0d41EFFFF4D7600000;
	cvt.rmi.f64.f64 	%fd1216, %fd1215;
	mul.f64 	%fd1217, %fd1216, 0d41EFFFF4D7600000;
	sub.f64 	%fd1218, %fd1214, %fd1217;
	setp.lt.f64 	%p181, %fd1218, 0d0000000000000000;
	add.f64 	%fd1219, %fd1218, 0d41EFFFF4D7600000;
	selp.f64 	%fd1220, %fd1219, %fd1218, %p181;
	mul.f64 	%fd1221, %fd1202, %fd1213;
	div.rn.f64 	%fd1222, %fd1221, 0d41EFFFF4D7600000;
	cvt.rmi.f64.f64 	%fd1223, %fd1222;
	mul.f64 	%fd1224, %fd1223, 0d41EFFFF4D7600000;
	sub.f64 	%fd1225, %fd1221, %fd1224;
	setp.lt.f64 	%p182, %fd1225, 0d0000000000000000;
	add.f64 	%fd1226, %fd1225, 0d41EFFFF4D7600000;
	selp.f64 	%fd1227, %fd1226, %fd1225, %p182;
	fma.rn.f64 	%fd1228, %fd1220, 0d4100000000000000, %fd1227;
	div.rn.f64 	%fd1229, %fd1228, 0d41EFFFF4D7600000;
	cvt.rmi.f64.f64 	%fd1230, %fd1229;
	mul.f64 	%fd1231, %fd1230, 0d41EFFFF4D7600000;
	sub.f64 	%fd1232, %fd1228, %fd1231;
	setp.lt.f64 	%p183, %fd1232, 0d0000000000000000;
	add.f64 	%fd1233, %fd1232, 0d41EFFFF4D7600000;
	selp.f64 	%fd1234, %fd1233, %fd1232, %p183;
	setp.lt.f64 	%p184, %fd1234, 0d0000000000000000;
	add.f64 	%fd1235, %fd1234, 0d41EFFFF4D7600000;
	selp.f64 	%fd1236, %fd1235, %fd1234, %p184;
	cvt.rn.f64.u32 	%fd1237, %r940;
	mul.f64 	%fd1238, %fd1205, %fd1237;
	div.rn.f64 	%fd1239, %fd1238, 0d41EFFFF4D7600000;
	cvt.rmi.f64.f64 	%fd1240, %fd1239;
	mul.f64 	%fd1241, %fd1240, 0d41EFFFF4D7600000;
	sub.f64 	%fd1242, %fd1238, %fd1241;
	setp.lt.f64 	%p185, %fd1242, 0d0000000000000000;
	add.f64 	%fd1243, %fd1242, 0d41EFFFF4D7600000;
	selp.f64 	%fd1244, %fd1243, %fd1242, %p185;
	mul.f64 	%fd1245, %fd1207, %fd1237;
	div.rn.f64 	%fd1246, %fd1245, 0d41EFFFF4D7600000;
	cvt.rmi.f64.f64 	%fd1247, %fd1246;
	mul.f64 	%fd1248, %fd1247, 0d41EFFFF4D7600000;
	sub.f64 	%fd1249, %fd1245, %fd1248;
	setp.lt.f64 	%p186, %fd1249, 0d0000000000000000;
	add.f64 	%fd1250, %fd1249, 0d41EFFFF4D7600000;
	selp.f64 	%fd1251, %fd1250, %fd1249, %p186;
	fma.rn.f64 	%fd1252, %fd1244, 0d4100000000000000, %fd1251;
	div.rn.f64 	%fd1253, %fd1252, 0d41EFFFF4D7600000;
	cvt.rmi.f64.f64 	%fd1254, %fd1253;
	mul.f64 	%fd1255, %fd1254, 0d41EFFFF4D7600000;
	sub.f64 	%fd1256, %fd1252, %fd1255;
	setp.lt.f64 	%p187, %fd1256, 0d0000000000000000;
	add.f64 	%fd1257, %fd1256, 0d41EFFFF4D7600000;
	selp.f64 	%fd1258, %fd1257, %fd1256, %p187;
	setp.lt.f64 	%p188, %fd1258, 0d0000000000000000;
	add.f64 	%fd1259, %fd1258, 0d41EFFFF4D7600000;
	selp.f64 	%fd1260, %fd1259, %fd1258, %p188;
	add.f64 	%fd1261, %fd1236, %fd1260;
	cvt.rn.f64.u32 	%fd1262, %r937;
	mul.f64 	%fd1263, %fd1210, %fd1262;
	div.rn.f64 	%fd1264, %fd1263, 0d41EFFFF4D7600000;
	cvt.rmi.f64.f64 	%fd1265, %fd1264;
	mul.f64 	%fd1266, %fd1265, 0d41EFFFF4D7600000;
	sub.f64 	%fd1267, %fd1263, %fd1266;
	setp.lt.f64 	%p189, %fd1267, 0d0000000000000000;
	add.f64 	%fd1268, %fd1267, 0d41EFFFF4D7600000;
	selp.f64 	%fd1269, %fd1268, %fd1267, %p189;
	mul.f64 	%fd1270, %fd1212, %fd1262;
	div.rn.f64 	%fd1271, %fd1270, 0d41EFFFF4D7600000;
	cvt.rmi.f64.f64 	%fd1272, %fd1271;
	mul.f64 	%fd1273, %fd1272, 0d41EFFFF4D7600000;
	sub.f64 	%fd1274, %fd1270, %fd1273;
	setp.lt.f64 	%p190, %fd1274, 0d0000000000000000;
	add.f64 	%fd1275, %fd1274, 0d41EFFFF4D7600000;
	selp.f64 	%fd1276, %fd1275, %fd1274, %p190;
	fma.rn.f64 	%fd1277, %fd1269, 0d4100000000000000, %fd1276;
	div.rn.f64 	%fd1278, %fd1277, 0d41EFFFF4D7600000;
	cvt.rmi.f64.f64 	%fd1279, %fd1278;
	mul.f64 	%fd1280, %fd1279, 0d41EFFFF4D7600000;
	sub.f64 	%fd1281, %fd1277, %fd1280;
	setp.lt.f64 	%p191, %fd1281, 0d0000000000000000;
	add.f64 	%fd1282, %fd1281, 0d41EFFFF4D7600000;
	selp.f64 	%fd1283, %fd1282, %fd1281, %p191;
	setp.lt.f64 	%p192, %fd1283, 0d0000000000000000;
	add.f64 	%fd1284, %fd1283, 0d41EFFFF4D7600000;
	selp.f64 	%fd1285, %fd1284, %fd1283, %p192;
	add.f64 	%fd1286, %fd1261, %fd1285;
	div.rn.f64 	%fd1287, %fd1286, 0d41EFFFF4D7600000;
	cvt.rmi.f64.f64 	%fd1288, %fd1287;
	mul.f64 	%fd1289, %fd1288, 0d41EFFFF4D7600000;
	sub.f64 	%fd1290, %fd1286, %fd1289;
	setp.lt.f64 	%p193, %fd1290, 0d0000000000000000;
	add.f64 	%fd1291, %fd1290, 0d41EFFFF4D7600000;
	selp.f64 	%fd1292, %fd1291, %fd1290, %p193;
	cvt.rn.f64.u32 	%fd1293, %r942;
	mul.f64 	%fd1294, %fd1200, %fd1293;
	div.rn.f64 	%fd1295, %fd1294, 0d41EFFFF4D7600000;
	cvt.rmi.f64.f64 	%fd1296, %fd1295;
	mul.f64 	%fd1297, %fd1296, 0d41EFFFF4D7600000;
	sub.f64 	%fd1298, %fd1294, %fd1297;
	setp.lt.f64 	%p194, %fd1298, 0d0000000000000000;
	add.f64 	%fd1299, %fd1298, 0d41EFFFF4D7600000;
	selp.f64 	%fd1300, %fd1299, %fd1298, %p194;
	mul.f64 	%fd1301, %fd1202, %fd1293;
	div.rn.f64 	%fd1302, %fd1301, 0d41EFFFF4D7600000;
	cvt.rmi.f64.f64 	%fd1303, %fd1302;
	mul.f64 	%fd1304, %fd1303, 0d41EFFFF4D7600000;
	sub.f64 	%fd1305, %fd1301, %fd1304;
	setp.lt.f64 	%p195, %fd1305, 0d0000000000000000;
	add.f64 	%fd1306, %fd1305, 0d41EFFFF4D7600000;
	selp.f64 	%fd1307, %fd1306, %fd1305, %p195;
	fma.rn.f64 	%fd1308, %fd1300, 0d4100000000000000, %fd1307;
	div.rn.f64 	%fd1309, %fd1308, 0d41EFFFF4D7600000;
	cvt.rmi.f64.f64 	%fd1310, %fd1309;
	mul.f64 	%fd1311, %fd1310, 0d41EFFFF4D7600000;
	sub.f64 	%fd1312, %fd1308, %fd1311;
	setp.lt.f64 	%p196, %fd1312, 0d0000000000000000;
	add.f64 	%fd1313, %fd1312, 0d41EFFFF4D7600000;
	selp.f64 	%fd1314, %fd1313, %fd1312, %p196;
	setp.lt.f64 	%p197, %fd1314, 0d0000000000000000;
	add.f64 	%fd1315, %fd1314, 0d41EFFFF4D7600000;
	selp.f64 	%fd1316, %fd1315, %fd1314, %p197;
	cvt.rn.f64.u32 	%fd1317, %r939;
	mul.f64 	%fd1318, %fd1205, %fd1317;
	div.rn.f64 	%fd1319, %fd1318, 0d41EFFFF4D7600000;
	cvt.rmi.f64.f64 	%fd1320, %fd1319;
	mul.f64 	%fd1321, %fd1320, 0d41EFFFF4D7600000;
	sub.f64 	%fd1322, %fd1318, %fd1321;
	setp.lt.f64 	%p198, %fd1322, 0d0000000000000000;
	add.f64 	%fd1323, %fd1322, 0d41EFFFF4D7600000;
	selp.f64 	%fd1324, %fd1323, %fd1322, %p198;
	mul.f64 	%fd1325, %fd1207, %fd1317;
	div.rn.f64 	%fd1326, %fd1325, 0d41EFFFF4D7600000;
	cvt.rmi.f64.f64 	%fd1327, %fd1326;
	mul.f64 	%fd1328, %fd1327, 0d41EFFFF4D7600000;
	sub.f64 	%fd1329, %fd1325, %fd1328;
	setp.lt.f64 	%p199, %fd1329, 0d0000000000000000;
	add.f64 	%fd1330, %fd1329, 0d41EFFFF4D7600000;
	selp.f64 	%fd1331, %fd1330, %fd1329, %p199;
	fma.rn.f64 	%fd1332, %fd1324, 0d4100000000000000, %fd1331;
	div.rn.f64 	%fd1333, %fd1332, 0d41EFFFF4D7600000;
	cvt.rmi.f64.f64 	%fd1334, %fd1333;
	mul.f64 	%fd1335, %fd1334, 0d41EFFFF4D7600000;
	sub.f64 	%fd1336, %fd1332, %fd1335;
	setp.lt.f64 	%p200, %fd1336, 0d0000000000000000;
	add.f64 	%fd1337, %fd1336, 0d41EFFFF4D7600000;
	selp.f64 	%fd1338, %fd1337, %fd1336, %p200;
	setp.lt.f64 	%p201, %fd1338, 0d0000000000000000;
	add.f64 	%fd1339, %fd1338, 0d41EFFFF4D7600000;
	selp.f64 	%fd1340, %fd1339, %fd1338, %p201;
	add.f64 	%fd1341, %fd1316, %fd1340;
	cvt.rn.f64.u32 	%fd1342, %r936;
	mul.f64 	%fd1343, %fd1210, %fd1342;
	div.rn.f64 	%fd1344, %fd1343, 0d41EFFFF4D7600000;
	cvt.rmi.f64.f64 	%fd1345, %fd1344;
	mul.f64 	%fd1346, %fd1345, 0d41EFFFF4D7600000;
	sub.f64 	%fd1347, %fd1343, %fd1346;
	setp.lt.f64 	%p202, %fd1347, 0d0000000000000000;
	add.f64 	%fd1348, %fd1347, 0d41EFFFF4D7600000;
	selp.f64 	%fd1349, %fd1348, %fd1347, %p202;
	mul.f64 	%fd1350, %fd1212, %fd1342;
	div.rn.f64 	%fd1351, %fd1350, 0d41EFFFF4D7600000;
	cvt.rmi.f64.f64 	%fd1352, %fd1351;
	mul.f64 	%fd1353, %fd1352, 0d41EFFFF4D7600000;
	sub.f64 	%fd1354, %fd1350, %fd1353;
	setp.lt.f64 	%p203, %fd1354, 0d0000000000000000;
	add.f64 	%fd1355, %fd1354, 0d41EFFFF4D7600000;
	selp.f64 	%fd1356, %fd1355, %fd1354, %p203;
	fma.rn.f64 	%fd1357, %fd1349, 0d4100000000000000, %fd1356;
	div.rn.f64 	%fd1358, %fd1357, 0d41EFFFF4D7600000;
	cvt.rmi.f64.f64 	%fd1359, %fd1358;
	mul.f64 	%fd1360, %fd1359, 0d41EFFFF4D7600000;
	sub.f64 	%fd1361, %fd1357, %fd1360;
	setp.lt.f64 	%p204, %fd1361, 0d0000000000000000;
	add.f64 	%fd1362, %fd1361, 0d41EFFFF4D7600000;
	selp.f64 	%fd1363, %fd1362, %fd1361, %p204;
	setp.lt.f64 	%p205, %fd1363, 0d0000000000000000;
	add.f64 	%fd1364, %fd1363, 0d41EFFFF4D7600000;
	selp.f64 	%fd1365, %fd1364, %fd1363, %p205;
	add.f64 	%fd1366, %fd1341, %fd1365;
	div.rn.f64 	%fd1367, %fd1366, 0d41EFFFF4D7600000;
	cvt.rmi.f64.f64 	%fd1368, %fd1367;
	mul.f64 	%fd1369, %fd1368, 0d41EFFFF4D7600000;
	sub.f64 	%fd1370, %fd1366, %fd1369;
	setp.lt.f64 	%p206, %fd1370, 0d0000000000000000;
	add.f64 	%fd1371, %fd1370, 0d41EFFFF4D7600000;
	selp.f64 	%fd1372, %fd1371, %fd1370, %p206;
	cvt.rn.f64.u32 	%fd1373, %r941;
	mul.f64 	%fd1374, %fd1200, %fd1373;
	div.rn.f64 	%fd1375, %fd1374, 0d41EFFFF4D7600000;
	cvt.rmi.f64.f64 	%fd1376, %fd1375;
	mul.f64 	%fd1377, %fd1376, 0d41EFFFF4D7600000;
	sub.f64 	%fd1378, %fd1374, %fd1377;
	setp.lt.f64 	%p207, %fd1378, 0d0000000000000000;
	add.f64 	%fd1379, %fd1378, 0d41EFFFF4D7600000;
	selp.f64 	%fd1380, %fd1379, %fd1378, %p207;
	mul.f64 	%fd1381, %fd1202, %fd1373;
	div.rn.f64 	%fd1382, %fd1381, 0d41EFFFF4D7600000;
	cvt.rmi.f64.f64 	%fd1383, %fd1382;
	mul.f64 	%fd1384, %fd1383, 0d41EFFFF4D7600000;
	sub.f64 	%fd1385, %fd1381, %fd1384;
	setp.lt.f64 	%p208, %fd1385, 0d0000000000000000;
	add.f64 	%fd1386, %fd1385, 0d41EFFFF4D7600000;
	selp.f64 	%fd1387, %fd1386, %fd1385, %p208;
	fma.rn.f64 	%fd1388, %fd1380, 0d4100000000000000, %fd1387;
	div.rn.f64 	%fd1389, %fd1388, 0d41EFFFF4D7600000;
	cvt.rmi.f64.f64 	%fd1390, %fd1389;
	mul.f64 	%fd1391, %fd1390, 0d41EFFFF4D7600000;
	sub.f64 	%fd1392, %fd1388, %fd1391;
	setp.lt.f64 	%p209, %fd1392, 0d0000000000000000;
	add.f64 	%fd1393, %fd1392, 0d41EFFFF4D7600000;
	selp.f64 	%fd1394, %fd1393, %fd1392, %p209;
	setp.lt.f64 	%p210, %fd1394, 0d0000000000000000;
	add.f64 	%fd1395, %fd1394, 0d41EFFFF4D7600000;
	selp.f64 	%fd1396, %fd1395, %fd1394, %p210;
	cvt.rn.f64.u32 	%fd1397, %r938;
	mul.f64 	%fd1398, %fd1205, %fd1397;
	div.rn.f64 	%fd1399, %fd1398, 0d41EFFFF4D7600000;
	cvt.rmi.f64.f64 	%fd1400, %fd1399;
	mul.f64 	%fd1401, %fd1400, 0d41EFFFF4D7600000;
	sub.f64 	%fd1402, %fd1398, %fd1401;
	setp.lt.f64 	%p211, %fd1402, 0d0000000000000000;
	add.f64 	%fd1403, %fd1402, 0d41EFFFF4D7600000;
	selp.f64 	%fd1404, %fd1403, %fd1402, %p211;
	mul.f64 	%fd1405, %fd1207, %fd1397;
	div.rn.f64 	%fd1406, %fd1405, 0d41EFFFF4D7600000;
	cvt.rmi.f64.f64 	%fd1407, %fd1406;
	mul.f64 	%fd1408, %fd1407, 0d41EFFFF4D7600000;
	sub.f64 	%fd1409, %fd1405, %fd1408;
	setp.lt.f64 	%p212, %fd1409, 0d0000000000000000;
	add.f64 	%fd1410, %fd1409, 0d41EFFFF4D7600000;
	selp.f64 	%fd1411, %fd1410, %fd1409, %p212;
	fma.rn.f64 	%fd1412, %fd1404, 0d4100000000000000, %fd1411;
	div.rn.f64 	%fd1413, %fd1412, 0d41EFFFF4D7600000;
	cvt.rmi.f64.f64 	%fd1414, %fd1413;
	mul.f64 	%fd1415, %fd1414, 0d41EFFFF4D7600000;
	sub.f64 	%fd1416, %fd1412, %fd1415;
	setp.lt.f64 	%p213, %fd1416, 0d0000000000000000;
	add.f64 	%fd1417, %fd1416, 0d41EFFFF4D7600000;
	selp.f64 	%fd1418, %fd1417, %fd1416, %p213;
	setp.lt.f64 	%p214, %fd1418, 0d0000000000000000;
	add.f64 	%fd1419, %fd1418, 0d41EFFFF4D7600000;
	selp.f64 	%fd1420, %fd1419, %fd1418, %p214;
	add.f64 	%fd1421, %fd1396, %fd1420;
	cvt.rn.f64.u32 	%fd1422, %r935;
	mul.f64 	%fd1423, %fd1210, %fd1422;
	div.rn.f64 	%fd1424, %fd1423, 0d41EFFFF4D7600000;
	cvt.rmi.f64.f64 	%fd1425, %fd1424;
	mul.f64 	%fd1426, %fd1425, 0d41EFFFF4D7600000;
	sub.f64 	%fd1427, %fd1423, %fd1426;
	setp.lt.f64 	%p215, %fd1427, 0d0000000000000000;
	add.f64 	%fd1428, %fd1427, 0d41EFFFF4D7600000;
	selp.f64 	%fd1429, %fd1428, %fd1427, %p215;
	mul.f64 	%fd1430, %fd1212, %fd1422;
	div.rn.f64 	%fd1431, %fd1430, 0d41EFFFF4D7600000;
	cvt.rmi.f64.f64 	%fd1432, %fd1431;
	mul.f64 	%fd1433, %fd1432, 0d41EFFFF4D7600000;
	sub.f64 	%fd1434, %fd1430, %fd1433;
	setp.lt.f64 	%p216, %fd1434, 0d0000000000000000;
	add.f64 	%fd1435, %fd1434, 0d41EFFFF4D7600000;
	selp.f64 	%fd1436, %fd1435, %fd1434, %p216;
	fma.rn.f64 	%fd1437, %fd1429, 0d4100000000000000, %fd1436;
	div.rn.f64 	%fd1438, %fd1437, 0d41EFFFF4D7600000;
	cvt.rmi.f64.f64 	%fd1439, %fd1438;
	mul.f64 	%fd1440, %fd1439, 0d41EFFFF4D7600000;
	sub.f64 	%fd1441, %fd1437, %fd1440;
	setp.lt.f64 	%p217, %fd1441, 0d0000000000000000;
	add.f64 	%fd1442, %fd1441, 0d41EFFFF4D7600000;
	selp.f64 	%fd1443, %fd1442, %fd1441, %p217;
	setp.lt.f64 	%p218, %fd1443, 0d0000000000000000;
	add.f64 	%fd1444, %fd1443, 0d41EFFFF4D7600000;
	selp.f64 	%fd1445, %fd1444, %fd1443, %p218;
	add.f64 	%fd1446, %fd1421, %fd1445;
	div.rn.f64 	%fd1447, %fd1446, 0d41EFFFF4D7600000;
	cvt.rmi.f64.f64 	%fd1448, %fd1447;
	mul.f64 	%fd1449, %fd1448, 0d41EFFFF4D7600000;
	sub.f64 	%fd1450, %fd1446, %fd1449;
	setp.lt.f64 	%p219, %fd1450, 0d0000000000000000;
	add.f64 	%fd1451, %fd1450, 0d41EFFFF4D7600000;
	selp.f64 	%fd1452, %fd1451, %fd1450, %p219;
	ld.global.u32 	%r512, [%rd35+12];
	cvt.rn.f64.u32 	%fd1453, %r512;
	mul.f64 	%fd1454, %fd1453, 0d3EE0000000000000;
	cvt.rmi.f64.f64 	%fd1455, %fd1454;
	mul.f64 	%fd1456, %fd1455, 0d4100000000000000;
	sub.f64 	%fd1457, %fd1453, %fd1456;
	ld.global.u32 	%r513, [%rd35+16];
	cvt.rn.f64.u32 	%fd1458, %r513;
	mul.f64 	%fd1459, %fd1458, 0d3EE0000000000000;
	cvt.rmi.f64.f64 	%fd1460, %fd1459;
	mul.f64 	%fd1461, %fd1460, 0d4100000000000000;
	sub.f64 	%fd1462, %fd1458, %fd1461;
	ld.global.u32 	%r514, [%rd35+20];
	cvt.rn.f64.u32 	%fd1463, %r514;
	mul.f64 	%fd1464, %fd1463, 0d3EE0000000000000;
	cvt.rmi.f64.f64 	%fd1465, %fd1464;
	mul.f64 	%fd1466, %fd1465, 0d4100000000000000;
	sub.f64 	%fd1467, %fd1463, %fd1466;
	mul.f64 	%fd1468, %fd1455, %fd1213;
	div.rn.f64 	%fd1469, %fd1468, 0d41EFFFF4D7600000;
	cvt.rmi.f64.f64 	%fd1470, %fd1469;
	mul.f64 	%fd1471, %fd1470, 0d41EFFFF4D7600000;
	sub.f64 	%fd1472, %fd1468, %fd1471;
	setp.lt.f64 	%p220, %fd1472, 0d0000000000000000;
	add.f64 	%fd1473, %fd1472, 0d41EFFFF4D7600000;
	selp.f64 	%fd1474, %fd1473, %fd1472, %p220;
	mul.f64 	%fd1475, %fd1457, %fd1213;
	div.rn.f64 	%fd1476, %fd1475, 0d41EFFFF4D7600000;
	cvt.rmi.f64.f64 	%fd1477, %fd1476;
	mul.f64 	%fd1478, %fd1477, 0d41EFFFF4D7600000;
	sub.f64 	%fd1479, %fd1475, %fd1478;
	setp.lt.f64 	%p221, %fd1479, 0d0000000000000000;
	add.f64 	%fd1480, %fd1479, 0d41EFFFF4D7600000;
	selp.f64 	%fd1481, %fd1480, %fd1479, %p221;
	fma.rn.f64 	%fd1482, %fd1474, 0d4100000000000000, %fd1481;
	div.rn.f64 	%fd1483, %fd1482, 0d41EFFFF4D7600000;
	cvt.rmi.f64.f64 	%fd1484, %fd1483;
	mul.f64 	%fd1485, %fd1484, 0d41EFFFF4D7600000;
	sub.f64 	%fd1486, %fd1482, %fd1485;
	setp.lt.f64 	%p222, %fd1486, 0d0000000000000000;
	add.f64 	%fd1487, %fd1486, 0d41EFFFF4D7600000;
	selp.f64 	%fd1488, %fd1487, %fd1486, %p222;
	setp.lt.f64 	%p223, %fd1488, 0d0000000000000000;
	add.f64 	%fd1489, %fd1488, 0d41EFFFF4D7600000;
	selp.f64 	%fd1490, %fd1489, %fd1488, %p223;
	mul.f64 	%fd1491, %fd1460, %fd1237;
	div.rn.f64 	%fd1492, %fd1491, 0d41EFFFF4D7600000;
	cvt.rmi.f64.f64 	%fd1493, %fd1492;
	mul.f64 	%fd1494, %fd1493, 0d41EFFFF4D7600000;
	sub.f64 	%fd1495, %fd1491, %fd1494;
	setp.lt.f64 	%p224, %fd1495, 0d0000000000000000;
	add.f64 	%fd1496, %fd1495, 0d41EFFFF4D7600000;
	selp.f64 	%fd1497, %fd1496, %fd1495, %p224;
	mul.f64 	%fd1498, %fd1462, %fd1237;
	div.rn.f64 	%fd1499, %fd1498, 0d41EFFFF4D7600000;
	cvt.rmi.f64.f64 	%fd1500, %fd1499;
	mul.f64 	%fd1501, %fd1500, 0d41EFFFF4D7600000;
	sub.f64 	%fd1502, %fd1498, %fd1501;
	setp.lt.f64 	%p225, %fd1502, 0d0000000000000000;
	add.f64 	%fd1503, %fd1502, 0d41EFFFF4D7600000;
	selp.f64 	%fd1504, %fd1503, %fd1502, %p225;
	fma.rn.f64 	%fd1505, %fd1497, 0d4100000000000000, %fd1504;
	div.rn.f64 	%fd1506, %fd1505, 0d41EFFFF4D7600000;
	cvt.rmi.f64.f64 	%fd1507, %fd1506;
	mul.f64 	%fd1508, %fd1507, 0d41EFFFF4D7600000;
	sub.f64 	%fd1509, %fd1505, %fd1508;
	setp.lt.f64 	%p226, %fd1509, 0d0000000000000000;
	add.f64 	%fd1510, %fd1509, 0d41EFFFF4D7600000;
	selp.f64 	%fd1511, %fd1510, %fd1509, %p226;
	setp.lt.f64 	%p227, %fd1511, 0d0000000000000000;
	add.f64 	%fd1512, %fd1511, 0d41EFFFF4D7600000;
	selp.f64 	%fd1513, %fd1512, %fd1511, %p227;
	add.f64 	%fd1514, %fd1490, %fd1513;
	mul.f64 	%fd1515, %fd1465, %fd1262;
	div.rn.f64 	%fd1516, %fd1515, 0d41EFFFF4D7600000;
	cvt.rmi.f64.f64 	%fd1517, %fd1516;
	mul.f64 	%fd1518, %fd1517, 0d41EFFFF4D7600000;
	sub.f64 	%fd1519, %fd1515, %fd1518;
	setp.lt.f64 	%p228, %fd1519, 0d0000000000000000;
	add.f64 	%fd1520, %fd1519, 0d41EFFFF4D7600000;
	selp.f64 	%fd1521, %fd1520, %fd1519, %p228;
	mul.f64 	%fd1522, %fd1467, %fd1262;
	div.rn.f64 	%fd1523, %fd1522, 0d41EFFFF4D7600000;
	cvt.rmi.f64.f64 	%fd1524, %fd1523;
	mul.f64 	%fd1525, %fd1524, 0d41EFFFF4D7600000;
	sub.f64 	%fd1526, %fd1522, %fd1525;
	setp.lt.f64 	%p229, %fd1526, 0d0000000000000000;
	add.f64 	%fd1527, %fd1526, 0d41EFFFF4D7600000;
	selp.f64 	%fd1528, %fd1527, %fd1526, %p229;
	fma.rn.f64 	%fd1529, %fd1521, 0d4100000000000000, %fd1528;
	div.rn.f64 	%fd1530, %fd1529, 0d41EFFFF4D7600000;
	cvt.rmi.f64.f64 	%fd1531, %fd1530;
	mul.f64 	%fd1532, %fd1531, 0d41EFFFF4D7600000;
	sub.f64 	%fd1533, %fd1529, %fd1532;
	setp.lt.f64 	%p230, %fd1533, 0d0000000000000000;
	add.f64 	%fd1534, %fd1533, 0d41EFFFF4D7600000;
	selp.f64 	%fd1535, %fd1534, %fd1533, %p230;
	setp.lt.f64 	%p231, %fd1535, 0d0000000000000000;
	add.f64 	%fd1536, %fd1535, 0d41EFFFF4D7600000;
	selp.f64 	%fd1537, %fd1536, %fd1535, %p231;
	add.f64 	%fd1538, %fd1514, %fd1537;
	div.rn.f64 	%fd1539, %fd1538, 0d41EFFFF4D7600000;
	cvt.rmi.f64.f64 	%fd1540, %fd1539;
	mul.f64 	%fd1541, %fd1540, 0d41EFFFF4D7600000;
	sub.f64 	%fd1542, %fd1538, %fd1541;
	setp.lt.f64 	%p232, %fd1542, 0d0000000000000000;
	add.f64 	%fd1543, %fd1542, 0d41EFFFF4D7600000;
	selp.f64 	%fd1544, %fd1543, %fd1542, %p232;
	mul.f64 	%fd1545, %fd1455, %fd1293;
	div.rn.f64 	%fd1546, %fd1545, 0d41EFFFF4D7600000;
	cvt.rmi.f64.f64 	%fd1547, %fd1546;
	mul.f64 	%fd1548, %fd1547, 0d41EFFFF4D7600000;
	sub.f64 	%fd1549, %fd1545, %fd1548;
	setp.lt.f64 	%p233, %fd1549, 0d0000000000000000;
	add.f64 	%fd1550, %fd1549, 0d41EFFFF4D7600000;
	selp.f64 	%fd1551, %fd1550, %fd1549, %p233;
	mul.f64 	%fd1552, %fd1457, %fd1293;
	div.rn.f64 	%fd1553, %fd1552, 0d41EFFFF4D7600000;
	cvt.rmi.f64.f64 	%fd1554, %fd1553;
	mul.f64 	%fd1555, %fd1554, 0d41EFFFF4D7600000;
	sub.f64 	%fd1556, %fd1552, %fd1555;
	setp.lt.f64 	%p234, %fd1556, 0d0000000000000000;
	add.f64 	%fd1557, %fd1556, 0d41EFFFF4D7600000;
	selp.f64 	%fd1558, %fd1557, %fd1556, %p234;
	fma.rn.f64 	%fd1559, %fd1551, 0d4100000000000000, %fd1558;
	div.rn.f64 	%fd1560, %fd1559, 0d41EFFFF4D7600000;
	cvt.rmi.f64.f64 	%fd1561, %fd1560;
	mul.f64 	%fd1562, %fd1561, 0d41EFFFF4D7600000;
	sub.f64 	%fd1563, %fd1559, %fd1562;
	setp.lt.f64 	%p235, %fd1563, 0d0000000000000000;
	add.f64 	%fd1564, %fd1563, 0d41EFFFF4D7600000;
	selp.f64 	%fd1565, %fd1564, %fd1563, %p235;
	setp.lt.f64 	%p236, %fd1565, 0d0000000000000000;
	add.f64 	%fd1566, %fd1565, 0d41EFFFF4D7600000;
	selp.f64 	%fd1567, %fd1566, %fd1565, %p236;
	mul.f64 	%fd1568, %fd1460, %fd1317;
	div.rn.f64 	%fd1569, %fd1568, 0d41EFFFF4D7600000;
	cvt.rmi.f64.f64 	%fd1570, %fd1569;
	mul.f64 	%fd1571, %fd1570, 0d41EFFFF4D7600000;
	sub.f64 	%fd1572, %fd1568, %fd1571;
	setp.lt.f64 	%p237, %fd1572, 0d0000000000000000;
	add.f64 	%fd1573, %fd1572, 0d41EFFFF4D7600000;
	selp.f64 	%fd1574, %fd1573, %fd1572, %p237;
	mul.f64 	%fd1575, %fd1462, %fd1317;
	div.rn.f64 	%fd1576, %fd1575, 0d41EFFFF4D7600000;
	cvt.rmi.f64.f64 	%fd1577, %fd1576;
	mul.f64 	%fd1578, %fd1577, 0d41EFFFF4D7600000;
	sub.f64 	%fd1579, %fd1575, %fd1578;
	setp.lt.f64 	%p238, %fd1579, 0d0000000000000000;
	add.f64 	%fd1580, %fd1579, 0d41EFFFF4D7600000;
	selp.f64 	%fd1581, %fd1580, %fd1579, %p238;
	fma.rn.f64 	%fd1582, %fd1574, 0d4100000000000000, %fd1581;
	div.rn.f64 	%fd1583, %fd1582, 0d41EFFFF4D7600000;
	cvt.rmi.f64.f64 	%fd1584, %fd1583;
	mul.f64 	%fd1585, %fd1584, 0d41EFFFF4D7600000;
	sub.f64 	%fd1586, %fd1582, %fd1585;
	setp.lt.f64 	%p239, %fd1586, 0d0000000000000000;
	add.f64 	%fd1587, %fd1586, 0d41EFFFF4D7600000;
	selp.f64 	%fd1588, %fd1587, %fd1586, %p239;
	setp.lt.f64 	%p240, %fd1588, 0d0000000000000000;
	add.f64 	%fd1589, %fd1588, 0d41EFFFF4D7600000;
	selp.f64 	%fd1590, %fd1589, %fd1588, %p240;
	add.f64 	%fd1591, %fd1567, %fd1590;
	mul.f64 	%fd1592, %fd1465, %fd1342;
	div.rn.f64 	%fd1593, %fd1592, 0d41EFFFF4D7600000;
	cvt.rmi.f64.f64 	%fd1594, %fd1593;
	mul.f64 	%fd1595, %fd1594, 0d41EFFFF4D7600000;
	sub.f64 	%fd1596, %fd1592, %fd1595;
	setp.lt.f64 	%p241, %fd1596, 0d0000000000000000;
	add.f64 	%fd1597, %fd1596, 0d41EFFFF4D7600000;
	selp.f64 	%fd1598, %fd1597, %fd1596, %p241;
	mul.f64 	%fd1599, %fd1467, %fd1342;
	div.rn.f64 	%fd1600, %fd1599, 0d41EFFFF4D7600000;
	cvt.rmi.f64.f64 	%fd1601, %fd1600;
	mul.f64 	%fd1602, %fd1601, 0d41EFFFF4D7600000;
	sub.f64 	%fd1603, %fd1599, %fd1602;
	setp.lt.f64 	%p242, %fd1603, 0d0000000000000000;
	add.f64 	%fd1604, %fd1603, 0d41EFFFF4D7600000;
	selp.f64 	%fd1605, %fd1604, %fd1603, %p242;
	fma.rn.f64 	%fd1606, %fd1598, 0d4100000000000000, %fd1605;
	div.rn.f64 	%fd1607, %fd1606, 0d41EFFFF4D7600000;
	cvt.rmi.f64.f64 	%fd1608, %fd1607;
	mul.f64 	%fd1609, %fd1608, 0d41EFFFF4D7600000;
	sub.f64 	%fd1610, %fd1606, %fd1609;
	setp.lt.f64 	%p243, %fd1610, 0d0000000000000000;
	add.f64 	%fd1611, %fd1610, 0d41EFFFF4D7600000;
	selp.f64 	%fd1612, %fd1611, %fd1610, %p243;
	setp.lt.f64 	%p244, %fd1612, 0d0000000000000000;
	add.f64 	%fd1613, %fd1612, 0d41EFFFF4D7600000;
	selp.f64 	%fd1614, %fd1613, %fd1612, %p244;
	add.f64 	%fd1615, %fd1591, %fd1614;
	div.rn.f64 	%fd1616, %fd1615, 0d41EFFFF4D7600000;
	cvt.rmi.f64.f64 	%fd1617, %fd1616;
	mul.f64 	%fd1618, %fd1617, 0d41EFFFF4D7600000;
	sub.f64 	%fd1619, %fd1615, %fd1618;
	setp.lt.f64 	%p245, %fd1619, 0d0000000000000000;
	add.f64 	%fd1620, %fd1619, 0d41EFFFF4D7600000;
	selp.f64 	%fd1621, %fd1620, %fd1619, %p245;
	mul.f64 	%fd1622, %fd1455, %fd1373;
	div.rn.f64 	%fd1623, %fd1622, 0d41EFFFF4D7600000;
	cvt.rmi.f64.f64 	%fd1624, %fd1623;
	mul.f64 	%fd1625, %fd1624, 0d41EFFFF4D7600000;
	sub.f64 	%fd1626, %fd1622, %fd1625;
	setp.lt.f64 	%p246, %fd1626, 0d0000000000000000;
	add.f64 	%fd1627, %fd1626, 0d41EFFFF4D7600000;
	selp.f64 	%fd1628, %fd1627, %fd1626, %p246;
	mul.f64 	%fd1629, %fd1457, %fd1373;
	div.rn.f64 	%fd1630, %fd1629, 0d41EFFFF4D7600000;
	cvt.rmi.f64.f64 	%fd1631, %fd1630;
	mul.f64 	%fd1632, %fd1631, 0d41EFFFF4D7600000;
	sub.f64 	%fd1633, %fd1629, %fd1632;
	setp.lt.f64 	%p247, %fd1633, 0d0000000000000000;
	add.f64 	%fd1634, %fd1633, 0d41EFFFF4D7600000;
	selp.f64 	%fd1635, %fd1634, %fd1633, %p247;
	fma.rn.f64 	%fd1636, %fd1628, 0d4100000000000000, %fd1635;
	div.rn.f64 	%fd1637, %fd1636, 0d41EFFFF4D7600000;
	cvt.rmi.f64.f64 	%fd1638, %fd1637;
	mul.f64 	%fd1639, %fd1638, 0d41EFFFF4D7600000;
	sub.f64 	%fd1640, %fd1636, %fd1639;
	setp.lt.f64 	%p248, %fd1640, 0d0000000000000000;
	add.f64 	%fd1641, %fd1640, 0d41EFFFF4D7600000;
	selp.f64 	%fd1642, %fd1641, %fd1640, %p248;
	setp.lt.f64 	%p249, %fd1642, 0d0000000000000000;
	add.f64 	%fd1643, %fd1642, 0d41EFFFF4D7600000;
	selp.f64 	%fd1644, %fd1643, %fd1642, %p249;
	mul.f64 	%fd1645, %fd1460, %fd1397;
	div.rn.f64 	%fd1646, %fd1645, 0d41EFFFF4D7600000;
	cvt.rmi.f64.f64 	%fd1647, %fd1646;
	mul.f64 	%fd1648, %fd1647, 0d41EFFFF4D7600000;
	sub.f64 	%fd1649, %fd1645, %fd1648;
	setp.lt.f64 	%p250, %fd1649, 0d0000000000000000;
	add.f64 	%fd1650, %fd1649, 0d41EFFFF4D7600000;
	selp.f64 	%fd1651, %fd1650, %fd1649, %p250;
	mul.f64 	%fd1652, %fd1462, %fd1397;
	div.rn.f64 	%fd1653, %fd1652, 0d41EFFFF4D7600000;
	cvt.rmi.f64.f64 	%fd1654, %fd1653;
	mul.f64 	%fd1655, %fd1654, 0d41EFFFF4D7600000;
	sub.f64 	%fd1656, %fd1652, %fd1655;
	setp.lt.f64 	%p251, %fd1656, 0d0000000000000000;
	add.f64 	%fd1657, %fd1656, 0d41EFFFF4D7600000;
	selp.f64 	%fd1658, %fd1657, %fd1656, %p251;
	fma.rn.f64 	%fd1659, %fd1651, 0d4100000000000000, %fd1658;
	div.rn.f64 	%fd1660, %fd1659, 0d41EFFFF4D7600000;
	cvt.rmi.f64.f64 	%fd1661, %fd1660;
	mul.f64 	%fd1662, %fd1661, 0d41EFFFF4D7600000;
	sub.f64 	%fd1663, %fd1659, %fd1662;
	setp.lt.f64 	%p252, %fd1663, 0d0000000000000000;
	add.f64 	%fd1664, %fd1663, 0d41EFFFF4D7600000;
	selp.f64 	%fd1665, %fd1664, %fd1663, %p252;
	setp.lt.f64 	%p253, %fd1665, 0d0000000000000000;
	add.f64 	%fd1666, %fd1665, 0d41EFFFF4D7600000;
	selp.f64 	%fd1667, %fd1666, %fd1665, %p253;
	add.f64 	%fd1668, %fd1644, %fd1667;
	mul.f64 	%fd1669, %fd1465, %fd1422;
	div.rn.f64 	%fd1670, %fd1669, 0d41EFFFF4D7600000;
	cvt.rmi.f64.f64 	%fd1671, %fd1670;
	mul.f64 	%fd1672, %fd1671, 0d41EFFFF4D7600000;
	sub.f64 	%fd1673, %fd1669, %fd1672;
	setp.lt.f64 	%p254, %fd1673, 0d0000000000000000;
	add.f64 	%fd1674, %fd1673, 0d41EFFFF4D7600000;
	selp.f64 	%fd1675, %fd1674, %fd1673, %p254;
	mul.f64 	%fd1676, %fd1467, %fd1422;
	div.rn.f64 	%fd1677, %fd1676, 0d41EFFFF4D7600000;
	cvt.rmi.f64.f64 	%fd1678, %fd1677;
	mul.f64 	%fd1679, %fd1678, 0d41EFFFF4D7600000;
	sub.f64 	%fd1680, %fd1676, %fd1679;
	setp.lt.f64 	%p255, %fd1680, 0d0000000000000000;
	add.f64 	%fd1681, %fd1680, 0d41EFFFF4D7600000;
	selp.f64 	%fd1682, %fd1681, %fd1680, %p255;
	fma.rn.f64 	%fd1683, %fd1675, 0d4100000000000000, %fd1682;
	div.rn.f64 	%fd1684, %fd1683, 0d41EFFFF4D7600000;
	cvt.rmi.f64.f64 	%fd1685, %fd1684;
	mul.f64 	%fd1686, %fd1685, 0d41EFFFF4D7600000;
	sub.f64 	%fd1687, %fd1683, %fd1686;
	setp.lt.f64 	%p256, %fd1687, 0d0000000000000000;
	add.f64 	%fd1688, %fd1687, 0d41EFFFF4D7600000;
	selp.f64 	%fd1689, %fd1688, %fd1687, %p256;
	setp.lt.f64 	%p257, %fd1689, 0d0000000000000000;
	add.f64 	%fd1690, %fd1689, 0d41EFFFF4D7600000;
	selp.f64 	%fd1691, %fd1690, %fd1689, %p257;
	add.f64 	%fd1692, %fd1668, %fd1691;
	div.rn.f64 	%fd1693, %fd1692, 0d41EFFFF4D7600000;
	cvt.rmi.f64.f64 	%fd1694, %fd1693;
	mul.f64 	%fd1695, %fd1694, 0d41EFFFF4D7600000;
	sub.f64 	%fd1696, %fd1692, %fd1695;
	setp.lt.f64 	%p258, %fd1696, 0d0000000000000000;
	add.f64 	%fd1697, %fd1696, 0d41EFFFF4D7600000;
	selp.f64 	%fd1698, %fd1697, %fd1696, %p258;
	ld.global.u32 	%r515, [%rd35+24];
	cvt.rn.f64.u32 	%fd1699, %r515;
	mul.f64 	%fd1700, %fd1699, 0d3EE0000000000000;
	cvt.rmi.f64.f64 	%fd1701, %fd1700;
	mul.f64 	%fd1702, %fd1701, 0d4100000000000000;
	sub.f64 	%fd1703, %fd1699, %fd1702;
	ld.global.u32 	%r516, [%rd35+28];
	cvt.rn.f64.u32 	%fd1704, %r516;
	mul.f64 	%fd1705, %fd1704, 0d3EE0000000000000;
	cvt.rmi.f64.f64 	%fd1706, %fd1705;
	mul.f64 	%fd1707, %fd1706, 0d4100000000000000;
	sub.f64 	%fd1708, %fd1704, %fd1707;
	ld.global.u32 	%r517, [%rd35+32];
	cvt.rn.f64.u32 	%fd1709, %r517;
	mul.f64 	%fd1710, %fd1709, 0d3EE0000000000000;
	cvt.rmi.f64.f64 	%fd1711, %fd1710;
	mul.f64 	%fd1712, %fd1711, 0d4100000000000000;
	sub.f64 	%fd1713, %fd1709, %fd1712;
	mul.f64 	%fd1714, %fd1701, %fd1213;
	div.rn.f64 	%fd1715, %fd1714, 0d41EFFFF4D7600000;
	cvt.rmi.f64.f64 	%fd1716, %fd1715;
	mul.f64 	%fd1717, %fd1716, 0d41EFFFF4D7600000;
	sub.f64 	%fd1718, %fd1714, %fd1717;
	setp.lt.f64 	%p259, %fd1718, 0d0000000000000000;
	add.f64 	%fd1719, %fd1718, 0d41EFFFF4D7600000;
	selp.f64 	%fd1720, %fd1719, %fd1718, %p259;
	mul.f64 	%fd1721, %fd1703, %fd1213;
	div.rn.f64 	%fd1722, %fd1721, 0d41EFFFF4D7600000;
	cvt.rmi.f64.f64 	%fd1723, %fd1722;
	mul.f64 	%fd1724, %fd1723, 0d41EFFFF4D7600000;
	sub.f64 	%fd1725, %fd1721, %fd1724;
	setp.lt.f64 	%p260, %fd1725, 0d0000000000000000;
	add.f64 	%fd1726, %fd1725, 0d41EFFFF4D7600000;
	selp.f64 	%fd1727, %fd1726, %fd1725, %p260;
	fma.rn.f64 	%fd1728, %fd1720, 0d4100000000000000, %fd1727;
	div.rn.f64 	%fd1729, %fd1728, 0d41EFFFF4D7600000;
	cvt.rmi.f64.f64 	%fd1730, %fd1729;
	mul.f64 	%fd1731, %fd1730, 0d41EFFFF4D7600000;
	sub.f64 	%fd1732, %fd1728, %fd1731;
	setp.lt.f64 	%p261, %fd1732, 0d0000000000000000;
	add.f64 	%fd1733, %fd1732, 0d41EFFFF4D7600000;
	selp.f64 	%fd1734, %fd1733, %fd1732, %p261;
	setp.lt.f64 	%p262, %fd1734, 0d0000000000000000;
	add.f64 	%fd1735, %fd1734, 0d41EFFFF4D7600000;
	selp.f64 	%fd1736, %fd1735, %fd1734, %p262;
	mul.f64 	%fd1737, %fd1706, %fd1237;
	div.rn.f64 	%fd1738, %fd1737, 0d41EFFFF4D7600000;
	cvt.rmi.f64.f64 	%fd1739, %fd1738;
	mul.f64 	%fd1740, %fd1739, 0d41EFFFF4D7600000;
	sub.f64 	%fd1741, %fd1737, %fd1740;
	setp.lt.f64 	%p263, %fd1741, 0d0000000000000000;
	add.f64 	%fd1742, %fd1741, 0d41EFFFF4D7600000;
	selp.f64 	%fd1743, %fd1742, %fd1741, %p263;
	mul.f64 	%fd1744, %fd1708, %fd1237;
	div.rn.f64 	%fd1745, %fd1744, 0d41EFFFF4D7600000;
	cvt.rmi.f64.f64 	%fd1746, %fd1745;
	mul.f64 	%fd1747, %fd1746, 0d41EFFFF4D7600000;
	sub.f64 	%fd1748, %fd1744, %fd1747;
	setp.lt.f64 	%p264, %fd1748, 0d0000000000000000;
	add.f64 	%fd1749, %fd1748, 0d41EFFFF4D7600000;
	selp.f64 	%fd1750, %fd1749, %fd1748, %p264;
	fma.rn.f64 	%fd1751, %fd1743, 0d4100000000000000, %fd1750;
	div.rn.f64 	%fd1752, %fd1751, 0d41EFFFF4D7600000;
	cvt.rmi.f64.f64 	%fd1753, %fd1752;
	mul.f64 	%fd1754, %fd1753, 0d41EFFFF4D7600000;
	sub.f64 	%fd1755, %fd1751, %fd1754;
	setp.lt.f64 	%p265, %fd1755, 0d0000000000000000;
	add.f64 	%fd1756, %fd1755, 0d41EFFFF4D7600000;
	selp.f64 	%fd1757, %fd1756, %fd1755, %p265;
	setp.lt.f64 	%p266, %fd1757, 0d0000000000000000;
	add.f64 	%fd1758, %fd1757, 0d41EFFFF4D7600000;
	selp.f64 	%fd1759, %fd1758, %fd1757, %p266;
	add.f64 	%fd1760, %fd1736, %fd1759;
	mul.f64 	%fd1761, %fd1711, %fd1262;
	div.rn.f64 	%fd1762, %fd1761, 0d41EFFFF4D7600000;
	cvt.rmi.f64.f64 	%fd1763, %fd1762;
	mul.f64 	%fd1764, %fd1763, 0d41EFFFF4D7600000;
	sub.f64 	%fd1765, %fd1761, %fd1764;
	setp.lt.f64 	%p267, %fd1765, 0d0000000000000000;
	add.f64 	%fd1766, %fd1765, 0d41EFFFF4D7600000;
	selp.f64 	%fd1767, %fd1766, %fd1765, %p267;
	mul.f64 	%fd1768, %fd1713, %fd1262;
	div.rn.f64 	%fd1769, %fd1768, 0d41EFFFF4D7600000;
	cvt.rmi.f64.f64 	%fd1770, %fd1769;
	mul.f64 	%fd1771, %fd1770, 0d41EFFFF4D7600000;
	sub.f64 	%fd1772, %fd1768, %fd1771;
	setp.lt.f64 	%p268, %fd1772, 0d0000000000000000;
	add.f64 	%fd1773, %fd1772, 0d41EFFFF4D7600000;
	selp.f64 	%fd1774, %fd1773, %fd1772, %p268;
	fma.rn.f64 	%fd1775, %fd1767, 0d4100000000000000, %fd1774;
	div.rn.f64 	%fd1776, %fd1775, 0d41EFFFF4D7600000;
	cvt.rmi.f64.f64 	%fd1777, %fd1776;
	mul.f64 	%fd1778, %fd1777, 0d41EFFFF4D7600000;
	sub.f64 	%fd1779, %fd1775, %fd1778;
	setp.lt.f64 	%p269, %fd1779, 0d0000000000000000;
	add.f64 	%fd1780, %fd1779, 0d41EFFFF4D7600000;
	selp.f64 	%fd1781, %fd1780, %fd1779, %p269;
	setp.lt.f64 	%p270, %fd1781, 0d0000000000000000;
	add.f64 	%fd1782, %fd1781, 0d41EFFFF4D7600000;
	selp.f64 	%fd1783, %fd1782, %fd1781, %p270;
	add.f64 	%fd1784, %fd1760, %fd1783;
	div.rn.f64 	%fd1785, %fd1784, 0d41EFFFF4D7600000;
	cvt.rmi.f64.f64 	%fd1786, %fd1785;
	mul.f64 	%fd1787, %fd1786, 0d41EFFFF4D7600000;
	sub.f64 	%fd1788, %fd1784, %fd1787;
	setp.lt.f64 	%p271, %fd1788, 0d0000000000000000;
	add.f64 	%fd1789, %fd1788, 0d41EFFFF4D7600000;
	selp.f64 	%fd1790, %fd1789, %fd1788, %p271;
	mul.f64 	%fd1791, %fd1701, %fd1293;
	div.rn.f64 	%fd1792, %fd1791, 0d41EFFFF4D7600000;
	cvt.rmi.f64.f64 	%fd1793, %fd1792;
	mul.f64 	%fd1794, %fd1793, 0d41EFFFF4D7600000;
	sub.f64 	%fd1795, %fd1791, %fd1794;
	setp.lt.f64 	%p272, %fd1795, 0d0000000000000000;
	add.f64 	%fd1796, %fd1795, 0d41EFFFF4D7600000;
	selp.f64 	%fd1797, %fd1796, %fd1795, %p272;
	mul.f64 	%fd1798, %fd1703, %fd1293;
	div.rn.f64 	%fd1799, %fd1798, 0d41EFFFF4D7600000;
	cvt.rmi.f64.f64 	%fd1800, %fd1799;
	mul.f64 	%fd1801, %fd1800, 0d41EFFFF4D7600000;
	sub.f64 	%fd1802, %fd1798, %fd1801;
	setp.lt.f64 	%p273, %fd1802, 0d0000000000000000;
	add.f64 	%fd1803, %fd1802, 0d41EFFFF4D7600000;
	selp.f64 	%fd1804, %fd1803, %fd1802, %p273;
	fma.rn.f64 	%fd1805, %fd1797, 0d4100000000000000, %fd1804;
	div.rn.f64 	%fd1806, %fd1805, 0d41EFFFF4D7600000;
	cvt.rmi.f64.f64 	%fd1807, %fd1806;
	mul.f64 	%fd1808, %fd1807, 0d41EFFFF4D7600000;
	sub.f64 	%fd1809, %fd1805, %fd1808;
	setp.lt.f64 	%p274, %fd1809, 0d0000000000000000;
	add.f64 	%fd1810, %fd1809, 0d41EFFFF4D7600000;
	selp.f64 	%fd1811, %fd1810, %fd1809, %p274;
	setp.lt.f64 	%p275, %fd1811, 0d0000000000000000;
	add.f64 	%fd1812, %fd1811, 0d41EFFFF4D7600000;
	selp.f64 	%fd1813, %fd1812, %fd1811, %p275;
	mul.f64 	%fd1814, %fd1706, %fd1317;
	div.rn.f64 	%fd1815, %fd1814, 0d41EFFFF4D7600000;
	cvt.rmi.f64.f64 	%fd1816, %fd1815;
	mul.f64 	%fd1817, %fd1816, 0d41EFFFF4D7600000;
	sub.f64 	%fd1818, %fd1814, %fd1817;
	setp.lt.f64 	%p276, %fd1818, 0d0000000000000000;
	add.f64 	%fd1819, %fd1818, 0d41EFFFF4D7600000;
	selp.f64 	%fd1820, %fd1819, %fd1818, %p276;
	mul.f64 	%fd1821, %fd1708, %fd1317;
	div.rn.f64 	%fd1822, %fd1821, 0d41EFFFF4D7600000;
	cvt.rmi.f64.f64 	%fd1823, %fd1822;
	mul.f64 	%fd1824, %fd1823, 0d41EFFFF4D7600000;
	sub.f64 	%fd1825, %fd1821, %fd1824;
	setp.lt.f64 	%p277, %fd1825, 0d0000000000000000;
	add.f64 	%fd1826, %fd1825, 0d41EFFFF4D7600000;
	selp.f64 	%fd1827, %fd1826, %fd1825, %p277;
	fma.rn.f64 	%fd1828, %fd1820, 0d4100000000000000, %fd1827;
	div.rn.f64 	%fd1829, %fd1828, 0d41EFFFF4D7600000;
	cvt.rmi.f64.f64 	%fd1830, %fd1829;
	mul.f64 	%fd1831, %fd1830, 0d41EFFFF4D7600000;
	sub.f64 	%fd1832, %fd1828, %fd1831;
	setp.lt.f64 	%p278, %fd1832, 0d0000000000000000;
	add.f64 	%fd1833, %fd1832, 0d41EFFFF4D7600000;
	selp.f64 	%fd1834, %fd1833, %fd1832, %p278;
	setp.lt.f64 	%p279, %fd1834, 0d0000000000000000;
	add.f64 	%fd1835, %fd1834, 0d41EFFFF4D7600000;
	selp.f64 	%fd1836, %fd1835, %fd1834, %p279;
	add.f64 	%fd1837, %fd1813, %fd1836;
	mul.f64 	%fd1838, %fd1711, %fd1342;
	div.rn.f64 	%fd1839, %fd1838, 0d41EFFFF4D7600000;
	cvt.rmi.f64.f64 	%fd1840, %fd1839;
	mul.f64 	%fd1841, %fd1840, 0d41EFFFF4D7600000;
	sub.f64 	%fd1842, %fd1838, %fd1841;
	setp.lt.f64 	%p280, %fd1842, 0d0000000000000000;
	add.f64 	%fd1843, %fd1842, 0d41EFFFF4D7600000;
	selp.f64 	%fd1844, %fd1843, %fd1842, %p280;
	mul.f64 	%fd1845, %fd1713, %fd1342;
	div.rn.f64 	%fd1846, %fd1845, 0d41EFFFF4D7600000;
	cvt.rmi.f64.f64 	%fd1847, %fd1846;
	mul.f64 	%fd1848, %fd1847, 0d41EFFFF4D7600000;
	sub.f64 	%fd1849, %fd1845, %fd1848;
	setp.lt.f64 	%p281, %fd1849, 0d0000000000000000;
	add.f64 	%fd1850, %fd1849, 0d41EFFFF4D7600000;
	selp.f64 	%fd1851, %fd1850, %fd1849, %p281;
	fma.rn.f64 	%fd1852, %fd1844, 0d4100000000000000, %fd1851;
	div.rn.f64 	%fd1853, %fd1852, 0d41EFFFF4D7600000;
	cvt.rmi.f64.f64 	%fd1854, %fd1853;
	mul.f64 	%fd1855, %fd1854, 0d41EFFFF4D7600000;
	sub.f64 	%fd1856, %fd1852, %fd1855;
	setp.lt.f64 	%p282, %fd1856, 0d0000000000000000;
	add.f64 	%fd1857, %fd1856, 0d41EFFFF4D7600000;
	selp.f64 	%fd1858, %fd1857, %fd1856, %p282;
	setp.lt.f64 	%p283, %fd1858, 0d0000000000000000;
	add.f64 	%fd1859, %fd1858, 0d41EFFFF4D7600000;
	selp.f64 	%fd1860, %fd1859, %fd1858, %p283;
	add.f64 	%fd1861, %fd1837, %fd1860;
	div.rn.f64 	%fd1862, %fd1861, 0d41EFFFF4D7600000;
	cvt.rmi.f64.f64 	%fd1863, %fd1862;
	mul.f64 	%fd1864, %fd1863, 0d41EFFFF4D7600000;
	sub.f64 	%fd1865, %fd1861, %fd1864;
	setp.lt.f64 	%p284, %fd1865, 0d0000000000000000;
	add.f64 	%fd1866, %fd1865, 0d41EFFFF4D7600000;
	selp.f64 	%fd1867, %fd1866, %fd1865, %p284;
	mul.f64 	%fd1868, %fd1701, %fd1373;
	div.rn.f64 	%fd1869, %fd1868, 0d41EFFFF4D7600000;
	cvt.rmi.f64.f64 	%fd1870, %fd1869;
	mul.f64 	%fd1871, %fd1870, 0d41EFFFF4D7600000;
	sub.f64 	%fd1872, %fd1868, %fd1871;
	setp.lt.f64 	%p285, %fd1872, 0d0000000000000000;
	add.f64 	%fd1873, %fd1872, 0d41EFFFF4D7600000;
	selp.f64 	%fd1874, %fd1873, %fd1872, %p285;
	mul.f64 	%fd1875, %fd1703, %fd1373;
	div.rn.f64 	%fd1876, %fd1875, 0d41EFFFF4D7600000;
	cvt.rmi.f64.f64 	%fd1877, %fd1876;
	mul.f64 	%fd1878, %fd1877, 0d41EFFFF4D7600000;
	sub.f64 	%fd1879, %fd1875, %fd1878;
	setp.lt.f64 	%p286, %fd1879, 0d0000000000000000;
	add.f64 	%fd1880, %fd1879, 0d41EFFFF4D7600000;
	selp.f64 	%fd1881, %fd1880, %fd1879, %p286;
	fma.rn.f64 	%fd1882, %fd1874, 0d4100000000000000, %fd1881;
	div.rn.f64 	%fd1883, %fd1882, 0d41EFFFF4D7600000;
	cvt.rmi.f64.f64 	%fd1884, %fd1883;
	mul.f64 	%fd1885, %fd1884, 0d41EFFFF4D7600000;
	sub.f64 	%fd1886, %fd1882, %fd1885;
	setp.lt.f64 	%p287, %fd1886, 0d0000000000000000;
	add.f64 	%fd1887, %fd1886, 0d41EFFFF4D7600000;
	selp.f64 	%fd1888, %fd1887, %fd1886, %p287;
	setp.lt.f64 	%p288, %fd1888, 0d0000000000000000;
	add.f64 	%fd1889, %fd1888, 0d41EFFFF4D7600000;
	selp.f64 	%fd1890, %fd1889, %fd1888, %p288;
	mul.f64 	%fd1891, %fd1706, %fd1397;
	div.rn.f64 	%fd1892, %fd1891, 0d41EFFFF4D7600000;
	cvt.rmi.f64.f64 	%fd1893, %fd1892;
	mul.f64 	%fd1894, %fd1893, 0d41EFFFF4D7600000;
	sub.f64 	%fd1895, %fd1891, %fd1894;
	setp.lt.f64 	%p289, %fd1895, 0d0000000000000000;
	add.f64 	%fd1896, %fd1895, 0d41EFFFF4D7600000;
	selp.f64 	%fd1897, %fd1896, %fd1895, %p289;
	mul.f64 	%fd1898, %fd1708, %fd1397;
	div.rn.f64 	%fd1899, %fd1898, 0d41EFFFF4D7600000;
	cvt.rmi.f64.f64 	%fd1900, %fd1899;
	mul.f64 	%fd1901, %fd1900, 0d41EFFFF4D7600000;
	sub.f64 	%fd1902, %fd1898, %fd1901;
	setp.lt.f64 	%p290, %fd1902, 0d0000000000000000;
	add.f64 	%fd1903, %fd1902, 0d41EFFFF4D7600000;
	selp.f64 	%fd1904, %fd1903, %fd1902, %p290;
	fma.rn.f64 	%fd1905, %fd1897, 0d4100000000000000, %fd1904;
	div.rn.f64 	%fd1906, %fd1905, 0d41EFFFF4D7600000;
	cvt.rmi.f64.f64 	%fd1907, %fd1906;
	mul.f64 	%fd1908, %fd1907, 0d41EFFFF4D7600000;
	sub.f64 	%fd1909, %fd1905, %fd1908;
	setp.lt.f64 	%p291, %fd1909, 0d0000000000000000;
	add.f64 	%fd1910, %fd1909, 0d41EFFFF4D7600000;
	selp.f64 	%fd1911, %fd1910, %fd1909, %p291;
	setp.lt.f64 	%p292, %fd1911, 0d0000000000000000;
	add.f64 	%fd1912, %fd1911, 0d41EFFFF4D7600000;
	selp.f64 	%fd1913, %fd1912, %fd1911, %p292;
	add.f64 	%fd1914, %fd1890, %fd1913;
	mul.f64 	%fd1915, %fd1711, %fd1422;
	div.rn.f64 	%fd1916, %fd1915, 0d41EFFFF4D7600000;
	cvt.rmi.f64.f64 	%fd1917, %fd1916;
	mul.f64 	%fd1918, %fd1917, 0d41EFFFF4D7600000;
	sub.f64 	%fd1919, %fd1915, %fd1918;
	setp.lt.f64 	%p293, %fd1919, 0d0000000000000000;
	add.f64 	%fd1920, %fd1919, 0d41EFFFF4D7600000;
	selp.f64 	%fd1921, %fd1920, %fd1919, %p293;
	mul.f64 	%fd1922, %fd1713, %fd1422;
	div.rn.f64 	%fd1923, %fd1922, 0d41EFFFF4D7600000;
	cvt.rmi.f64.f64 	%fd1924, %fd1923;
	mul.f64 	%fd1925, %fd1924, 0d41EFFFF4D7600000;
	sub.f64 	%fd1926, %fd1922, %fd1925;
	setp.lt.f64 	%p294, %fd1926, 0d0000000000000000;
	add.f64 	%fd1927, %fd1926, 0d41EFFFF4D7600000;
	selp.f64 	%fd1928, %fd1927, %fd1926, %p294;
	fma.rn.f64 	%fd1929, %fd1921, 0d4100000000000000, %fd1928;
	div.rn.f64 	%fd1930, %fd1929, 0d41EFFFF4D7600000;
	cvt.rmi.f64.f64 	%fd1931, %fd1930;
	mul.f64 	%fd1932, %fd1931, 0d41EFFFF4D7600000;
	sub.f64 	%fd1933, %fd1929, %fd1932;
	setp.lt.f64 	%p295, %fd1933, 0d0000000000000000;
	add.f64 	%fd1934, %fd1933, 0d41EFFFF4D7600000;
	selp.f64 	%fd1935, %fd1934, %fd1933, %p295;
	setp.lt.f64 	%p296, %fd1935, 0d0000000000000000;
	add.f64 	%fd1936, %fd1935, 0d41EFFFF4D7600000;
	selp.f64 	%fd1937, %fd1936, %fd1935, %p296;
	add.f64 	%fd1938, %fd1914, %fd1937;
	div.rn.f64 	%fd1939, %fd1938, 0d41EFFFF4D7600000;
	cvt.rmi.f64.f64 	%fd1940, %fd1939;
	mul.f64 	%fd1941, %fd1940, 0d41EFFFF4D7600000;
	sub.f64 	%fd1942, %fd1938, %fd1941;
	setp.lt.f64 	%p297, %fd1942, 0d0000000000000000;
	add.f64 	%fd1943, %fd1942, 0d41EFFFF4D7600000;
	selp.f64 	%fd1944, %fd1943, %fd1942, %p297;
	cvt.rzi.u32.f64 	%r943, %fd1292;
	cvt.rzi.u32.f64 	%r942, %fd1372;
	cvt.rzi.u32.f64 	%r941, %fd1452;
	cvt.rzi.u32.f64 	%r940, %fd1544;
	cvt.rzi.u32.f64 	%r939, %fd1621;
	cvt.rzi.u32.f64 	%r938, %fd1698;
	cvt.rzi.u32.f64 	%r937, %fd1790;
	cvt.rzi.u32.f64 	%r936, %fd1867;
	cvt.rzi.u32.f64 	%r935, %fd1944;
$L__BB0_12:
	add.s32 	%r934, %r934, 1;
	shr.u64 	%rd6, %rd83, 1;
	setp.gt.u64 	%p298, %rd83, 1;
	mov.u64 	%rd83, %rd6;
	@%p298 bra 	$L__BB0_10;
	cvt.rn.f64.u32 	%fd4271, %r943;
	cvt.rn.f64.u32 	%fd4270, %r942;
	cvt.rn.f64.u32 	%fd4269, %r941;
	cvt.rn.f64.u32 	%fd4268, %r940;
	cvt.rn.f64.u32 	%fd4267, %r939;
	cvt.rn.f64.u32 	%fd4266, %r938;
	cvt.rn.f64.u32 	%fd4265, %r937;
	cvt.rn.f64.u32 	%fd4264, %r936;
	cvt.rn.f64.u32 	%fd4263, %r935;
$L__BB0_14:
	ld.param.u64 	%rd78, [_Z4testyyyP19curandStateMRG32k3aP24curandStatePhilox4_32_10P17curandStateXORWOW_param_3];
	ld.param.u64 	%rd70, [_Z4testyyyP19curandStateMRG32k3aP24curandStatePhilox4_32_10P17curandStateXORWOW_param_2];
	mul.f64 	%fd1947, %fd4271, 0d3EE0000000000000;
	cvt.rmi.f64.f64 	%fd1948, %fd1947;
	mul.f64 	%fd1949, %fd1948, 0d4100000000000000;
	sub.f64 	%fd1950, %fd4271, %fd1949;
	mul.f64 	%fd1951, %fd1948, %fd4251;
	div.rn.f64 	%fd1952, %fd1951, 0d41EFFFF4D7600000;
	cvt.rmi.f64.f64 	%fd1953, %fd1952;
	mul.f64 	%fd1954, %fd1953, 0d41EFFFF4D7600000;
	sub.f64 	%fd1955, %fd1951, %fd1954;
	setp.lt.f64 	%p299, %fd1955, 0d0000000000000000;
	add.f64 	%fd1956, %fd1955, 0d41EFFFF4D7600000;
	selp.f64 	%fd1957, %fd1956, %fd1955, %p299;
	mul.f64 	%fd1958, %fd1950, %fd4251;
	div.rn.f64 	%fd1959, %fd1958, 0d41EFFFF4D7600000;
	cvt.rmi.f64.f64 	%fd1960, %fd1959;
	mul.f64 	%fd1961, %fd1960, 0d41EFFFF4D7600000;
	sub.f64 	%fd1962, %fd1958, %fd1961;
	setp.lt.f64 	%p300, %fd1962, 0d0000000000000000;
	add.f64 	%fd1963, %fd1962, 0d41EFFFF4D7600000;
	selp.f64 	%fd1964, %fd1963, %fd1962, %p300;
	fma.rn.f64 	%fd1965, %fd1957, 0d4100000000000000, %fd1964;
	div.rn.f64 	%fd1966, %fd1965, 0d41EFFFF4D7600000;
	cvt.rmi.f64.f64 	%fd1967, %fd1966;
	mul.f64 	%fd1968, %fd1967, 0d41EFFFF4D7600000;
	sub.f64 	%fd1969, %fd1965, %fd1968;
	setp.lt.f64 	%p301, %fd1969, 0d0000000000000000;
	add.f64 	%fd1970, %fd1969, 0d41EFFFF4D7600000;
	selp.f64 	%fd1971, %fd1970, %fd1969, %p301;
	setp.lt.f64 	%p302, %fd1971, 0d0000000000000000;
	add.f64 	%fd1972, %fd1971, 0d41EFFFF4D7600000;
	selp.f64 	%fd1973, %fd1972, %fd1971, %p302;
	mul.f64 	%fd1974, %fd4270, 0d3EE0000000000000;
	cvt.rmi.f64.f64 	%fd1975, %fd1974;
	mul.f64 	%fd1976, %fd1975, 0d4100000000000000;
	sub.f64 	%fd1977, %fd4270, %fd1976;
	mul.f64 	%fd1978, %fd1975, %fd4250;
	div.rn.f64 	%fd1979, %fd1978, 0d41EFFFF4D7600000;
	cvt.rmi.f64.f64 	%fd1980, %fd1979;
	mul.f64 	%fd1981, %fd1980, 0d41EFFFF4D7600000;
	sub.f64 	%fd1982, %fd1978, %fd1981;
	setp.lt.f64 	%p303, %fd1982, 0d0000000000000000;
	add.f64 	%fd1983, %fd1982, 0d41EFFFF4D7600000;
	selp.f64 	%fd1984, %fd1983, %fd1982, %p303;
	mul.f64 	%fd1985, %fd1977, %fd4250;
	div.rn.f64 	%fd1986, %fd1985, 0d41EFFFF4D7600000;
	cvt.rmi.f64.f64 	%fd1987, %fd1986;
	mul.f64 	%fd1988, %fd1987, 0d41EFFFF4D7600000;
	sub.f64 	%fd1989, %fd1985, %fd1988;
	setp.lt.f64 	%p304, %fd1989, 0d0000000000000000;
	add.f64 	%fd1990, %fd1989, 0d41EFFFF4D7600000;
	selp.f64 	%fd1991, %fd1990, %fd1989, %p304;
	fma.rn.f64 	%fd1992, %fd1984, 0d4100000000000000, %fd1991;
	div.rn.f64 	%fd1993, %fd1992, 0d41EFFFF4D7600000;
	cvt.rmi.f64.f64 	%fd1994, %fd1993;
	mul.f64 	%fd1995, %fd1994, 0d41EFFFF4D7600000;
	sub.f64 	%fd1996, %fd1992, %fd1995;
	setp.lt.f64 	%p305, %fd1996, 0d0000000000000000;
	add.f64 	%fd1997, %fd1996, 0d41EFFFF4D7600000;
	selp.f64 	%fd1998, %fd1997, %fd1996, %p305;
	setp.lt.f64 	%p306, %fd1998, 0d0000000000000000;
	add.f64 	%fd1999, %fd1998, 0d41EFFFF4D7600000;
	selp.f64 	%fd2000, %fd1999, %fd1998, %p306;
	add.f64 	%fd2001, %fd1973, %fd2000;
	mul.f64 	%fd2002, %fd4269, 0d3EE0000000000000;
	cvt.rmi.f64.f64 	%fd2003, %fd2002;
	mul.f64 	%fd2004, %fd2003, 0d4100000000000000;
	sub.f64 	%fd2005, %fd4269, %fd2004;
	mul.f64 	%fd2006, %fd2003, %fd4251;
	div.rn.f64 	%fd2007, %fd2006, 0d41EFFFF4D7600000;
	cvt.rmi.f64.f64 	%fd2008, %fd2007;
	mul.f64 	%fd2009, %fd2008, 0d41EFFFF4D7600000;
	sub.f64 	%fd2010, %fd2006, %fd2009;
	setp.lt.f64 	%p307, %fd2010, 0d0000000000000000;
	add.f64 	%fd2011, %fd2010, 0d41EFFFF4D7600000;
	selp.f64 	%fd2012, %fd2011, %fd2010, %p307;
	mul.f64 	%fd2013, %fd2005, %fd4251;
	div.rn.f64 	%fd2014, %fd2013, 0d41EFFFF4D7600000;
	cvt.rmi.f64.f64 	%fd2015, %fd2014;
	mul.f64 	%fd2016, %fd2015, 0d41EFFFF4D7600000;
	sub.f64 	%fd2017, %fd2013, %fd2016;
	setp.lt.f64 	%p308, %fd2017, 0d0000000000000000;
	add.f64 	%fd2018, %fd2017, 0d41EFFFF4D7600000;
	selp.f64 	%fd2019, %fd2018, %fd2017, %p308;
	fma.rn.f64 	%fd2020, %fd2012, 0d4100000000000000, %fd2019;
	div.rn.f64 	%fd2021, %fd2020, 0d41EFFFF4D7600000;
	cvt.rmi.f64.f64 	%fd2022, %fd2021;
	mul.f64 	%fd2023, %fd2022, 0d41EFFFF4D7600000;
	sub.f64 	%fd2024, %fd2020, %fd2023;
	setp.lt.f64 	%p309, %fd2024, 0d0000000000000000;
	add.f64 	%fd2025, %fd2024, 0d41EFFFF4D7600000;
	selp.f64 	%fd2026, %fd2025, %fd2024, %p309;
	setp.lt.f64 	%p310, %fd2026, 0d0000000000000000;
	add.f64 	%fd2027, %fd2026, 0d41EFFFF4D7600000;
	selp.f64 	%fd2028, %fd2027, %fd2026, %p310;
	add.f64 	%fd2029, %fd2001, %fd2028;
	div.rn.f64 	%fd2030, %fd2029, 0d41EFFFF4D7600000;
	cvt.rmi.f64.f64 	%fd2031, %fd2030;
	mul.f64 	%fd2032, %fd2031, 0d41EFFFF4D7600000;
	sub.f64 	%fd2033, %fd2029, %fd2032;
	setp.lt.f64 	%p311, %fd2033, 0d0000000000000000;
	add.f64 	%fd2034, %fd2033, 0d41EFFFF4D7600000;
	selp.f64 	%fd2035, %fd2034, %fd2033, %p311;
	mul.f64 	%fd2036, %fd4268, 0d3EE0000000000000;
	cvt.rmi.f64.f64 	%fd2037, %fd2036;
	mul.f64 	%fd2038, %fd2037, 0d4100000000000000;
	sub.f64 	%fd2039, %fd4268, %fd2038;
	mul.f64 	%fd2040, %fd2037, %fd4251;
	div.rn.f64 	%fd2041, %fd2040, 0d41EFFFF4D7600000;
	cvt.rmi.f64.f64 	%fd2042, %fd2041;
	mul.f64 	%fd2043, %fd2042, 0d41EFFFF4D7600000;
	sub.f64 	%fd2044, %fd2040, %fd2043;
	setp.lt.f64 	%p312, %fd2044, 0d0000000000000000;
	add.f64 	%fd2045, %fd2044, 0d41EFFFF4D7600000;
	selp.f64 	%fd2046, %fd2045, %fd2044, %p312;
	mul.f64 	%fd2047, %fd2039, %fd4251;
	div.rn.f64 	%fd2048, %fd2047, 0d41EFFFF4D7600000;
	cvt.rmi.f64.f64 	%fd2049, %fd2048;
	mul.f64 	%fd2050, %fd2049, 0d41EFFFF4D7600000;
	sub.f64 	%fd2051, %fd2047, %fd2050;
	setp.lt.f64 	%p313, %fd2051, 0d0000000000000000;
	add.f64 	%fd2052, %fd2051, 0d41EFFFF4D7600000;
	selp.f64 	%fd2053, %fd2052, %fd2051, %p313;
	fma.rn.f64 	%fd2054, %fd2046, 0d4100000000000000, %fd2053;
	div.rn.f64 	%fd2055, %fd2054, 0d41EFFFF4D7600000;
	cvt.rmi.f64.f64 	%fd2056, %fd2055;
	mul.f64 	%fd2057, %fd2056, 0d41EFFFF4D7600000;
	sub.f64 	%fd2058, %fd2054, %fd2057;
	setp.lt.f64 	%p314, %fd2058, 0d0000000000000000;
	add.f64 	%fd2059, %fd2058, 0d41EFFFF4D7600000;
	selp.f64 	%fd2060, %fd2059, %fd2058, %p314;
	setp.lt.f64 	%p315, %fd2060, 0d0000000000000000;
	add.f64 	%fd2061, %fd2060, 0d41EFFFF4D7600000;
	selp.f64 	%fd2062, %fd2061, %fd2060, %p315;
	mul.f64 	%fd2063, %fd4267, 0d3EE0000000000000;
	cvt.rmi.f64.f64 	%fd2064, %fd2063;
	mul.f64 	%fd2065, %fd2064, 0d4100000000000000;
	sub.f64 	%fd2066, %fd4267, %fd2065;
	mul.f64 	%fd2067, %fd2064, %fd4250;
	div.rn.f64 	%fd2068, %fd2067, 0d41EFFFF4D7600000;
	cvt.rmi.f64.f64 	%fd2069, %fd2068;
	mul.f64 	%fd2070, %fd2069, 0d41EFFFF4D7600000;
	sub.f64 	%fd2071, %fd2067, %fd2070;
	setp.lt.f64 	%p316, %fd2071, 0d0000000000000000;
	add.f64 	%fd2072, %fd2071, 0d41EFFFF4D7600000;
	selp.f64 	%fd2073, %fd2072, %fd2071, %p316;
	mul.f64 	%fd2074, %fd2066, %fd4250;
	div.rn.f64 	%fd2075, %fd2074, 0d41EFFFF4D7600000;
	cvt.rmi.f64.f64 	%fd2076, %fd2075;
	mul.f64 	%fd2077, %fd2076, 0d41EFFFF4D7600000;
	sub.f64 	%fd2078, %fd2074, %fd2077;
	setp.lt.f64 	%p317, %fd2078, 0d0000000000000000;
	add.f64 	%fd2079, %fd2078, 0d41EFFFF4D7600000;
	selp.f64 	%fd2080, %fd2079, %fd2078, %p317;
	fma.rn.f64 	%fd2081, %fd2073, 0d4100000000000000, %fd2080;
	div.rn.f64 	%fd2082, %fd2081, 0d41EFFFF4D7600000;
	cvt.rmi.f64.f64 	%fd2083, %fd2082;
	mul.f64 	%fd2084, %fd2083, 0d41EFFFF4D7600000;
	sub.f64 	%fd2085, %fd2081, %fd2084;
	setp.lt.f64 	%p318, %fd2085, 0d0000000000000000;
	add.f64 	%fd2086, %fd2085, 0d41EFFFF4D7600000;
	selp.f64 	%fd2087, %fd2086, %fd2085, %p318;
	setp.lt.f64 	%p319, %fd2087, 0d0000000000000000;
	add.f64 	%fd2088, %fd2087, 0d41EFFFF4D7600000;
	selp.f64 	%fd2089, %fd2088, %fd2087, %p319;
	add.f64 	%fd2090, %fd2062, %fd2089;
	mul.f64 	%fd2091, %fd4266, 0d3EE0000000000000;
	cvt.rmi.f64.f64 	%fd2092, %fd2091;
	mul.f64 	%fd2093, %fd2092, 0d4100000000000000;
	sub.f64 	%fd2094, %fd4266, %fd2093;
	mul.f64 	%fd2095, %fd2092, %fd4251;
	div.rn.f64 	%fd2096, %fd2095, 0d41EFFFF4D7600000;
	cvt.rmi.f64.f64 	%fd2097, %fd2096;
	mul.f64 	%fd2098, %fd2097, 0d41EFFFF4D7600000;
	sub.f64 	%fd2099, %fd2095, %fd2098;
	setp.lt.f64 	%p320, %fd2099, 0d0000000000000000;
	add.f64 	%fd2100, %fd2099, 0d41EFFFF4D7600000;
	selp.f64 	%fd2101, %fd2100, %fd2099, %p320;
	mul.f64 	%fd2102, %fd2094, %fd4251;
	div.rn.f64 	%fd2103, %fd2102, 0d41EFFFF4D7600000;
	cvt.rmi.f64.f64 	%fd2104, %fd2103;
	mul.f64 	%fd2105, %fd2104, 0d41EFFFF4D7600000;
	sub.f64 	%fd2106, %fd2102, %fd2105;
	setp.lt.f64 	%p321, %fd2106, 0d0000000000000000;
	add.f64 	%fd2107, %fd2106, 0d41EFFFF4D7600000;
	selp.f64 	%fd2108, %fd2107, %fd2106, %p321;
	fma.rn.f64 	%fd2109, %fd2101, 0d4100000000000000, %fd2108;
	div.rn.f64 	%fd2110, %fd2109, 0d41EFFFF4D7600000;
	cvt.rmi.f64.f64 	%fd2111, %fd2110;
	mul.f64 	%fd2112, %fd2111, 0d41EFFFF4D7600000;
	sub.f64 	%fd2113, %fd2109, %fd2112;
	setp.lt.f64 	%p322, %fd2113, 0d0000000000000000;
	add.f64 	%fd2114, %fd2113, 0d41EFFFF4D7600000;
	selp.f64 	%fd2115, %fd2114, %fd2113, %p322;
	setp.lt.f64 	%p323, %fd2115, 0d0000000000000000;
	add.f64 	%fd2116, %fd2115, 0d41EFFFF4D7600000;
	selp.f64 	%fd2117, %fd2116, %fd2115, %p323;
	add.f64 	%fd2118, %fd2090, %fd2117;
	div.rn.f64 	%fd2119, %fd2118, 0d41EFFFF4D7600000;
	cvt.rmi.f64.f64 	%fd2120, %fd2119;
	mul.f64 	%fd2121, %fd2120, 0d41EFFFF4D7600000;
	sub.f64 	%fd2122, %fd2118, %fd2121;
	setp.lt.f64 	%p324, %fd2122, 0d0000000000000000;
	add.f64 	%fd2123, %fd2122, 0d41EFFFF4D7600000;
	selp.f64 	%fd2124, %fd2123, %fd2122, %p324;
	mul.f64 	%fd2125, %fd4265, 0d3EE0000000000000;
	cvt.rmi.f64.f64 	%fd2126, %fd2125;
	mul.f64 	%fd2127, %fd2126, 0d4100000000000000;
	sub.f64 	%fd2128, %fd4265, %fd2127;
	mul.f64 	%fd2129, %fd2126, %fd4251;
	div.rn.f64 	%fd2130, %fd2129, 0d41EFFFF4D7600000;
	cvt.rmi.f64.f64 	%fd2131, %fd2130;
	mul.f64 	%fd2132, %fd2131, 0d41EFFFF4D7600000;
	sub.f64 	%fd2133, %fd2129, %fd2132;
	setp.lt.f64 	%p325, %fd2133, 0d0000000000000000;
	add.f64 	%fd2134, %fd2133, 0d41EFFFF4D7600000;
	selp.f64 	%fd2135, %fd2134, %fd2133, %p325;
	mul.f64 	%fd2136, %fd2128, %fd4251;
	div.rn.f64 	%fd2137, %fd2136, 0d41EFFFF4D7600000;
	cvt.rmi.f64.f64 	%fd2138, %fd2137;
	mul.f64 	%fd2139, %fd2138, 0d41EFFFF4D7600000;
	sub.f64 	%fd2140, %fd2136, %fd2139;
	setp.lt.f64 	%p326, %fd2140, 0d0000000000000000;
	add.f64 	%fd2141, %fd2140, 0d41EFFFF4D7600000;
	selp.f64 	%fd2142, %fd2141, %fd2140, %p326;
	fma.rn.f64 	%fd2143, %fd2135, 0d4100000000000000, %fd2142;
	div.rn.f64 	%fd2144, %fd2143, 0d41EFFFF4D7600000;
	cvt.rmi.f64.f64 	%fd2145, %fd2144;
	mul.f64 	%fd2146, %fd2145, 0d41EFFFF4D7600000;
	sub.f64 	%fd2147, %fd2143, %fd2146;
	setp.lt.f64 	%p327, %fd2147, 0d0000000000000000;
	add.f64 	%fd2148, %fd2147, 0d41EFFFF4D7600000;
	selp.f64 	%fd2149, %fd2148, %fd2147, %p327;
	setp.lt.f64 	%p328, %fd2149, 0d0000000000000000;
	add.f64 	%fd2150, %fd2149, 0d41EFFFF4D7600000;
	selp.f64 	%fd2151, %fd2150, %fd2149, %p328;
	mul.f64 	%fd2152, %fd4264, 0d3EE0000000000000;
	cvt.rmi.f64.f64 	%fd2153, %fd2152;
	mul.f64 	%fd2154, %fd2153, 0d4100000000000000;
	sub.f64 	%fd2155, %fd4264, %fd2154;
	mul.f64 	%fd2156, %fd2153, %fd4250;
	div.rn.f64 	%fd2157, %fd2156, 0d41EFFFF4D7600000;
	cvt.rmi.f64.f64 	%fd2158, %fd2157;
	mul.f64 	%fd2159, %fd2158, 0d41EFFFF4D7600000;
	sub.f64 	%fd2160, %fd2156, %fd2159;
	setp.lt.f64 	%p329, %fd2160, 0d0000000000000000;
	add.f64 	%fd2161, %fd2160, 0d41EFFFF4D7600000;
	selp.f64 	%fd2162, %fd2161, %fd2160, %p329;
	mul.f64 	%fd2163, %fd2155, %fd4250;
	div.rn.f64 	%fd2164, %fd2163, 0d41EFFFF4D7600000;
	cvt.rmi.f64.f64 	%fd2165, %fd2164;
	mul.f64 	%fd2166, %fd2165, 0d41EFFFF4D7600000;
	sub.f64 	%fd2167, %fd2163, %fd2166;
	setp.lt.f64 	%p330, %fd2167, 0d0000000000000000;
	add.f64 	%fd2168, %fd2167, 0d41EFFFF4D7600000;
	selp.f64 	%fd2169, %fd2168, %fd2167, %p330;
	fma.rn.f64 	%fd2170, %fd2162, 0d4100000000000000, %fd2169;
	div.rn.f64 	%fd2171, %fd2170, 0d41EFFFF4D7600000;
	cvt.rmi.f64.f64 	%fd2172, %fd2171;
	mul.f64 	%fd2173, %fd2172, 0d41EFFFF4D7600000;
	sub.f64 	%fd2174, %fd2170, %fd2173;
	setp.lt.f64 	%p331, %fd2174, 0d0000000000000000;
	add.f64 	%fd2175, %fd2174, 0d41EFFFF4D7600000;
	selp.f64 	%fd2176, %fd2175, %fd2174, %p331;
	setp.lt.f64 	%p332, %fd2176, 0d0000000000000000;
	add.f64 	%fd2177, %fd2176, 0d41EFFFF4D7600000;
	selp.f64 	%fd2178, %fd2177, %fd2176, %p332;
	add.f64 	%fd2179, %fd2151, %fd2178;
	mul.f64 	%fd2180, %fd4263, 0d3EE0000000000000;
	cvt.rmi.f64.f64 	%fd2181, %fd2180;
	mul.f64 	%fd2182, %fd2181, 0d4100000000000000;
	sub.f64 	%fd2183, %fd4263, %fd2182;
	mul.f64 	%fd2184, %fd2181, %fd4251;
	div.rn.f64 	%fd2185, %fd2184, 0d41EFFFF4D7600000;
	cvt.rmi.f64.f64 	%fd2186, %fd2185;
	mul.f64 	%fd2187, %fd2186, 0d41EFFFF4D7600000;
	sub.f64 	%fd2188, %fd2184, %fd2187;
	setp.lt.f64 	%p333, %fd2188, 0d0000000000000000;
	add.f64 	%fd2189, %fd2188, 0d41EFFFF4D7600000;
	selp.f64 	%fd2190, %fd2189, %fd2188, %p333;
	mul.f64 	%fd2191, %fd2183, %fd4251;
	div.rn.f64 	%fd2192, %fd2191, 0d41EFFFF4D7600000;
	cvt.rmi.f64.f64 	%fd2193, %fd2192;
	mul.f64 	%fd2194, %fd2193, 0d41EFFFF4D7600000;
	sub.f64 	%fd2195, %fd2191, %fd2194;
	setp.lt.f64 	%p334, %fd2195, 0d0000000000000000;
	add.f64 	%fd2196, %fd2195, 0d41EFFFF4D7600000;
	selp.f64 	%fd2197, %fd2196, %fd2195, %p334;
	fma.rn.f64 	%fd2198, %fd2190, 0d4100000000000000, %fd2197;
	div.rn.f64 	%fd2199, %fd2198, 0d41EFFFF4D7600000;
	cvt.rmi.f64.f64 	%fd2200, %fd2199;
	mul.f64 	%fd2201, %fd2200, 0d41EFFFF4D7600000;
	sub.f64 	%fd2202, %fd2198, %fd2201;
	setp.lt.f64 	%p335, %fd2202, 0d0000000000000000;
	add.f64 	%fd2203, %fd2202, 0d41EFFFF4D7600000;
	selp.f64 	%fd2204, %fd2203, %fd2202, %p335;
	setp.lt.f64 	%p336, %fd2204, 0d0000000000000000;
	add.f64 	%fd2205, %fd2204, 0d41EFFFF4D7600000;
	selp.f64 	%fd2206, %fd2205, %fd2204, %p336;
	add.f64 	%fd2207, %fd2179, %fd2206;
	div.rn.f64 	%fd2208, %fd2207, 0d41EFFFF4D7600000;
	cvt.rmi.f64.f64 	%fd2209, %fd2208;
	mul.f64 	%fd2210, %fd2209, 0d41EFFFF4D7600000;
	sub.f64 	%fd2211, %fd2207, %fd2210;
	setp.lt.f64 	%p337, %fd2211, 0d0000000000000000;
	add.f64 	%fd2212, %fd2211, 0d41EFFFF4D7600000;
	selp.f64 	%fd2213, %fd2212, %fd2211, %p337;
	cvt.rzi.u32.f64 	%r62, %fd2035;
	cvta.to.global.u64 	%rd36, %rd78;
	st.global.u32 	[%rd36+12], %r62;
	cvt.rzi.u32.f64 	%r63, %fd2124;
	st.global.u32 	[%rd36+16], %r63;
	cvt.rzi.u32.f64 	%r64, %fd2213;
	st.global.u32 	[%rd36+20], %r64;
	setp.eq.s64 	%p338, %rd70, 0;
	mov.f64 	%fd4273, 0d0000000000000000;
	mov.f64 	%fd4272, 0d3FF0000000000000;
	mov.f64 	%fd4274, %fd4273;
	mov.f64 	%fd4275, %fd4273;
	mov.f64 	%fd4276, %fd4272;
	mov.f64 	%fd4277, %fd4273;
	mov.f64 	%fd4278, %fd4273;
	mov.f64 	%fd4279, %fd4273;
	mov.f64 	%fd4280, %fd4272;
	@%p338 bra 	$L__BB0_20;
	ld.param.u64 	%rd84, [_Z4testyyyP19curandStateMRG32k3aP24curandStatePhilox4_32_10P17curandStateXORWOW_param_2];
	mov.b32 	%r955, 0;
	mov.b32 	%r954, 1;
	mov.u64 	%rd39, mrg32k3aM1;
	mov.u32 	%r956, %r955;
	mov.u32 	%r957, %r955;
	mov.u32 	%r958, %r954;
	mov.u32 	%r959, %r955;
	mov.u32 	%r960, %r955;
	mov.u32 	%r961, %r955;
	mov.u32 	%r962, %r954;
	mov.u32 	%r953, %r955;
$L__BB0_16:
	and.b64  	%rd37, %rd84, 1;
	setp.eq.b64 	%p339, %rd37, 1;
	not.pred 	%p340, %p339;
	@%p340 bra 	$L__BB0_18;
	mul.wide.u32 	%rd38, %r953, 36;
	add.s64 	%rd40, %rd39, %rd38;
	ld.global.u32 	%r520, [%rd40];
	cvt.rn.f64.u32 	%fd2214, %r520;
	mul.f64 	%fd2215, %fd2214, 0d3EE0000000000000;
	cvt.rmi.f64.f64 	%fd2216, %fd2215;
	mul.f64 	%fd2217, %fd2216, 0d4100000000000000;
	sub.f64 	%fd2218, %fd2214, %fd2217;
	ld.global.u32 	%r521, [%rd40+4];
	cvt.rn.f64.u32 	%fd2219, %r521;
	mul.f64 	%fd2220, %fd2219, 0d3EE0000000000000;
	cvt.rmi.f64.f64 	%fd2221, %fd2220;
	mul.f64 	%fd2222, %fd2221, 0d4100000000000000;
	sub.f64 	%fd2223, %fd2219, %fd2222;
	ld.global.u32 	%r522, [%rd40+8];
	cvt.rn.f64.u32 	%fd2224, %r522;
	mul.f64 	%fd2225, %fd2224, 0d3EE0000000000000;
	cvt.rmi.f64.f64 	%fd2226, %fd2225;
	mul.f64 	%fd2227, %fd2226, 0d4100000000000000;
	sub.f64 	%fd2228, %fd2224, %fd2227;
	cvt.rn.f64.u32 	%fd2229, %r954;
	mul.f64 	%fd2230, %fd2216, %fd2229;
	div.rn.f64 	%fd2231, %fd2230, 0d41EFFFFFE5E00000;
	cvt.rmi.f64.f64 	%fd2232, %fd2231;
	mul.f64 	%fd2233, %fd2232, 0d41EFFFFFE5E00000;
	sub.f64 	%fd2234, %fd2230, %fd2233;
	setp.lt.f64 	%p341, %fd2234, 0d0000000000000000;
	add.f64 	%fd2235, %fd2234, 0d41EFFFFFE5E00000;
	selp.f64 	%fd2236, %fd2235, %fd2234, %p341;
	mul.f64 	%fd2237, %fd2218, %fd2229;
	div.rn.f64 	%fd2238, %fd2237, 0d41EFFFFFE5E00000;
	cvt.rmi.f64.f64 	%fd2239, %fd2238;
	mul.f64 	%fd2240, %fd2239, 0d41EFFFFFE5E00000;
	sub.f64 	%fd2241, %fd2237, %fd2240;
	setp.lt.f64 	%p342, %fd2241, 0d0000000000000000;
	add.f64 	%fd2242, %fd2241, 0d41EFFFFFE5E00000;
	selp.f64 	%fd2243, %fd2242, %fd2241, %p342;
	fma.rn.f64 	%fd2244, %fd2236, 0d4100000000000000, %fd2243;
	div.rn.f64 	%fd2245, %fd2244, 0d41EFFFFFE5E00000;
	cvt.rmi.f64.f64 	%fd2246, %fd2245;
	mul.f64 	%fd2247, %fd2246, 0d41EFFFFFE5E00000;
	sub.f64 	%fd2248, %fd2244, %fd2247;
	setp.lt.f64 	%p343, %fd2248, 0d0000000000000000;
	add.f64 	%fd2249, %fd2248, 0d41EFFFFFE5E00000;
	selp.f64 	%fd2250, %fd2249, %fd2248, %p343;
	setp.lt.f64 	%p344, %fd2250, 0d0000000000000000;
	add.f64 	%fd2251, %fd2250, 0d41EFFFFFE5E00000;
	selp.f64 	%fd2252, %fd2251, %fd2250, %p344;
	cvt.rn.f64.u32 	%fd2253, %r957;
	mul.f64 	%fd2254, %fd2221, %fd2253;
	div.rn.f64 	%fd2255, %fd2254, 0d41EFFFFFE5E00000;
	cvt.rmi.f64.f64 	%fd2256, %fd2255;
	mul.f64 	%fd2257, %fd2256, 0d41EFFFFFE5E00000;
	sub.f64 	%fd2258, %fd2254, %fd2257;
	setp.lt.f64 	%p345, %fd2258, 0d0000000000000000;
	add.f64 	%fd2259, %fd2258, 0d41EFFFFFE5E00000;
	selp.f64 	%fd2260, %fd2259, %fd2258, %p345;
	mul.f64 	%fd2261, %fd2223, %fd2253;
	div.rn.f64 	%fd2262, %fd2261, 0d41EFFFFFE5E00000;
	cvt.rmi.f64.f64 	%fd2263, %fd2262;
	mul.f64 	%fd2264, %fd2263, 0d41EFFFFFE5E00000;
	sub.f64 	%fd2265, %fd2261, %fd2264;
	setp.lt.f64 	%p346, %fd2265, 0d0000000000000000;
	add.f64 	%fd2266, %fd2265, 0d41EFFFFFE5E00000;
	selp.f64 	%fd2267, %fd2266, %fd2265, %p346;
	fma.rn.f64 	%fd2268, %fd2260, 0d4100000000000000, %fd2267;
	div.rn.f64 	%fd2269, %fd2268, 0d41EFFFFFE5E00000;
	cvt.rmi.f64.f64 	%fd2270, %fd2269;
	mul.f64 	%fd2271, %fd2270, 0d41EFFFFFE5E00000;
	sub.f64 	%fd2272, %fd2268, %fd2271;
	setp.lt.f64 	%p347, %fd2272, 0d0000000000000000;
	add.f64 	%fd2273, %fd2272, 0d41EFFFFFE5E00000;
	selp.f64 	%fd2274, %fd2273, %fd2272, %p347;
	setp.lt.f64 	%p348, %fd2274, 0d0000000000000000;
	add.f64 	%fd2275, %fd2274, 0d41EFFFFFE5E00000;
	selp.f64 	%fd2276, %fd2275, %fd2274, %p348;
	add.f64 	%fd2277, %fd2252, %fd2276;
	cvt.rn.f64.u32 	%fd2278, %r960;
	mul.f64 	%fd2279, %fd2226, %fd2278;
	div.rn.f64 	%fd2280, %fd2279, 0d41EFFFFFE5E00000;
	cvt.rmi.f64.f64 	%fd2281, %fd2280;
	mul.f64 	%fd2282, %fd2281, 0d41EFFFFFE5E00000;
	sub.f64 	%fd2283, %fd2279, %fd2282;
	setp.lt.f64 	%p349, %fd2283, 0d0000000000000000;
	add.f64 	%fd2284, %fd2283, 0d41EFFFFFE5E00000;
	selp.f64 	%fd2285, %fd2284, %fd2283, %p349;
	mul.f64 	%fd2286, %fd2228, %fd2278;
	div.rn.f64 	%fd2287, %fd2286, 0d41EFFFFFE5E00000;
	cvt.rmi.f64.f64 	%fd2288, %fd2287;
	mul.f64 	%fd2289, %fd2288, 0d41EFFFFFE5E00000;
	sub.f64 	%fd2290, %fd2286, %fd2289;
	setp.lt.f64 	%p350, %fd2290, 0d0000000000000000;
	add.f64 	%fd2291, %fd2290, 0d41EFFFFFE5E00000;
	selp.f64 	%fd2292, %fd2291, %fd2290, %p350;
	fma.rn.f64 	%fd2293, %fd2285, 0d4100000000000000, %fd2292;
	div.rn.f64 	%fd2294, %fd2293, 0d41EFFFFFE5E00000;
	cvt.rmi.f64.f64 	%fd2295, %fd2294;
	mul.f64 	%fd2296, %fd2295, 0d41EFFFFFE5E00000;
	sub.f64 	%fd2297, %fd2293, %fd2296;
	setp.lt.f64 	%p351, %fd2297, 0d0000000000000000;
	add.f64 	%fd2298, %fd2297, 0d41EFFFFFE5E00000;
	selp.f64 	%fd2299, %fd2298, %fd2297, %p351;
	setp.lt.f64 	%p352, %fd2299, 0d0000000000000000;
	add.f64 	%fd2300, %fd2299, 0d41EFFFFFE5E00000;
	selp.f64 	%fd2301, %fd2300, %fd2299, %p352;
	add.f64 	%fd2302, %fd2277, %fd2301;
	div.rn.f64 	%fd2303, %fd2302, 0d41EFFFFFE5E00000;
	cvt.rmi.f64.f64 	%fd2304, %fd2303;
	mul.f64 	%fd2305, %fd2304, 0d41EFFFFFE5E00000;
	sub.f64 	%fd2306, %fd2302, %fd2305;
	setp.lt.f64 	%p353, %fd2306, 0d0000000000000000;
	add.f64 	%fd2307, %fd2306, 0d41EFFFFFE5E00000;
	selp.f64 	%fd2308, %fd2307, %fd2306, %p353;
	cvt.rn.f64.u32 	%fd2309, %r955;
	mul.f64 	%fd2310, %fd2216, %fd2309;
	div.rn.f64 	%fd2311, %fd2310, 0d41EFFFFFE5E00000;
	cvt.rmi.f64.f64 	%fd2312, %fd2311;
	mul.f64 	%fd2313, %fd2312, 0d41EFFFFFE5E00000;
	sub.f64 	%fd2314, %fd2310, %fd2313;
	setp.lt.f64 	%p354, %fd2314, 0d0000000000000000;
	add.f64 	%fd2315, %fd2314, 0d41EFFFFFE5E00000;
	selp.f64 	%fd2316, %fd2315, %fd2314, %p354;
	mul.f64 	%fd2317, %fd2218, %fd2309;
	div.rn.f64 	%fd2318, %fd2317, 0d41EFFFFFE5E00000;
	cvt.rmi.f64.f64 	%fd2319, %fd2318;
	mul.f64 	%fd2320, %fd2319, 0d41EFFFFFE5E00000;
	sub.f64 	%fd2321, %fd2317, %fd2320;
	setp.lt.f64 	%p355, %fd2321, 0d0000000000000000;
	add.f64 	%fd2322, %fd2321, 0d41EFFFFFE5E00000;
	selp.f64 	%fd2323, %fd2322, %fd2321, %p355;
	fma.rn.f64 	%fd2324, %fd2316, 0d4100000000000000, %fd2323;
	div.rn.f64 	%fd2325, %fd2324, 0d41EFFFFFE5E00000;
	cvt.rmi.f64.f64 	%fd2326, %fd2325;
	mul.f64 	%fd2327, %fd2326, 0d41EFFFFFE5E00000;
	sub.f64 	%fd2328, %fd2324, %fd2327;
	setp.lt.f64 	%p356, %fd2328, 0d0000000000000000;
	add.f64 	%fd2329, %fd2328, 0d41EFFFFFE5E00000;
	selp.f64 	%fd2330, %fd2329, %fd2328, %p356;
	setp.lt.f64 	%p357, %fd2330, 0d0000000000000000;
	add.f64 	%fd2331, %fd2330, 0d41EFFFFFE5E00000;
	selp.f64 	%fd2332, %fd2331, %fd2330, %p357;
	cvt.rn.f64.u32 	%fd2333, %r958;
	mul.f64 	%fd2334, %fd2221, %fd2333;
	div.rn.f64 	%fd2335, %fd2334, 0d41EFFFFFE5E00000;
	cvt.rmi.f64.f64 	%fd2336, %fd2335;
	mul.f64 	%fd2337, %fd2336, 0d41EFFFFFE5E00000;
	sub.f64 	%fd2338, %fd2334, %fd2337;
	setp.lt.f64 	%p358, %fd2338, 0d0000000000000000;
	add.f64 	%fd2339, %fd2338, 0d41EFFFFFE5E00000;
	selp.f64 	%fd2340, %fd2339, %fd2338, %p358;
	mul.f64 	%fd2341, %fd2223, %fd2333;
	div.rn.f64 	%fd2342, %fd2341, 0d41EFFFFFE5E00000;
	cvt.rmi.f64.f64 	%fd2343, %fd2342;
	mul.f64 	%fd2344, %fd2343, 0d41EFFFFFE5E00000;
	sub.f64 	%fd2345, %fd2341, %fd2344;
	setp.lt.f64 	%p359, %fd2345, 0d0000000000000000;
	add.f64 	%fd2346, %fd2345, 0d41EFFFFFE5E00000;
	selp.f64 	%fd2347, %fd2346, %fd2345, %p359;
	fma.rn.f64 	%fd2348, %fd2340, 0d4100000000000000, %fd2347;
	div.rn.f64 	%fd2349, %fd2348, 0d41EFFFFFE5E00000;
	cvt.rmi.f64.f64 	%fd2350, %fd2349;
	mul.f64 	%fd2351, %fd2350, 0d41EFFFFFE5E00000;
	sub.f64 	%fd2352, %fd2348, %fd2351;
	setp.lt.f64 	%p360, %fd2352, 0d0000000000000000;
	add.f64 	%fd2353, %fd2352, 0d41EFFFFFE5E00000;
	selp.f64 	%fd2354, %fd2353, %fd2352, %p360;
	setp.lt.f64 	%p361, %fd2354, 0d0000000000000000;
	add.f64 	%fd2355, %fd2354, 0d41EFFFFFE5E00000;
	selp.f64 	%fd2356, %fd2355, %fd2354, %p361;
	add.f64 	%fd2357, %fd2332, %fd2356;
	cvt.rn.f64.u32 	%fd2358, %r961;
	mul.f64 	%fd2359, %fd2226, %fd2358;
	div.rn.f64 	%fd2360, %fd2359, 0d41EFFFFFE5E00000;
	cvt.rmi.f64.f64 	%fd2361, %fd2360;
	mul.f64 	%fd2362, %fd2361, 0d41EFFFFFE5E00000;
	sub.f64 	%fd2363, %fd2359, %fd2362;
	setp.lt.f64 	%p362, %fd2363, 0d0000000000000000;
	add.f64 	%fd2364, %fd2363, 0d41EFFFFFE5E00000;
	selp.f64 	%fd2365, %fd2364, %fd2363, %p362;
	mul.f64 	%fd2366, %fd2228, %fd2358;
	div.rn.f64 	%fd2367, %fd2366, 0d41EFFFFFE5E00000;
	cvt.rmi.f64.f64 	%fd2368, %fd2367;
	mul.f64 	%fd2369, %fd2368, 0d41EFFFFFE5E00000;
	sub.f64 	%fd2370, %fd2366, %fd2369;
	setp.lt.f64 	%p363, %fd2370, 0d0000000000000000;
	add.f64 	%fd2371, %fd2370, 0d41EFFFFFE5E00000;
	selp.f64 	%fd2372, %fd2371, %fd2370, %p363;
	fma.rn.f64 	%fd2373, %fd2365, 0d4100000000000000, %fd2372;
	div.rn.f64 	%fd2374, %fd2373, 0d41EFFFFFE5E00000;
	cvt.rmi.f64.f64 	%fd2375, %fd2374;
	mul.f64 	%fd2376, %fd2375, 0d41EFFFFFE5E00000;
	sub.f64 	%fd2377, %fd2373, %fd2376;
	setp.lt.f64 	%p364, %fd2377, 0d0000000000000000;
	add.f64 	%fd2378, %fd2377, 0d41EFFFFFE5E00000;
	selp.f64 	%fd2379, %fd2378, %fd2377, %p364;
	setp.lt.f64 	%p365, %fd2379, 0d0000000000000000;
	add.f64 	%fd2380, %fd2379, 0d41EFFFFFE5E00000;
	selp.f64 	%fd2381, %fd2380, %fd2379, %p365;
	add.f64 	%fd2382, %fd2357, %fd2381;
	div.rn.f64 	%fd2383, %fd2382, 0d41EFFFFFE5E00000;
	cvt.rmi.f64.f64 	%fd2384, %fd2383;
	mul.f64 	%fd2385, %fd2384, 0d41EFFFFFE5E00000;
	sub.f64 	%fd2386, %fd2382, %fd2385;
	setp.lt.f64 	%p366, %fd2386, 0d0000000000000000;
	add.f64 	%fd2387, %fd2386, 0d41EFFFFFE5E00000;
	selp.f64 	%fd2388, %fd2387, %fd2386, %p366;
	cvt.rn.f64.u32 	%fd2389, %r956;
	mul.f64 	%fd2390, %fd2216, %fd2389;
	div.rn.f64 	%fd2391, %fd2390, 0d41EFFFFFE5E00000;
	cvt.rmi.f64.f64 	%fd2392, %fd2391;
	mul.f64 	%fd2393, %fd2392, 0d41EFFFFFE5E00000;
	sub.f64 	%fd2394, %fd2390, %fd2393;
	setp.lt.f64 	%p367, %fd2394, 0d0000000000000000;
	add.f64 	%fd2395, %fd2394, 0d41EFFFFFE5E00000;
	selp.f64 	%fd2396, %fd2395, %fd2394, %p367;
	mul.f64 	%fd2397, %fd2218, %fd2389;
	div.rn.f64 	%fd2398, %fd2397, 0d41EFFFFFE5E00000;
	cvt.rmi.f64.f64 	%fd2399, %fd2398;
	mul.f64 	%fd2400, %fd2399, 0d41EFFFFFE5E00000;
	sub.f64 	%fd2401, %fd2397, %fd2400;
	setp.lt.f64 	%p368, %fd2401, 0d0000000000000000;
	add.f64 	%fd2402, %fd2401, 0d41EFFFFFE5E00000;
	selp.f64 	%fd2403, %fd2402, %fd2401, %p368;
	fma.rn.f64 	%fd2404, %fd2396, 0d4100000000000000, %fd2403;
	div.rn.f64 	%fd2405, %fd2404, 0d41EFFFFFE5E00000;
	cvt.rmi.f64.f64 	%fd2406, %fd2405;
	mul.f64 	%fd2407, %fd2406, 0d41EFFFFFE5E00000;
	sub.f64 	%fd2408, %fd2404, %fd2407;
	setp.lt.f64 	%p369, %fd2408, 0d0000000000000000;
	add.f64 	%fd2409, %fd2408, 0d41EFFFFFE5E00000;
	selp.f64 	%fd2410, %fd2409, %fd2408, %p369;
	setp.lt.f64 	%p370, %fd2410, 0d0000000000000000;
	add.f64 	%fd2411, %fd2410, 0d41EFFFFFE5E00000;
	selp.f64 	%fd2412, %fd2411, %fd2410, %p370;
	cvt.rn.f64.u32 	%fd2413, %r959;
	mul.f64 	%fd2414, %fd2221, %fd2413;
	div.rn.f64 	%fd2415, %fd2414, 0d41EFFFFFE5E00000;
	cvt.rmi.f64.f64 	%fd2416, %fd2415;
	mul.f64 	%fd2417, %fd2416, 0d41EFFFFFE5E00000;
	sub.f64 	%fd2418, %fd2414, %fd2417;
	setp.lt.f64 	%p371, %fd2418, 0d0000000000000000;
	add.f64 	%fd2419, %fd2418, 0d41EFFFFFE5E00000;
	selp.f64 	%fd2420, %fd2419, %fd2418, %p371;
	mul.f64 	%fd2421, %fd2223, %fd2413;
	div.rn.f64 	%fd2422, %fd2421, 0d41EFFFFFE5E00000;
	cvt.rmi.f64.f64 	%fd2423, %fd2422;
	mul.f64 	%fd2424, %fd2423, 0d41EFFFFFE5E00000;
	sub.f64 	%fd2425, %fd2421, %fd2424;
	setp.lt.f64 	%p372, %fd2425, 0d0000000000000000;
	add.f64 	%fd2426, %fd2425, 0d41EFFFFFE5E00000;
	selp.f64 	%fd2427, %fd2426, %fd2425, %p372;
	fma.rn.f64 	%fd2428, %fd2420, 0d4100000000000000, %fd2427;
	div.rn.f64 	%fd2429, %fd2428, 0d41EFFFFFE5E00000;
	cvt.rmi.f64.f64 	%fd2430, %fd2429;
	mul.f64 	%fd2431, %fd2430, 0d41EFFFFFE5E00000;
	sub.f64 	%fd2432, %fd2428, %fd2431;
	setp.lt.f64 	%p373, %fd2432, 0d0000000000000000;
	add.f64 	%fd2433, %fd2432, 0d41EFFFFFE5E00000;
	selp.f64 	%fd2434, %fd2433, %fd2432, %p373;
	setp.lt.f64 	%p374, %fd2434, 0d0000000000000000;
	add.f64 	%fd2435, %fd2434, 0d41EFFFFFE5E00000;
	selp.f64 	%fd2436, %fd2435, %fd2434, %p374;
	add.f64 	%fd2437, %fd2412, %fd2436;
	cvt.rn.f64.u32 	%fd2438, %r962;
	mul.f64 	%fd2439, %fd2226, %fd2438;
	div.rn.f64 	%fd2440, %fd2439, 0d41EFFFFFE5E00000;
	cvt.rmi.f64.f64 	%fd2441, %fd2440;
	mul.f64 	%fd2442, %fd2441, 0d41EFFFFFE5E00000;
	sub.f64 	%fd2443, %fd2439, %fd2442;
	setp.lt.f64 	%p375, %fd2443, 0d0000000000000000;
	add.f64 	%fd2444, %fd2443, 0d41EFFFFFE5E00000;
	selp.f64 	%fd2445, %fd2444, %fd2443, %p375;
	mul.f64 	%fd2446, %fd2228, %fd2438;
	div.rn.f64 	%fd2447, %fd2446, 0d41EFFFFFE5E00000;
	cvt.rmi.f64.f64 	%fd2448, %fd2447;
	mul.f64 	%fd2449, %fd2448, 0d41EFFFFFE5E00000;
	sub.f64 	%fd2450, %fd2446, %fd2449;
	setp.lt.f64 	%p376, %fd2450, 0d0000000000000000;
	add.f64 	%fd2451, %fd2450, 0d41EFFFFFE5E00000;
	selp.f64 	%fd2452, %fd2451, %fd2450, %p376;
	fma.rn.f64 	%fd2453, %fd2445, 0d4100000000000000, %fd2452;
	div.rn.f64 	%fd2454, %fd2453, 0d41EFFFFFE5E00000;
	cvt.rmi.f64.f64 	%fd2455, %fd2454;
	mul.f64 	%fd2456, %fd2455, 0d41EFFFFFE5E00000;
	sub.f64 	%fd2457, %fd2453, %fd2456;
	setp.lt.f64 	%p377, %fd2457, 0d0000000000000000;
	add.f64 	%fd2458, %fd2457, 0d41EFFFFFE5E00000;
	selp.f64 	%fd2459, %fd2458, %fd2457, %p377;
	setp.lt.f64 	%p378, %fd2459, 0d0000000000000000;
	add.f64 	%fd2460, %fd2459, 0d41EFFFFFE5E00000;
	selp.f64 	%fd2461, %fd2460, %fd2459, %p378;
	add.f64 	%fd2462, %fd2437, %fd2461;
	div.rn.f64 	%fd2463, %fd2462, 0d41EFFFFFE5E00000;
	cvt.rmi.f64.f64 	%fd2464, %fd2463;
	mul.f64 	%fd2465, %fd2464, 0d41EFFFFFE5E00000;
	sub.f64 	%fd2466, %fd2462, %fd2465;
	setp.lt.f64 	%p379, %fd2466, 0d0000000000000000;
	add.f64 	%fd2467, %fd2466, 0d41EFFFFFE5E00000;
	selp.f64 	%fd2468, %fd2467, %fd2466, %p379;
	ld.global.u32 	%r523, [%rd40+12];
	cvt.rn.f64.u32 	%fd2469, %r523;
	mul.f64 	%fd2470, %fd2469, 0d3EE0000000000000;
	cvt.rmi.f64.f64 	%fd2471, %fd2470;
	mul.f64 	%fd2472, %fd2471, 0d4100000000000000;
	sub.f64 	%fd2473, %fd2469, %fd2472;
	ld.global.u32 	%r524, [%rd40+16];
	cvt.rn.f64.u32 	%fd2474, %r524;
	mul.f64 	%fd2475, %fd2474, 0d3EE0000000000000;
	cvt.rmi.f64.f64 	%fd2476, %fd2475;
	mul.f64 	%fd2477, %fd2476, 0d4100000000000000;
	sub.f64 	%fd2478, %fd2474, %fd2477;
	ld.global.u32 	%r525, [%rd40+20];
	cvt.rn.f64.u32 	%fd2479, %r525;
	mul.f64 	%fd2480, %fd2479, 0d3EE0000000000000;
	cvt.rmi.f64.f64 	%fd2481, %fd2480;
	mul.f64 	%fd2482, %fd2481, 0d4100000000000000;
	sub.f64 	%fd2483, %fd2479, %fd2482;
	mul.f64 	%fd2484, %fd2471, %fd2229;
	div.rn.f64 	%fd2485, %fd2484, 0d41EFFFFFE5E00000;
	cvt.rmi.f64.f64 	%fd2486, %fd2485;
	mul.f64 	%fd2487, %fd2486, 0d41EFFFFFE5E00000;
	sub.f64 	%fd2488, %fd2484, %fd2487;
	setp.lt.f64 	%p380, %fd2488, 0d0000000000000000;
	add.f64 	%fd2489, %fd2488, 0d41EFFFFFE5E00000;
	selp.f64 	%fd2490, %fd2489, %fd2488, %p380;
	mul.f64 	%fd2491, %fd2473, %fd2229;
	div.rn.f64 	%fd2492, %fd2491, 0d41EFFFFFE5E00000;
	cvt.rmi.f64.f64 	%fd2493, %fd2492;
	mul.f64 	%fd2494, %fd2493, 0d41EFFFFFE5E00000;
	sub.f64 	%fd2495, %fd2491, %fd2494;
	setp.lt.f64 	%p381, %fd2495, 0d0000000000000000;
	add.f64 	%fd2496, %fd2495, 0d41EFFFFFE5E00000;
	selp.f64 	%fd2497, %fd2496, %fd2495, %p381;
	fma.rn.f64 	%fd2498, %fd2490, 0d4100000000000000, %fd2497;
	div.rn.f64 	%fd2499, %fd2498, 0d41EFFFFFE5E00000;
	cvt.rmi.f64.f64 	%fd2500, %fd2499;
	mul.f64 	%fd2501, %fd2500, 0d41EFFFFFE5E00000;
	sub.f64 	%fd2502, %fd2498, %fd2501;
	setp.lt.f64 	%p382, %fd2502, 0d0000000000000000;
	add.f64 	%fd2503, %fd2502, 0d41EFFFFFE5E00000;
	selp.f64 	%fd2504, %fd2503, %fd2502, %p382;
	setp.lt.f64 	%p383, %fd2504, 0d0000000000000000;
	add.f64 	%fd2505, %fd2504, 0d41EFFFFFE5E00000;
	selp.f64 	%fd2506, %fd2505, %fd2504, %p383;
	mul.f64 	%fd2507, %fd2476, %fd2253;
	div.rn.f64 	%fd2508, %fd2507, 0d41EFFFFFE5E00000;
	cvt.rmi.f64.f64 	%fd2509, %fd2508;
	mul.f64 	%fd2510, %fd2509, 0d41EFFFFFE5E00000;
	sub.f64 	%fd2511, %fd2507, %fd2510;
	setp.lt.f64 	%p384, %fd2511, 0d0000000000000000;
	add.f64 	%fd2512, %fd2511, 0d41EFFFFFE5E00000;
	selp.f64 	%fd2513, %fd2512, %fd2511, %p384;
	mul.f64 	%fd2514, %fd2478, %fd2253;
	div.rn.f64 	%fd2515, %fd2514, 0d41EFFFFFE5E00000;
	cvt.rmi.f64.f64 	%fd2516, %fd2515;
	mul.f64 	%fd2517, %fd2516, 0d41EFFFFFE5E00000;
	sub.f64 	%fd2518, %fd2514, %fd2517;
	setp.lt.f64 	%p385, %fd2518, 0d0000000000000000;
	add.f64 	%fd2519, %fd2518, 0d41EFFFFFE5E00000;
	selp.f64 	%fd2520, %fd2519, %fd2518, %p385;
	fma.rn.f64 	%fd2521, %fd2513, 0d4100000000000000, %fd2520;
	div.rn.f64 	%fd2522, %fd2521, 0d41EFFFFFE5E00000;
	cvt.rmi.f64.f64 	%fd2523, %fd2522;
	mul.f64 	%fd2524, %fd2523, 0d41EFFFFFE5E00000;
	sub.f64 	%fd2525, %fd2521, %fd2524;
	setp.lt.f64 	%p386, %fd2525, 0d0000000000000000;
	add.f64 	%fd2526, %fd2525, 0d41EFFFFFE5E00000;
	selp.f64 	%fd2527, %fd2526, %fd2525, %p386;
	setp.lt.f64 	%p387, %fd2527, 0d0000000000000000;
	add.f64 	%fd2528, %fd2527, 0d41EFFFFFE5E00000;
	selp.f64 	%fd2529, %fd2528, %fd2527, %p387;
	add.f64 	%fd2530, %fd2506, %fd2529;
	mul.f64 	%fd2531, %fd2481, %fd2278;
	div.rn.f64 	%fd2532, %fd2531, 0d41EFFFFFE5E00000;
	cvt.rmi.f64.f64 	%fd2533, %fd2532;
	mul.f64 	%fd2534, %fd2533, 0d41EFFFFFE5E00000;
	sub.f64 	%fd2535, %fd2531, %fd2534;
	setp.lt.f64 	%p388, %fd2535, 0d0000000000000000;
	add.f64 	%fd2536, %fd2535, 0d41EFFFFFE5E00000;
	selp.f64 	%fd2537, %fd2536, %fd2535, %p388;
	mul.f64 	%fd2538, %fd2483, %fd2278;
	div.rn.f64 	%fd2539, %fd2538, 0d41EFFFFFE5E00000;
	cvt.rmi.f64.f64 	%fd2540, %fd2539;
	mul.f64 	%fd2541, %fd2540, 0d41EFFFFFE5E00000;
	sub.f64 	%fd2542, %fd2538, %fd2541;
	setp.lt.f64 	%p389, %fd2542, 0d0000000000000000;
	add.f64 	%fd2543, %fd2542, 0d41EFFFFFE5E00000;
	selp.f64 	%fd2544, %fd2543, %fd2542, %p389;
	fma.rn.f64 	%fd2545, %fd2537, 0d4100000000000000, %fd2544;
	div.rn.f64 	%fd2546, %fd2545, 0d41EFFFFFE5E00000;
	cvt.rmi.f64.f64 	%fd2547, %fd2546;
	mul.f64 	%fd2548, %fd2547, 0d41EFFFFFE5E00000;
	sub.f64 	%fd2549, %fd2545, %fd2548;
	setp.lt.f64 	%p390, %fd2549, 0d0000000000000000;
	add.f64 	%fd2550, %fd2549, 0d41EFFFFFE5E00000;
	selp.f64 	%fd2551, %fd2550, %fd2549, %p390;
	setp.lt.f64 	%p391, %fd2551, 0d0000000000000000;
	add.f64 	%fd2552, %fd2551, 0d41EFFFFFE5E00000;
	selp.f64 	%fd2553, %fd2552, %fd2551, %p391;
	add.f64 	%fd2554, %fd2530, %fd2553;
	div.rn.f64 	%fd2555, %fd2554, 0d41EFFFFFE5E00000;
	cvt.rmi.f64.f64 	%fd2556, %fd2555;
	mul.f64 	%fd2557, %fd2556, 0d41EFFFFFE5E00000;
	sub.f64 	%fd2558, %fd2554, %fd2557;
	setp.lt.f64 	%p392, %fd2558, 0d0000000000000000;
	add.f64 	%fd2559, %fd2558, 0d41EFFFFFE5E00000;
	selp.f64 	%fd2560, %fd2559, %fd2558, %p392;
	mul.f64 	%fd2561, %fd2471, %fd2309;
	div.rn.f64 	%fd2562, %fd2561, 0d41EFFFFFE5E00000;
	cvt.rmi.f64.f64 	%fd2563, %fd2562;
	mul.f64 	%fd2564, %fd2563, 0d41EFFFFFE5E00000;
	sub.f64 	%fd2565, %fd2561, %fd2564;
	setp.lt.f64 	%p393, %fd2565, 0d0000000000000000;
	add.f64 	%fd2566, %fd2565, 0d41EFFFFFE5E00000;
	selp.f64 	%fd2567, %fd2566, %fd2565, %p393;
	mul.f64 	%fd2568, %fd2473, %fd2309;
	div.rn.f64 	%fd2569, %fd2568, 0d41EFFFFFE5E00000;
	cvt.rmi.f64.f64 	%fd2570, %fd2569;
	mul.f64 	%fd2571, %fd2570, 0d41EFFFFFE5E00000;
	sub.f64 	%fd2572, %fd2568, %fd2571;
	setp.lt.f64 	%p394, %fd2572, 0d0000000000000000;
	add.f64 	%fd2573, %fd2572, 0d41EFFFFFE5E00000;
	selp.f64 	%fd2574, %fd2573, %fd2572, %p394;
	fma.rn.f64 	%fd2575, %fd2567, 0d4100000000000000, %fd2574;
	div.rn.f64 	%fd2576, %fd2575, 0d41EFFFFFE5E00000;
	cvt.rmi.f64.f64 	%fd2577, %fd2576;
	mul.f64 	%fd2578, %fd2577, 0d41EFFFFFE5E00000;
	sub.f64 	%fd2579, %fd2575, %fd2578;
	setp.lt.f64 	%p395, %fd2579, 0d0000000000000000;
	add.f64 	%fd2580, %fd2579, 0d41EFFFFFE5E00000;
	selp.f64 	%fd2581, %fd2580, %fd2579, %p395;
	setp.lt.f64 	%p396, %fd2581, 0d0000000000000000;
	add.f64 	%fd2582, %fd2581, 0d41EFFFFFE5E00000;
	selp.f64 	%fd2583, %fd2582, %fd2581, %p396;
	mul.f64 	%fd2584, %fd2476, %fd2333;
	div.rn.f64 	%fd2585, %fd2584, 0d41EFFFFFE5E00000;
	cvt.rmi.f64.f64 	%fd2586, %fd2585;
	mul.f64 	%fd2587, %fd2586, 0d41EFFFFFE5E00000;
	sub.f64 	%fd2588, %fd2584, %fd2587;
	setp.lt.f64 	%p397, %fd2588, 0d0000000000000000;
	add.f64 	%fd2589, %fd2588, 0d41EFFFFFE5E00000;
	selp.f64 	%fd2590, %fd2589, %fd2588, %p397;
	mul.f64 	%fd2591, %fd2478, %fd2333;
	div.rn.f64 	%fd2592, %fd2591, 0d41EFFFFFE5E00000;
	cvt.rmi.f64.f64 	%fd2593, %fd2592;
	mul.f64 	%fd2594, %fd2593, 0d41EFFFFFE5E00000;
	sub.f64 	%fd2595, %fd2591, %fd2594;
	setp.lt.f64 	%p398, %fd2595, 0d0000000000000000;
	add.f64 	%fd2596, %fd2595, 0d41EFFFFFE5E00000;
	selp.f64 	%fd2597, %fd2596, %fd2595, %p398;
	fma.rn.f64 	%fd2598, %fd2590, 0d4100000000000000, %fd2597;
	div.rn.f64 	%fd2599, %fd2598, 0d41EFFFFFE5E00000;
	cvt.rmi.f64.f64 	%fd2600, %fd2599;
	mul.f64 	%fd2601, %fd2600, 0d41EFFFFFE5E00000;
	sub.f64 	%fd2602, %fd2598, %fd2601;
	setp.lt.f64 	%p399, %fd2602, 0d0000000000000000;
	add.f64 	%fd2603, %fd2602, 0d41EFFFFFE5E00000;
	selp.f64 	%fd2604, %fd2603, %fd2602, %p399;
	setp.lt.f64 	%p400, %fd2604, 0d0000000000000000;
	add.f64 	%fd2605, %fd2604, 0d41EFFFFFE5E00000;
	selp.f64 	%fd2606, %fd2605, %fd2604, %p400;
	add.f64 	%fd2607, %fd2583, %fd2606;
	mul.f64 	%fd2608, %fd2481, %fd2358;
	div.rn.f64 	%fd2609, %fd2608, 0d41EFFFFFE5E00000;
	cvt.rmi.f64.f64 	%fd2610, %fd2609;
	mul.f64 	%fd2611, %fd2610, 0d41EFFFFFE5E00000;
	sub.f64 	%fd2612, %fd2608, %fd2611;
	setp.lt.f64 	%p401, %fd2612, 0d0000000000000000;
	add.f64 	%fd2613, %fd2612, 0d41EFFFFFE5E00000;
	selp.f64 	%fd2614, %fd2613, %fd2612, %p401;
	mul.f64 	%fd2615, %fd2483, %fd2358;
	div.rn.f64 	%fd2616, %fd2615, 0d41EFFFFFE5E00000;
	cvt.rmi.f64.f64 	%fd2617, %fd2616;
	mul.f64 	%fd2618, %fd2617, 0d41EFFFFFE5E00000;
	sub.f64 	%fd2619, %fd2615, %fd2618;
	setp.lt.f64 	%p402, %fd2619, 0d0000000000000000;
	add.f64 	%fd2620, %fd2619, 0d41EFFFFFE5E00000;
	selp.f64 	%fd2621, %fd2620, %fd2619, %p402;
	fma.rn.f64 	%fd2622, %fd2614, 0d4100000000000000, %fd2621;
	div.rn.f64 	%fd2623, %fd2622, 0d41EFFFFFE5E00000;
	cvt.rmi.f64.f64 	%fd2624, %fd2623;
	mul.f64 	%fd2625, %fd2624, 0d41EFFFFFE5E00000;
	sub.f64 	%fd2626, %fd2622, %fd2625;
	setp.lt.f64 	%p403, %fd2626, 0d0000000000000000;
	add.f64 	%fd2627, %fd2626, 0d41EFFFFFE5E00000;
	selp.f64 	%fd2628, %fd2627, %fd2626, %p403;
	setp.lt.f64 	%p404, %fd2628, 0d0000000000000000;
	add.f64 	%fd2629, %fd2628, 0d41EFFFFFE5E00000;
	selp.f64 	%fd2630, %fd2629, %fd2628, %p404;
	add.f64 	%fd2631, %fd2607, %fd2630;
	div.rn.f64 	%fd2632, %fd2631, 0d41EFFFFFE5E00000;
	cvt.rmi.f64.f64 	%fd2633, %fd2632;
	mul.f64 	%fd2634, %fd2633, 0d41EFFFFFE5E00000;
	sub.f64 	%fd2635, %fd2631, %fd2634;
	setp.lt.f64 	%p405, %fd2635, 0d0000000000000000;
	add.f64 	%fd2636, %fd2635, 0d41EFFFFFE5E00000;
	selp.f64 	%fd2637, %fd2636, %fd2635, %p405;
	mul.f64 	%fd2638, %fd2471, %fd2389;
	div.rn.f64 	%fd2639, %fd2638, 0d41EFFFFFE5E00000;
	cvt.rmi.f64.f64 	%fd2640, %fd2639;
	mul.f64 	%fd2641, %fd2640, 0d41EFFFFFE5E00000;
	sub.f64 	%fd2642, %fd2638, %fd2641;
	setp.lt.f64 	%p406, %fd2642, 0d0000000000000000;
	add.f64 	%fd2643, %fd2642, 0d41EFFFFFE5E00000;
	selp.f64 	%fd2644, %fd2643, %fd2642, %p406;
	mul.f64 	%fd2645, %fd2473, %fd2389;
	div.rn.f64 	%fd2646, %fd2645, 0d41EFFFFFE5E00000;
	cvt.rmi.f64.f64 	%fd2647, %fd2646;
	mul.f64 	%fd2648, %fd2647, 0d41EFFFFFE5E00000;
	sub.f64 	%fd2649, %fd2645, %fd2648;
	setp.lt.f64 	%p407, %fd2649, 0d0000000000000000;
	add.f64 	%fd2650, %fd2649, 0d41EFFFFFE5E00000;
	selp.f64 	%fd2651, %fd2650, %fd2649, %p407;
	fma.rn.f64 	%fd2652, %fd2644, 0d4100000000000000, %fd2651;
	div.rn.f64 	%fd2653, %fd2652, 0d41EFFFFFE5E00000;
	cvt.rmi.f64.f64 	%fd2654, %fd2653;
	mul.f64 	%fd2655, %fd2654, 0d41EFFFFFE5E00000;
	sub.f64 	%fd2656, %fd2652, %fd2655;
	setp.lt.f64 	%p408, %fd2656, 0d0000000000000000;
	add.f64 	%fd2657, %fd2656, 0d41EFFFFFE5E00000;
	selp.f64 	%fd2658, %fd2657, %fd2656, %p408;
	setp.lt.f64 	%p409, %fd2658, 0d0000000000000000;
	add.f64 	%fd2659, %fd2658, 0d41EFFFFFE5E00000;
	selp.f64 	%fd2660, %fd2659, %fd2658, %p409;
	mul.f64 	%fd2661, %fd2476, %fd2413;
	div.rn.f64 	%fd2662, %fd2661, 0d41EFFFFFE5E00000;
	cvt.rmi.f64.f64 	%fd2663, %fd2662;
	mul.f64 	%fd2664, %fd2663, 0d41EFFFFFE5E00000;
	sub.f64 	%fd2665, %fd2661, %fd2664;
	setp.lt.f64 	%p410, %fd2665, 0d0000000000000000;
	add.f64 	%fd2666, %fd2665, 0d41EFFFFFE5E00000;
	selp.f64 	%fd2667, %fd2666, %fd2665, %p410;
	mul.f64 	%fd2668, %fd2478, %fd2413;
	div.rn.f64 	%fd2669, %fd2668, 0d41EFFFFFE5E00000;
	cvt.rmi.f64.f64 	%fd2670, %fd2669;
	mul.f64 	%fd2671, %fd2670, 0d41EFFFFFE5E00000;
	sub.f64 	%fd2672, %fd2668, %fd2671;
	setp.lt.f64 	%p411, %fd2672, 0d0000000000000000;
	add.f64 	%fd2673, %fd2672, 0d41EFFFFFE5E00000;
	selp.f64 	%fd2674, %fd2673, %fd2672, %p411;
	fma.rn.f64 	%fd2675, %fd2667, 0d4100000000000000, %fd2674;
	div.rn.f64 	%fd2676, %fd2675, 0d41EFFFFFE5E00000;
	cvt.rmi.f64.f64 	%fd2677, %fd2676;
	mul.f64 	%fd2678, %fd2677, 0d41EFFFFFE5E00000;
	sub.f64 	%fd2679, %fd2675, %fd2678;
	setp.lt.f64 	%p412, %fd2679, 0d0000000000000000;
	add.f64 	%fd2680, %fd2679, 0d41EFFFFFE5E00000;
	selp.f64 	%fd2681, %fd2680, %fd2679, %p412;
	setp.lt.f64 	%p413, %fd2681, 0d0000000000000000;
	add.f64 	%fd2682, %fd2681, 0d41EFFFFFE5E00000;
	selp.f64 	%fd2683, %fd2682, %fd2681, %p413;
	add.f64 	%fd2684, %fd2660, %fd2683;
	mul.f64 	%fd2685, %fd2481, %fd2438;
	div.rn.f64 	%fd2686, %fd2685, 0d41EFFFFFE5E00000;
	cvt.rmi.f64.f64 	%fd2687, %fd2686;
	mul.f64 	%fd2688, %fd2687, 0d41EFFFFFE5E00000;
	sub.f64 	%fd2689, %fd2685, %fd2688;
	setp.lt.f64 	%p414, %fd2689, 0d0000000000000000;
	add.f64 	%fd2690, %fd2689, 0d41EFFFFFE5E00000;
	selp.f64 	%fd2691, %fd2690, %fd2689, %p414;
	mul.f64 	%fd2692, %fd2483, %fd2438;
	div.rn.f64 	%fd2693, %fd2692, 0d41EFFFFFE5E00000;
	cvt.rmi.f64.f64 	%fd2694, %fd2693;
	mul.f64 	%fd2695, %fd2694, 0d41EFFFFFE5E00000;
	sub.f64 	%fd2696, %fd2692, %fd2695;
	setp.lt.f64 	%p415, %fd2696, 0d0000000000000000;
	add.f64 	%fd2697, %fd2696, 0d41EFFFFFE5E00000;
	selp.f64 	%fd2698, %fd2697, %fd2696, %p415;
	fma.rn.f64 	%fd2699, %fd2691, 0d4100000000000000, %fd2698;
	div.rn.f64 	%fd2700, %fd2699, 0d41EFFFFFE5E00000;
	cvt.rmi.f64.f64 	%fd2701, %fd2700;
	mul.f64 	%fd2702, %fd2701, 0d41EFFFFFE5E00000;
	sub.f64 	%fd2703, %fd2699, %fd2702;
	setp.lt.f64 	%p416, %fd2703, 0d0000000000000000;
	add.f64 	%fd2704, %fd2703, 0d41EFFFFFE5E00000;
	selp.f64 	%fd2705, %fd2704, %fd2703, %p416;
	setp.lt.f64 	%p417, %fd2705, 0d0000000000000000;
	add.f64 	%fd2706, %fd2705, 0d41EFFFFFE5E00000;
	selp.f64 	%fd2707, %fd2706, %fd2705, %p417;
	add.f64 	%fd2708, %fd2684, %fd2707;
	div.rn.f64 	%fd2709, %fd2708, 0d41EFFFFFE5E00000;
	cvt.rmi.f64.f64 	%fd2710, %fd2709;
	mul.f64 	%fd2711, %fd2710, 0d41EFFFFFE5E00000;
	sub.f64 	%fd2712, %fd2708, %fd2711;
	setp.lt.f64 	%p418, %fd2712, 0d0000000000000000;
	add.f64 	%fd2713, %fd2712, 0d41EFFFFFE5E00000;
	selp.f64 	%fd2714, %fd2713, %fd2712, %p418;
	ld.global.u32 	%r526, [%rd40+24];
	cvt.rn.f64.u32 	%fd2715, %r526;
	mul.f64 	%fd2716, %fd2715, 0d3EE0000000000000;
	cvt.rmi.f64.f64 	%fd2717, %fd2716;
	mul.f64 	%fd2718, %fd2717, 0d4100000000000000;
	sub.f64 	%fd2719, %fd2715, %fd2718;
	ld.global.u32 	%r527, [%rd40+28];
	cvt.rn.f64.u32 	%fd2720, %r527;
	mul.f64 	%fd2721, %fd2720, 0d3EE0000000000000;
	cvt.rmi.f64.f64 	%fd2722, %fd2721;
	mul.f64 	%fd2723, %fd2722, 0d4100000000000000;
	sub.f64 	%fd2724, %fd2720, %fd2723;
	ld.global.u32 	%r528, [%rd40+32];
	cvt.rn.f64.u32 	%fd2725, %r528;
	mul.f64 	%fd2726, %fd2725, 0d3EE0000000000000;
	cvt.rmi.f64.f64 	%fd2727, %fd2726;
	mul.f64 	%fd2728, %fd2727, 0d4100000000000000;
	sub.f64 	%fd2729, %fd2725, %fd2728;
	mul.f64 	%fd2730, %fd2717, %fd2229;
	div.rn.f64 	%fd2731, %fd2730, 0d41EFFFFFE5E00000;
	cvt.rmi.f64.f64 	%fd2732, %fd2731;
	mul.f64 	%fd2733, %fd2732, 0d41EFFFFFE5E00000;
	sub.f64 	%fd2734, %fd2730, %fd2733;
	setp.lt.f64 	%p419, %fd2734, 0d0000000000000000;
	add.f64 	%fd2735, %fd2734, 0d41EFFFFFE5E00000;
	selp.f64 	%fd2736, %fd2735, %fd2734, %p419;
	mul.f64 	%fd2737, %fd2719, %fd2229;
	div.rn.f64 	%fd2738, %fd2737, 0d41EFFFFFE5E00000;
	cvt.rmi.f64.f64 	%fd2739, %fd2738;
	mul.f64 	%fd2740, %fd2739, 0d41EFFFFFE5E00000;
	sub.f64 	%fd2741, %fd2737, %fd2740;
	setp.lt.f64 	%p420, %fd2741, 0d0000000000000000;
	add.f64 	%fd2742, %fd2741, 0d41EFFFFFE5E00000;
	selp.f64 	%fd2743, %fd2742, %fd2741, %p420;
	fma.rn.f64 	%fd2744, %fd2736, 0d4100000000000000, %fd2743;
	div.rn.f64 	%fd2745, %fd2744, 0d41EFFFFFE5E00000;
	cvt.rmi.f64.f64 	%fd2746, %fd2745;
	mul.f64 	%fd2747, %fd2746, 0d41EFFFFFE5E00000;
	sub.f64 	%fd2748, %fd2744, %fd2747;
	setp.lt.f64 	%p421, %fd2748, 0d0000000000000000;
	add.f64 	%fd2749, %fd2748, 0d41EFFFFFE5E00000;
	selp.f64 	%fd2750, %fd2749, %fd2748, %p421;
	setp.lt.f64 	%p422, %fd2750, 0d0000000000000000;
	add.f64 	%fd2751, %fd2750, 0d41EFFFFFE5E00000;
	selp.f64 	%fd2752, %fd2751, %fd2750, %p422;
	mul.f64 	%fd2753, %fd2722, %fd2253;
	div.rn.f64 	%fd2754, %fd2753, 0d41EFFFFFE5E00000;
	cvt.rmi.f64.f64 	%fd2755, %fd2754;
	mul.f64 	%fd2756, %fd2755, 0d41EFFFFFE5E00000;
	sub.f64 	%fd2757, %fd2753, %fd2756;
	setp.lt.f64 	%p423, %fd2757, 0d0000000000000000;
	add.f64 	%fd2758, %fd2757, 0d41EFFFFFE5E00000;
	selp.f64 	%fd2759, %fd2758, %fd2757, %p423;
	mul.f64 	%fd2760, %fd2724, %fd2253;
	div.rn.f64 	%fd2761, %fd2760, 0d41EFFFFFE5E00000;
	cvt.rmi.f64.f64 	%fd2762, %fd2761;
	mul.f64 	%fd2763, %fd2762, 0d41EFFFFFE5E00000;
	sub.f64 	%fd2764, %fd2760, %fd2763;
	setp.lt.f64 	%p424, %fd2764, 0d0000000000000000;
	add.f64 	%fd2765, %fd2764, 0d41EFFFFFE5E00000;
	selp.f64 	%fd2766, %fd2765, %fd2764, %p424;
	fma.rn.f64 	%fd2767, %fd2759, 0d4100000000000000, %fd2766;
	div.rn.f64 	%fd2768, %fd2767, 0d41EFFFFFE5E00000;
	cvt.rmi.f64.f64 	%fd2769, %fd2768;
	mul.f64 	%fd2770, %fd2769, 0d41EFFFFFE5E00000;
	sub.f64 	%fd2771, %fd2767, %fd2770;
	setp.lt.f64 	%p425, %fd2771, 0d0000000000000000;
	add.f64 	%fd2772, %fd2771, 0d41EFFFFFE5E00000;
	selp.f64 	%fd2773, %fd2772, %fd2771, %p425;
	setp.lt.f64 	%p426, %fd2773, 0d0000000000000000;
	add.f64 	%fd2774, %fd2773, 0d41EFFFFFE5E00000;
	selp.f64 	%fd2775, %fd2774, %fd2773, %p426;
	add.f64 	%fd2776, %fd2752, %fd2775;
	mul.f64 	%fd2777, %fd2727, %fd2278;
	div.rn.f64 	%fd2778, %fd2777, 0d41EFFFFFE5E00000;
	cvt.rmi.f64.f64 	%fd2779, %fd2778;
	mul.f64 	%fd2780, %fd2779, 0d41EFFFFFE5E00000;
	sub.f64 	%fd2781, %fd2777, %fd2780;
	setp.lt.f64 	%p427, %fd2781, 0d0000000000000000;
	add.f64 	%fd2782, %fd2781, 0d41EFFFFFE5E00000;
	selp.f64 	%fd2783, %fd2782, %fd2781, %p427;
	mul.f64 	%fd2784, %fd2729, %fd2278;
	div.rn.f64 	%fd2785, %fd2784, 0d41EFFFFFE5E00000;
	cvt.rmi.f64.f64 	%fd2786, %fd2785;
	mul.f64 	%fd2787, %fd2786, 0d41EFFFFFE5E00000;
	sub.f64 	%fd2788, %fd2784, %fd2787;
	setp.lt.f64 	%p428, %fd2788, 0d0000000000000000;
	add.f64 	%fd2789, %fd2788, 0d41EFFFFFE5E00000;
	selp.f64 	%fd2790, %fd2789, %fd2788, %p428;
	fma.rn.f64 	%fd2791, %fd2783, 0d4100000000000000, %fd2790;
	div.rn.f64 	%fd2792, %fd2791, 0d41EFFFFFE5E00000;
	cvt.rmi.f64.f64 	%fd2793, %fd2792;
	mul.f64 	%fd2794, %fd2793, 0d41EFFFFFE5E00000;
	sub.f64 	%fd2795, %fd2791, %fd2794;
	setp.lt.f64 	%p429, %fd2795, 0d0000000000000000;
	add.f64 	%fd2796, %fd2795, 0d41EFFFFFE5E00000;
	selp.f64 	%fd2797, %fd2796, %fd2795, %p429;
	setp.lt.f64 	%p430, %fd2797, 0d0000000000000000;
	add.f64 	%fd2798, %fd2797, 0d41EFFFFFE5E00000;
	selp.f64 	%fd2799, %fd2798, %fd2797, %p430;
	add.f64 	%fd2800, %fd2776, %fd2799;
	div.rn.f64 	%fd2801, %fd2800, 0d41EFFFFFE5E00000;
	cvt.rmi.f64.f64 	%fd2802, %fd2801;
	mul.f64 	%fd2803, %fd2802, 0d41EFFFFFE5E00000;
	sub.f64 	%fd2804, %fd2800, %fd2803;
	setp.lt.f64 	%p431, %fd2804, 0d0000000000000000;
	add.f64 	%fd2805, %fd2804, 0d41EFFFFFE5E00000;
	selp.f64 	%fd2806, %fd2805, %fd2804, %p431;
	mul.f64 	%fd2807, %fd2717, %fd2309;
	div.rn.f64 	%fd2808, %fd2807, 0d41EFFFFFE5E00000;
	cvt.rmi.f64.f64 	%fd2809, %fd2808;
	mul.f64 	%fd2810, %fd2809, 0d41EFFFFFE5E00000;
	sub.f64 	%fd2811, %fd2807, %fd2810;
	setp.lt.f64 	%p432, %fd2811, 0d0000000000000000;
	add.f64 	%fd2812, %fd2811, 0d41EFFFFFE5E00000;
	selp.f64 	%fd2813, %fd2812, %fd2811, %p432;
	mul.f64 	%fd2814, %fd2719, %fd2309;
	div.rn.f64 	%fd2815, %fd2814, 0d41EFFFFFE5E00000;
	cvt.rmi.f64.f64 	%fd2816, %fd2815;
	mul.f64 	%fd2817, %fd2816, 0d41EFFFFFE5E00000;
	sub.f64 	%fd2818, %fd2814, %fd2817;
	setp.lt.f64 	%p433, %fd2818, 0d0000000000000000;
	add.f64 	%fd2819, %fd2818, 0d41EFFFFFE5E00000;
	selp.f64 	%fd2820, %fd2819, %fd2818, %p433;
	fma.rn.f64 	%fd2821, %fd2813, 0d4100000000000000, %fd2820;
	div.rn.f64 	%fd2822, %fd2821, 0d41EFFFFFE5E00000;
	cvt.rmi.f64.f64 	%fd2823, %fd2822;
	mul.f64 	%fd2824, %fd2823, 0d41EFFFFFE5E00000;
	sub.f64 	%fd2825, %fd2821, %fd2824;
	setp.lt.f64 	%p434, %fd2825, 0d0000000000000000;
	add.f64 	%fd2826, %fd2825, 0d41EFFFFFE5E00000;
	selp.f64 	%fd2827, %fd2826, %fd2825, %p434;
	setp.lt.f64 	%p435, %fd2827, 0d0000000000000000;
	add.f64 	%fd2828, %fd2827, 0d41EFFFFFE5E00000;
	selp.f64 	%fd2829, %fd2828, %fd2827, %p435;
	mul.f64 	%fd2830, %fd2722, %fd2333;
	div.rn.f64 	%fd2831, %fd2830, 0d41EFFFFFE5E00000;
	cvt.rmi.f64.f64 	%fd2832, %fd2831;
	mul.f64 	%fd2833, %fd2832, 0d41EFFFFFE5E00000;
	sub.f64 	%fd2834, %fd2830, %fd2833;
	setp.lt.f64 	%p436, %fd2834, 0d0000000000000000;
	add.f64 	%fd2835, %fd2834, 0d41EFFFFFE5E00000;
	selp.f64 	%fd2836, %fd2835, %fd2834, %p436;
	mul.f64 	%fd2837, %fd2724, %fd2333;
	div.rn.f64 	%fd2838, %fd2837, 0d41EFFFFFE5E00000;
	cvt.rmi.f64.f64 	%fd2839, %fd2838;
	mul.f64 	%fd2840, %fd2839, 0d41EFFFFFE5E00000;
	sub.f64 	%fd2841, %fd2837, %fd2840;
	setp.lt.f64 	%p437, %fd2841, 0d0000000000000000;
	add.f64 	%fd2842, %fd2841, 0d41EFFFFFE5E00000;
	selp.f64 	%fd2843, %fd2842, %fd2841, %p437;
	fma.rn.f64 	%fd2844, %fd2836, 0d4100000000000000, %fd2843;
	div.rn.f64 	%fd2845, %fd2844, 0d41EFFFFFE5E00000;
	cvt.rmi.f64.f64 	%fd2846, %fd2845;
	mul.f64 	%fd2847, %fd2846, 0d41EFFFFFE5E00000;
	sub.f64 	%fd2848, %fd2844, %fd2847;
	setp.lt.f64 	%p438, %fd2848, 0d0000000000000000;
	add.f64 	%fd2849, %fd2848, 0d41EFFFFFE5E00000;
	selp.f64 	%fd2850, %fd2849, %fd2848, %p438;
	setp.lt.f64 	%p439, %fd2850, 0d0000000000000000;
	add.f64 	%fd2851, %fd2850, 0d41EFFFFFE5E00000;
	selp.f64 	%fd2852, %fd2851, %fd2850, %p439;
	add.f64 	%fd2853, %fd2829, %fd2852;
	mul.f64 	%fd2854, %fd2727, %fd2358;
	div.rn.f64 	%fd2855, %fd2854, 0d41EFFFFFE5E00000;
	cvt.rmi.f64.f64 	%fd2856, %fd2855;
	mul.f64 	%fd2857, %fd2856, 0d41EFFFFFE5E00000;
	sub.f64 	%fd2858, %fd2854, %fd2857;
	setp.lt.f64 	%p440, %fd2858, 0d0000000000000000;
	add.f64 	%fd2859, %fd2858, 0d41EFFFFFE5E00000;
	selp.f64 	%fd2860, %fd2859, %fd2858, %p440;
	mul.f64 	%fd2861, %fd2729, %fd2358;
	div.rn.f64 	%fd2862, %fd2861, 0d41EFFFFFE5E00000;
	cvt.rmi.f64.f64 	%fd2863, %fd2862;
	mul.f64 	%fd2864, %fd2863, 0d41EFFFFFE5E00000;
	sub.f64 	%fd2865, %fd2861, %fd2864;
	setp.lt.f64 	%p441, %fd2865, 0d0000000000000000;
	add.f64 	%fd2866, %fd2865, 0d41EFFFFFE5E00000;
	selp.f64 	%fd2867, %fd2866, %fd2865, %p441;
	fma.rn.f64 	%fd2868, %fd2860, 0d4100000000000000, %fd2867;
	div.rn.f64 	%fd2869, %fd2868, 0d41EFFFFFE5E00000;
	cvt.rmi.f64.f64 	%fd2870, %fd2869;
	mul.f64 	%fd2871, %fd2870, 0d41EFFFFFE5E00000;
	sub.f64 	%fd2872, %fd2868, %fd2871;
	setp.lt.f64 	%p442, %fd2872, 0d0000000000000000;
	add.f64 	%fd2873, %fd2872, 0d41EFFFFFE5E00000;
	selp.f64 	%fd2874, %fd2873, %fd2872, %p442;
	setp.lt.f64 	%p443, %fd2874, 0d0000000000000000;
	add.f64 	%fd2875, %fd2874, 0d41EFFFFFE5E00000;
	selp.f64 	%fd2876, %fd2875, %fd2874, %p443;
	add.f64 	%fd2877, %fd2853, %fd2876;
	div.rn.f64 	%fd2878, %fd2877, 0d41EFFFFFE5E00000;
	cvt.rmi.f64.f64 	%fd2879, %fd2878;
	mul.f64 	%fd2880, %fd2879, 0d41EFFFFFE5E00000;
	sub.f64 	%fd2881, %fd2877, %fd2880;
	setp.lt.f64 	%p444, %fd2881, 0d0000000000000000;
	add.f64 	%fd2882, %fd2881, 0d41EFFFFFE5E00000;
	selp.f64 	%fd2883, %fd2882, %fd2881, %p444;
	mul.f64 	%fd2884, %fd2717, %fd2389;
	div.rn.f64 	%fd2885, %fd2884, 0d41EFFFFFE5E00000;
	cvt.rmi.f64.f64 	%fd2886, %fd2885;
	mul.f64 	%fd2887, %fd2886, 0d41EFFFFFE5E00000;
	sub.f64 	%fd2888, %fd2884, %fd2887;
	setp.lt.f64 	%p445, %fd2888, 0d0000000000000000;
	add.f64 	%fd2889, %fd2888, 0d41EFFFFFE5E00000;
	selp.f64 	%fd2890, %fd2889, %fd2888, %p445;
	mul.f64 	%fd2891, %fd2719, %fd2389;
	div.rn.f64 	%fd2892, %fd2891, 0d41EFFFFFE5E00000;
	cvt.rmi.f64.f64 	%fd2893, %fd2892;
	mul.f64 	%fd2894, %fd2893, 0d41EFFFFFE5E00000;
	sub.f64 	%fd2895, %fd2891, %fd2894;
	setp.lt.f64 	%p446, %fd2895, 0d0000000000000000;
	add.f64 	%fd2896, %fd2895, 0d41EFFFFFE5E00000;
	selp.f64 	%fd2897, %fd2896, %fd2895, %p446;
	fma.rn.f64 	%fd2898, %fd2890, 0d4100000000000000, %fd2897;
	div.rn.f64 	%fd2899, %fd2898, 0d41EFFFFFE5E00000;
	cvt.rmi.f64.f64 	%fd2900, %fd2899;
	mul.f64 	%fd2901, %fd2900, 0d41EFFFFFE5E00000;
	sub.f64 	%fd2902, %fd2898, %fd2901;
	setp.lt.f64 	%p447, %fd2902, 0d0000000000000000;
	add.f64 	%fd2903, %fd2902, 0d41EFFFFFE5E00000;
	selp.f64 	%fd2904, %fd2903, %fd2902, %p447;
	setp.lt.f64 	%p448, %fd2904, 0d0000000000000000;
	add.f64 	%fd2905, %fd2904, 0d41EFFFFFE5E00000;
	selp.f64 	%fd2906, %fd2905, %fd2904, %p448;
	mul.f64 	%fd2907, %fd2722, %fd2413;
	div.rn.f64 	%fd2908, %fd2907, 0d41EFFFFFE5E00000;
	cvt.rmi.f64.f64 	%fd2909, %fd2908;
	mul.f64 	%fd2910, %fd2909, 0d41EFFFFFE5E00000;
	sub.f64 	%fd2911, %fd2907, %fd2910;
	setp.lt.f64 	%p449, %fd2911, 0d0000000000000000;
	add.f64 	%fd2912, %fd2911, 0d41EFFFFFE5E00000;
	selp.f64 	%fd2913, %fd2912, %fd2911, %p449;
	mul.f64 	%fd2914, %fd2724, %fd2413;
	div.rn.f64 	%fd2915, %fd2914, 0d41EFFFFFE5E00000;
	cvt.rmi.f64.f64 	%fd2916, %fd2915;
	mul.f64 	%fd2917, %fd2916, 0d41EFFFFFE5E00000;
	sub.f64 	%fd2918, %fd2914, %fd2917;
	setp.lt.f64 	%p450, %fd2918, 0d0000000000000000;
	add.f64 	%fd2919, %fd2918, 0d41EFFFFFE5E00000;
	selp.f64 	%fd2920, %fd2919, %fd2918, %p450;
	fma.rn.f64 	%fd2921, %fd2913, 0d4100000000000000, %fd2920;
	div.rn.f64 	%fd2922, %fd2921, 0d41EFFFFFE5E00000;
	cvt.rmi.f64.f64 	%fd2923, %fd2922;
	mul.f64 	%fd2924, %fd2923, 0d41EFFFFFE5E00000;
	sub.f64 	%fd2925, %fd2921, %fd2924;
	setp.lt.f64 	%p451, %fd2925, 0d0000000000000000;
	add.f64 	%fd2926, %fd2925, 0d41EFFFFFE5E00000;
	selp.f64 	%fd2927, %fd2926, %fd2925, %p451;
	setp.lt.f64 	%p452, %fd2927, 0d0000000000000000;
	add.f64 	%fd2928, %fd2927, 0d41EFFFFFE5E00000;
	selp.f64 	%fd2929, %fd2928, %fd2927, %p452;
	add.f64 	%fd2930, %fd2906, %fd2929;
	mul.f64 	%fd2931, %fd2727, %fd2438;
	div.rn.f64 	%fd2932, %fd2931, 0d41EFFFFFE5E00000;
	cvt.rmi.f64.f64 	%fd2933, %fd2932;
	mul.f64 	%fd2934, %fd2933, 0d41EFFFFFE5E00000;
	sub.f64 	%fd2935, %fd2931, %fd2934;
	setp.lt.f64 	%p453, %fd2935, 0d0000000000000000;
	add.f64 	%fd2936, %fd2935, 0d41EFFFFFE5E00000;
	selp.f64 	%fd2937, %fd2936, %fd2935, %p453;
	mul.f64 	%fd2938, %fd2729, %fd2438;
	div.rn.f64 	%fd2939, %fd2938, 0d41EFFFFFE5E00000;
	cvt.rmi.f64.f64 	%fd2940, %fd2939;
	mul.f64 	%fd2941, %fd2940, 0d41EFFFFFE5E00000;
	sub.f64 	%fd2942, %fd2938, %fd2941;
	setp.lt.f64 	%p454, %fd2942, 0d0000000000000000;
	add.f64 	%fd2943, %fd2942, 0d41EFFFFFE5E00000;
	selp.f64 	%fd2944, %fd2943, %fd2942, %p454;
	fma.rn.f64 	%fd2945, %fd2937, 0d4100000000000000, %fd2944;
	div.rn.f64 	%fd2946, %fd2945, 0d41EFFFFFE5E00000;
	cvt.rmi.f64.f64 	%fd2947, %fd2946;
	mul.f64 	%fd2948, %fd2947, 0d41EFFFFFE5E00000;
	sub.f64 	%fd2949, %fd2945, %fd2948;
	setp.lt.f64 	%p455, %fd2949, 0d0000000000000000;
	add.f64 	%fd2950, %fd2949, 0d41EFFFFFE5E00000;
	selp.f64 	%fd2951, %fd2950, %fd2949, %p455;
	setp.lt.f64 	%p456, %fd2951, 0d0000000000000000;
	add.f64 	%fd2952, %fd2951, 0d41EFFFFFE5E00000;
	selp.f64 	%fd2953, %fd2952, %fd2951, %p456;
	add.f64 	%fd2954, %fd2930, %fd2953;
	div.rn.f64 	%fd2955, %fd2954, 0d41EFFFFFE5E00000;
	cvt.rmi.f64.f64 	%fd2956, %fd2955;
	mul.f64 	%fd2957, %fd2956, 0d41EFFFFFE5E00000;
	sub.f64 	%fd2958, %fd2954, %fd2957;
	setp.lt.f64 	%p457, %fd2958, 0d0000000000000000;
	add.f64 	%fd2959, %fd2958, 0d41EFFFFFE5E00000;
	selp.f64 	%fd2960, %fd2959, %fd2958, %p457;
	cvt.rzi.u32.f64 	%r954, %fd2308;
	cvt.rzi.u32.f64 	%r955, %fd2388;
	cvt.rzi.u32.f64 	%r956, %fd2468;
	cvt.rzi.u32.f64 	%r957, %fd2560;
	cvt.rzi.u32.f64 	%r958, %fd2637;
	cvt.rzi.u32.f64 	%r959, %fd2714;
	cvt.rzi.u32.f64 	%r960, %fd2806;
	cvt.rzi.u32.f64 	%r961, %fd2883;
	cvt.rzi.u32.f64 	%r962, %fd2960;
$L__BB0_18:
	add.s32 	%r953, %r953, 1;
	shr.u64 	%rd8, %rd84, 1;
	setp.gt.u64 	%p458, %rd84, 1;
	mov.u64 	%rd84, %rd8;
	@%p458 bra 	$L__BB0_16;
	cvt.rn.f64.u32 	%fd4272, %r954;
	cvt.rn.f64.u32 	%fd4273, %r955;
	cvt.rn.f64.u32 	%fd4274, %r956;
	cvt.rn.f64.u32 	%fd4275, %r957;
	cvt.rn.f64.u32 	%fd4276, %r958;
	cvt.rn.f64.u32 	%fd4277, %r959;
	cvt.rn.f64.u32 	%fd4278, %r960;
	cvt.rn.f64.u32 	%fd4279, %r961;
	cvt.rn.f64.u32 	%fd4280, %r962;
$L__BB0_20:
	ld.param.u64 	%rd79, [_Z4testyyyP19curandStateMRG32k3aP24curandStatePhilox4_32_10P17curandStateXORWOW_param_3];
	ld.param.u64 	%rd72, [_Z4testyyyP19curandStateMRG32k3aP24curandStatePhilox4_32_10P17curandStateXORWOW_param_2];
	setp.eq.s64 	%p459, %rd72, 0;
	cvt.rn.f64.u32 	%fd2963, %r32;
	cvt.rn.f64.u32 	%fd2964, %r31;
	cvt.rn.f64.u32 	%fd2965, %r30;
	mul.f64 	%fd2966, %fd4272, 0d3EE0000000000000;
	cvt.rmi.f64.f64 	%fd2967, %fd2966;
	mul.f64 	%fd2968, %fd2967, 0d4100000000000000;
	sub.f64 	%fd2969, %fd4272, %fd2968;
	mul.f64 	%fd2970, %fd2967, %fd2965;
	div.rn.f64 	%fd2971, %fd2970, 0d41EFFFFFE5E00000;
	cvt.rmi.f64.f64 	%fd2972, %fd2971;
	mul.f64 	%fd2973, %fd2972, 0d41EFFFFFE5E00000;
	sub.f64 	%fd2974, %fd2970, %fd2973;
	setp.lt.f64 	%p460, %fd2974, 0d0000000000000000;
	add.f64 	%fd2975, %fd2974, 0d41EFFFFFE5E00000;
	selp.f64 	%fd2976, %fd2975, %fd2974, %p460;
	mul.f64 	%fd2977, %fd2969, %fd2965;
	div.rn.f64 	%fd2978, %fd2977, 0d41EFFFFFE5E00000;
	cvt.rmi.f64.f64 	%fd2979, %fd2978;
	mul.f64 	%fd2980, %fd2979, 0d41EFFFFFE5E00000;
	sub.f64 	%fd2981, %fd2977, %fd2980;
	setp.lt.f64 	%p461, %fd2981, 0d0000000000000000;
	add.f64 	%fd2982, %fd2981, 0d41EFFFFFE5E00000;
	selp.f64 	%fd2983, %fd2982, %fd2981, %p461;
	fma.rn.f64 	%fd2984, %fd2976, 0d4100000000000000, %fd2983;
	div.rn.f64 	%fd2985, %fd2984, 0d41EFFFFFE5E00000;
	cvt.rmi.f64.f64 	%fd2986, %fd2985;
	mul.f64 	%fd2987, %fd2986, 0d41EFFFFFE5E00000;
	sub.f64 	%fd2988, %fd2984, %fd2987;
	setp.lt.f64 	%p462, %fd2988, 0d0000000000000000;
	add.f64 	%fd2989, %fd2988, 0d41EFFFFFE5E00000;
	selp.f64 	%fd2990, %fd2989, %fd2988, %p462;
	setp.lt.f64 	%p463, %fd2990, 0d0000000000000000;
	add.f64 	%fd2991, %fd2990, 0d41EFFFFFE5E00000;
	selp.f64 	%fd2992, %fd2991, %fd2990, %p463;
	mul.f64 	%fd2993, %fd4273, 0d3EE0000000000000;
	cvt.rmi.f64.f64 	%fd2994, %fd2993;
	mul.f64 	%fd2995, %fd2994, 0d4100000000000000;
	sub.f64 	%fd2996, %fd4273, %fd2995;
	mul.f64 	%fd2997, %fd2994, %fd2964;
	div.rn.f64 	%fd2998, %fd2997, 0d41EFFFFFE5E00000;
	cvt.rmi.f64.f64 	%fd2999, %fd2998;
	mul.f64 	%fd3000, %fd2999, 0d41EFFFFFE5E00000;
	sub.f64 	%fd3001, %fd2997, %fd3000;
	setp.lt.f64 	%p464, %fd3001, 0d0000000000000000;
	add.f64 	%fd3002, %fd3001, 0d41EFFFFFE5E00000;
	selp.f64 	%fd3003, %fd3002, %fd3001, %p464;
	mul.f64 	%fd3004, %fd2996, %fd2964;
	div.rn.f64 	%fd3005, %fd3004, 0d41EFFFFFE5E00000;
	cvt.rmi.f64.f64 	%fd3006, %fd3005;
	mul.f64 	%fd3007, %fd3006, 0d41EFFFFFE5E00000;
	sub.f64 	%fd3008, %fd3004, %fd3007;
	setp.lt.f64 	%p465, %fd3008, 0d0000000000000000;
	add.f64 	%fd3009, %fd3008, 0d41EFFFFFE5E00000;
	selp.f64 	%fd3010, %fd3009, %fd3008, %p465;
	fma.rn.f64 	%fd3011, %fd3003, 0d4100000000000000, %fd3010;
	div.rn.f64 	%fd3012, %fd3011, 0d41EFFFFFE5E00000;
	cvt.rmi.f64.f64 	%fd3013, %fd3012;
	mul.f64 	%fd3014, %fd3013, 0d41EFFFFFE5E00000;
	sub.f64 	%fd3015, %fd3011, %fd3014;
	setp.lt.f64 	%p466, %fd3015, 0d0000000000000000;
	add.f64 	%fd3016, %fd3015, 0d41EFFFFFE5E00000;
	selp.f64 	%fd3017, %fd3016, %fd3015, %p466;
	setp.lt.f64 	%p467, %fd3017, 0d0000000000000000;
	add.f64 	%fd3018, %fd3017, 0d41EFFFFFE5E00000;
	selp.f64 	%fd3019, %fd3018, %fd3017, %p467;
	add.f64 	%fd3020, %fd2992, %fd3019;
	mul.f64 	%fd3021, %fd4274, 0d3EE0000000000000;
	cvt.rmi.f64.f64 	%fd3022, %fd3021;
	mul.f64 	%fd3023, %fd3022, 0d4100000000000000;
	sub.f64 	%fd3024, %fd4274, %fd3023;
	mul.f64 	%fd3025, %fd3022, %fd2963;
	div.rn.f64 	%fd3026, %fd3025, 0d41EFFFFFE5E00000;
	cvt.rmi.f64.f64 	%fd3027, %fd3026;
	mul.f64 	%fd3028, %fd3027, 0d41EFFFFFE5E00000;
	sub.f64 	%fd3029, %fd3025, %fd3028;
	setp.lt.f64 	%p468, %fd3029, 0d0000000000000000;
	add.f64 	%fd3030, %fd3029, 0d41EFFFFFE5E00000;
	selp.f64 	%fd3031, %fd3030, %fd3029, %p468;
	mul.f64 	%fd3032, %fd3024, %fd2963;
	div.rn.f64 	%fd3033, %fd3032, 0d41EFFFFFE5E00000;
	cvt.rmi.f64.f64 	%fd3034, %fd3033;
	mul.f64 	%fd3035, %fd3034, 0d41EFFFFFE5E00000;
	sub.f64 	%fd3036, %fd3032, %fd3035;
	setp.lt.f64 	%p469, %fd3036, 0d0000000000000000;
	add.f64 	%fd3037, %fd3036, 0d41EFFFFFE5E00000;
	selp.f64 	%fd3038, %fd3037, %fd3036, %p469;
	fma.rn.f64 	%fd3039, %fd3031, 0d4100000000000000, %fd3038;
	div.rn.f64 	%fd3040, %fd3039, 0d41EFFFFFE5E00000;
	cvt.rmi.f64.f64 	%fd3041, %fd3040;
	mul.f64 	%fd3042, %fd3041, 0d41EFFFFFE5E00000;
	sub.f64 	%fd3043, %fd3039, %fd3042;
	setp.lt.f64 	%p470, %fd3043, 0d0000000000000000;
	add.f64 	%fd3044, %fd3043, 0d41EFFFFFE5E00000;
	selp.f64 	%fd3045, %fd3044, %fd3043, %p470;
	setp.lt.f64 	%p471, %fd3045, 0d0000000000000000;
	add.f64 	%fd3046, %fd3045, 0d41EFFFFFE5E00000;
	selp.f64 	%fd3047, %fd3046, %fd3045, %p471;
	add.f64 	%fd3048, %fd3020, %fd3047;
	div.rn.f64 	%fd3049, %fd3048, 0d41EFFFFFE5E00000;
	cvt.rmi.f64.f64 	%fd3050, %fd3049;
	mul.f64 	%fd3051, %fd3050, 0d41EFFFFFE5E00000;
	sub.f64 	%fd3052, %fd3048, %fd3051;
	setp.lt.f64 	%p472, %fd3052, 0d0000000000000000;
	add.f64 	%fd3053, %fd3052, 0d41EFFFFFE5E00000;
	selp.f64 	%fd3054, %fd3053, %fd3052, %p472;
	mul.f64 	%fd3055, %fd4275, 0d3EE0000000000000;
	cvt.rmi.f64.f64 	%fd3056, %fd3055;
	mul.f64 	%fd3057, %fd3056, 0d4100000000000000;
	sub.f64 	%fd3058, %fd4275, %fd3057;
	mul.f64 	%fd3059, %fd3056, %fd2965;
	div.rn.f64 	%fd3060, %fd3059, 0d41EFFFFFE5E00000;
	cvt.rmi.f64.f64 	%fd3061, %fd3060;
	mul.f64 	%fd3062, %fd3061, 0d41EFFFFFE5E00000;
	sub.f64 	%fd3063, %fd3059, %fd3062;
	setp.lt.f64 	%p473, %fd3063, 0d0000000000000000;
	add.f64 	%fd3064, %fd3063, 0d41EFFFFFE5E00000;
	selp.f64 	%fd3065, %fd3064, %fd3063, %p473;
	mul.f64 	%fd3066, %fd3058, %fd2965;
	div.rn.f64 	%fd3067, %fd3066, 0d41EFFFFFE5E00000;
	cvt.rmi.f64.f64 	%fd3068, %fd3067;
	mul.f64 	%fd3069, %fd3068, 0d41EFFFFFE5E00000;
	sub.f64 	%fd3070, %fd3066, %fd3069;
	setp.lt.f64 	%p474, %fd3070, 0d0000000000000000;
	add.f64 	%fd3071, %fd3070, 0d41EFFFFFE5E00000;
	selp.f64 	%fd3072, %fd3071, %fd3070, %p474;
	fma.rn.f64 	%fd3073, %fd3065, 0d4100000000000000, %fd3072;
	div.rn.f64 	%fd3074, %fd3073, 0d41EFFFFFE5E00000;
	cvt.rmi.f64.f64 	%fd3075, %fd3074;
	mul.f64 	%fd3076, %fd3075, 0d41EFFFFFE5E00000;
	sub.f64 	%fd3077, %fd3073, %fd3076;
	setp.lt.f64 	%p475, %fd3077, 0d0000000000000000;
	add.f64 	%fd3078, %fd3077, 0d41EFFFFFE5E00000;
	selp.f64 	%fd3079, %fd3078, %fd3077, %p475;
	setp.lt.f64 	%p476, %fd3079, 0d0000000000000000;
	add.f64 	%fd3080, %fd3079, 0d41EFFFFFE5E00000;
	selp.f64 	%fd3081, %fd3080, %fd3079, %p476;
	mul.f64 	%fd3082, %fd4276, 0d3EE0000000000000;
	cvt.rmi.f64.f64 	%fd3083, %fd3082;
	mul.f64 	%fd3084, %fd3083, 0d4100000000000000;
	sub.f64 	%fd3085, %fd4276, %fd3084;
	mul.f64 	%fd3086, %fd3083, %fd2964;
	div.rn.f64 	%fd3087, %fd3086, 0d41EFFFFFE5E00000;
	cvt.rmi.f64.f64 	%fd3088, %fd3087;
	mul.f64 	%fd3089, %fd3088, 0d41EFFFFFE5E00000;
	sub.f64 	%fd3090, %fd3086, %fd3089;
	setp.lt.f64 	%p477, %fd3090, 0d0000000000000000;
	add.f64 	%fd3091, %fd3090, 0d41EFFFFFE5E00000;
	selp.f64 	%fd3092, %fd3091, %fd3090, %p477;
	mul.f64 	%fd3093, %fd3085, %fd2964;
	div.rn.f64 	%fd3094, %fd3093, 0d41EFFFFFE5E00000;
	cvt.rmi.f64.f64 	%fd3095, %fd3094;
	mul.f64 	%fd3096, %fd3095, 0d41EFFFFFE5E00000;
	sub.f64 	%fd3097, %fd3093, %fd3096;
	setp.lt.f64 	%p478, %fd3097, 0d0000000000000000;
	add.f64 	%fd3098, %fd3097, 0d41EFFFFFE5E00000;
	selp.f64 	%fd3099, %fd3098, %fd3097, %p478;
	fma.rn.f64 	%fd3100, %fd3092, 0d4100000000000000, %fd3099;
	div.rn.f64 	%fd3101, %fd3100, 0d41EFFFFFE5E00000;
	cvt.rmi.f64.f64 	%fd3102, %fd3101;
	mul.f64 	%fd3103, %fd3102, 0d41EFFFFFE5E00000;
	sub.f64 	%fd3104, %fd3100, %fd3103;
	setp.lt.f64 	%p479, %fd3104, 0d0000000000000000;
	add.f64 	%fd3105, %fd3104, 0d41EFFFFFE5E00000;
	selp.f64 	%fd3106, %fd3105, %fd3104, %p479;
	setp.lt.f64 	%p480, %fd3106, 0d0000000000000000;
	add.f64 	%fd3107, %fd3106, 0d41EFFFFFE5E00000;
	selp.f64 	%fd3108, %fd3107, %fd3106, %p480;
	add.f64 	%fd3109, %fd3081, %fd3108;
	mul.f64 	%fd3110, %fd4277, 0d3EE0000000000000;
	cvt.rmi.f64.f64 	%fd3111, %fd3110;
	mul.f64 	%fd3112, %fd3111, 0d4100000000000000;
	sub.f64 	%fd3113, %fd4277, %fd3112;
	mul.f64 	%fd3114, %fd3111, %fd2963;
	div.rn.f64 	%fd3115, %fd3114, 0d41EFFFFFE5E00000;
	cvt.rmi.f64.f64 	%fd3116, %fd3115;
	mul.f64 	%fd3117, %fd3116, 0d41EFFFFFE5E00000;
	sub.f64 	%fd3118, %fd3114, %fd3117;
	setp.lt.f64 	%p481, %fd3118, 0d0000000000000000;
	add.f64 	%fd3119, %fd3118, 0d41EFFFFFE5E00000;
	selp.f64 	%fd3120, %fd3119, %fd3118, %p481;
	mul.f64 	%fd3121, %fd3113, %fd2963;
	div.rn.f64 	%fd3122, %fd3121, 0d41EFFFFFE5E00000;
	cvt.rmi.f64.f64 	%fd3123, %fd3122;
	mul.f64 	%fd3124, %fd3123, 0d41EFFFFFE5E00000;
	sub.f64 	%fd3125, %fd3121, %fd3124;
	setp.lt.f64 	%p482, %fd3125, 0d0000000000000000;
	add.f64 	%fd3126, %fd3125, 0d41EFFFFFE5E00000;
	selp.f64 	%fd3127, %fd3126, %fd3125, %p482;
	fma.rn.f64 	%fd3128, %fd3120, 0d4100000000000000, %fd3127;
	div.rn.f64 	%fd3129, %fd3128, 0d41EFFFFFE5E00000;
	cvt.rmi.f64.f64 	%fd3130, %fd3129;
	mul.f64 	%fd3131, %fd3130, 0d41EFFFFFE5E00000;
	sub.f64 	%fd3132, %fd3128, %fd3131;
	setp.lt.f64 	%p483, %fd3132, 0d0000000000000000;
	add.f64 	%fd3133, %fd3132, 0d41EFFFFFE5E00000;
	selp.f64 	%fd3134, %fd3133, %fd3132, %p483;
	setp.lt.f64 	%p484, %fd3134, 0d0000000000000000;
	add.f64 	%fd3135, %fd3134, 0d41EFFFFFE5E00000;
	selp.f64 	%fd3136, %fd3135, %fd3134, %p484;
	add.f64 	%fd3137, %fd3109, %fd3136;
	div.rn.f64 	%fd3138, %fd3137, 0d41EFFFFFE5E00000;
	cvt.rmi.f64.f64 	%fd3139, %fd3138;
	mul.f64 	%fd3140, %fd3139, 0d41EFFFFFE5E00000;
	sub.f64 	%fd3141, %fd3137, %fd3140;
	setp.lt.f64 	%p485, %fd3141, 0d0000000000000000;
	add.f64 	%fd3142, %fd3141, 0d41EFFFFFE5E00000;
	selp.f64 	%fd3143, %fd3142, %fd3141, %p485;
	mul.f64 	%fd3144, %fd4278, 0d3EE0000000000000;
	cvt.rmi.f64.f64 	%fd3145, %fd3144;
	mul.f64 	%fd3146, %fd3145, 0d4100000000000000;
	sub.f64 	%fd3147, %fd4278, %fd3146;
	mul.f64 	%fd3148, %fd3145, %fd2965;
	div.rn.f64 	%fd3149, %fd3148, 0d41EFFFFFE5E00000;
	cvt.rmi.f64.f64 	%fd3150, %fd3149;
	mul.f64 	%fd3151, %fd3150, 0d41EFFFFFE5E00000;
	sub.f64 	%fd3152, %fd3148, %fd3151;
	setp.lt.f64 	%p486, %fd3152, 0d0000000000000000;
	add.f64 	%fd3153, %fd3152, 0d41EFFFFFE5E00000;
	selp.f64 	%fd3154, %fd3153, %fd3152, %p486;
	mul.f64 	%fd3155, %fd3147, %fd2965;
	div.rn.f64 	%fd3156, %fd3155, 0d41EFFFFFE5E00000;
	cvt.rmi.f64.f64 	%fd3157, %fd3156;
	mul.f64 	%fd3158, %fd3157, 0d41EFFFFFE5E00000;
	sub.f64 	%fd3159, %fd3155, %fd3158;
	setp.lt.f64 	%p487, %fd3159, 0d0000000000000000;
	add.f64 	%fd3160, %fd3159, 0d41EFFFFFE5E00000;
	selp.f64 	%fd3161, %fd3160, %fd3159, %p487;
	fma.rn.f64 	%fd3162, %fd3154, 0d4100000000000000, %fd3161;
	div.rn.f64 	%fd3163, %fd3162, 0d41EFFFFFE5E00000;
	cvt.rmi.f64.f64 	%fd3164, %fd3163;
	mul.f64 	%fd3165, %fd3164, 0d41EFFFFFE5E00000;
	sub.f64 	%fd3166, %fd3162, %fd3165;
	setp.lt.f64 	%p488, %fd3166, 0d0000000000000000;
	add.f64 	%fd3167, %fd3166, 0d41EFFFFFE5E00000;
	selp.f64 	%fd3168, %fd3167, %fd3166, %p488;
	setp.lt.f64 	%p489, %fd3168, 0d0000000000000000;
	add.f64 	%fd3169, %fd3168, 0d41EFFFFFE5E00000;
	selp.f64 	%fd3170, %fd3169, %fd3168, %p489;
	mul.f64 	%fd3171, %fd4279, 0d3EE0000000000000;
	cvt.rmi.f64.f64 	%fd3172, %fd3171;
	mul.f64 	%fd3173, %fd3172, 0d4100000000000000;
	sub.f64 	%fd3174, %fd4279, %fd3173;
	mul.f64 	%fd3175, %fd3172, %fd2964;
	div.rn.f64 	%fd3176, %fd3175, 0d41EFFFFFE5E00000;
	cvt.rmi.f64.f64 	%fd3177, %fd3176;
	mul.f64 	%fd3178, %fd3177, 0d41EFFFFFE5E00000;
	sub.f64 	%fd3179, %fd3175, %fd3178;
	setp.lt.f64 	%p490, %fd3179, 0d0000000000000000;
	add.f64 	%fd3180, %fd3179, 0d41EFFFFFE5E00000;
	selp.f64 	%fd3181, %fd3180, %fd3179, %p490;
	mul.f64 	%fd3182, %fd3174, %fd2964;
	div.rn.f64 	%fd3183, %fd3182, 0d41EFFFFFE5E00000;
	cvt.rmi.f64.f64 	%fd3184, %fd3183;
	mul.f64 	%fd3185, %fd3184, 0d41EFFFFFE5E00000;
	sub.f64 	%fd3186, %fd3182, %fd3185;
	setp.lt.f64 	%p491, %fd3186, 0d0000000000000000;
	add.f64 	%fd3187, %fd3186, 0d41EFFFFFE5E00000;
	selp.f64 	%fd3188, %fd3187, %fd3186, %p491;
	fma.rn.f64 	%fd3189, %fd3181, 0d4100000000000000, %fd3188;
	div.rn.f64 	%fd3190, %fd3189, 0d41EFFFFFE5E00000;
	cvt.rmi.f64.f64 	%fd3191, %fd3190;
	mul.f64 	%fd3192, %fd3191, 0d41EFFFFFE5E00000;
	sub.f64 	%fd3193, %fd3189, %fd3192;
	setp.lt.f64 	%p492, %fd3193, 0d0000000000000000;
	add.f64 	%fd3194, %fd3193, 0d41EFFFFFE5E00000;
	selp.f64 	%fd3195, %fd3194, %fd3193, %p492;
	setp.lt.f64 	%p493, %fd3195, 0d0000000000000000;
	add.f64 	%fd3196, %fd3195, 0d41EFFFFFE5E00000;
	selp.f64 	%fd3197, %fd3196, %fd3195, %p493;
	add.f64 	%fd3198, %fd3170, %fd3197;
	mul.f64 	%fd3199, %fd4280, 0d3EE0000000000000;
	cvt.rmi.f64.f64 	%fd3200, %fd3199;
	mul.f64 	%fd3201, %fd3200, 0d4100000000000000;
	sub.f64 	%fd3202, %fd4280, %fd3201;
	mul.f64 	%fd3203, %fd3200, %fd2963;
	div.rn.f64 	%fd3204, %fd3203, 0d41EFFFFFE5E00000;
	cvt.rmi.f64.f64 	%fd3205, %fd3204;
	mul.f64 	%fd3206, %fd3205, 0d41EFFFFFE5E00000;
	sub.f64 	%fd3207, %fd3203, %fd3206;
	setp.lt.f64 	%p494, %fd3207, 0d0000000000000000;
	add.f64 	%fd3208, %fd3207, 0d41EFFFFFE5E00000;
	selp.f64 	%fd3209, %fd3208, %fd3207, %p494;
	mul.f64 	%fd3210, %fd3202, %fd2963;
	div.rn.f64 	%fd3211, %fd3210, 0d41EFFFFFE5E00000;
	cvt.rmi.f64.f64 	%fd3212, %fd3211;
	mul.f64 	%fd3213, %fd3212, 0d41EFFFFFE5E00000;
	sub.f64 	%fd3214, %fd3210, %fd3213;
	setp.lt.f64 	%p495, %fd3214, 0d0000000000000000;
	add.f64 	%fd3215, %fd3214, 0d41EFFFFFE5E00000;
	selp.f64 	%fd3216, %fd3215, %fd3214, %p495;
	fma.rn.f64 	%fd3217, %fd3209, 0d4100000000000000, %fd3216;
	div.rn.f64 	%fd3218, %fd3217, 0d41EFFFFFE5E00000;
	cvt.rmi.f64.f64 	%fd3219, %fd3218;
	mul.f64 	%fd3220, %fd3219, 0d41EFFFFFE5E00000;
	sub.f64 	%fd3221, %fd3217, %fd3220;
	setp.lt.f64 	%p496, %fd3221, 0d0000000000000000;
	add.f64 	%fd3222, %fd3221, 0d41EFFFFFE5E00000;
	selp.f64 	%fd3223, %fd3222, %fd3221, %p496;
	setp.lt.f64 	%p497, %fd3223, 0d0000000000000000;
	add.f64 	%fd3224, %fd3223, 0d41EFFFFFE5E00000;
	selp.f64 	%fd3225, %fd3224, %fd3223, %p497;
	add.f64 	%fd3226, %fd3198, %fd3225;
	div.rn.f64 	%fd3227, %fd3226, 0d41EFFFFFE5E00000;
	cvt.rmi.f64.f64 	%fd3228, %fd3227;
	mul.f64 	%fd3229, %fd3228, 0d41EFFFFFE5E00000;
	sub.f64 	%fd3230, %fd3226, %fd3229;
	setp.lt.f64 	%p498, %fd3230, 0d0000000000000000;
	add.f64 	%fd3231, %fd3230, 0d41EFFFFFE5E00000;
	selp.f64 	%fd3232, %fd3231, %fd3230, %p498;
	cvt.rzi.u32.f64 	%r529, %fd3054;
	cvta.to.global.u64 	%rd41, %rd79;
	st.global.u32 	[%rd41], %r529;
	cvt.rzi.u32.f64 	%r530, %fd3143;
	st.global.u32 	[%rd41+4], %r530;
	cvt.rzi.u32.f64 	%r531, %fd3232;
	st.global.u32 	[%rd41+8], %r531;
	mov.f64 	%fd4282, 0d0000000000000000;
	mov.f64 	%fd4281, 0d3FF0000000000000;
	mov.f64 	%fd4283, %fd4282;
	mov.f64 	%fd4284, %fd4282;
	mov.f64 	%fd4285, %fd4281;
	mov.f64 	%fd4286, %fd4282;
	mov.f64 	%fd4287, %fd4282;
	mov.f64 	%fd4288, %fd4282;
	mov.f64 	%fd4289, %fd4281;
	@%p459 bra 	$L__BB0_26;
	ld.param.u64 	%rd85, [_Z4testyyyP19curandStateMRG32k3aP24curandStatePhilox4_32_10P17curandStateXORWOW_param_2];
	mov.b32 	%r974, 0;
	mov.b32 	%r973, 1;
	mov.u64 	%rd44, mrg32k3aM2;
	mov.u32 	%r975, %r974;
	mov.u32 	%r976, %r974;
	mov.u32 	%r977, %r973;
	mov.u32 	%r978, %r974;
	mov.u32 	%r979, %r974;
	mov.u32 	%r980, %r974;
	mov.u32 	%r981, %r973;
	mov.u32 	%r972, %r974;
$L__BB0_22:
	and.b64  	%rd42, %rd85, 1;
	setp.eq.b64 	%p499, %rd42, 1;
	not.pred 	%p500, %p499;
	@%p500 bra 	$L__BB0_24;
	mul.wide.u32 	%rd43, %r972, 36;
	add.s64 	%rd45, %rd44, %rd43;
	ld.global.u32 	%r534, [%rd45];
	cvt.rn.f64.u32 	%fd3233, %r534;
	mul.f64 	%fd3234, %fd3233, 0d3EE0000000000000;
	cvt.rmi.f64.f64 	%fd3235, %fd3234;
	mul.f64 	%fd3236, %fd3235, 0d4100000000000000;
	sub.f64 	%fd3237, %fd3233, %fd3236;
	ld.global.u32 	%r535, [%rd45+4];
	cvt.rn.f64.u32 	%fd3238, %r535;
	mul.f64 	%fd3239, %fd3238, 0d3EE0000000000000;
	cvt.rmi.f64.f64 	%fd3240, %fd3239;
	mul.f64 	%fd3241, %fd3240, 0d4100000000000000;
	sub.f64 	%fd3242, %fd3238, %fd3241;
	ld.global.u32 	%r536, [%rd45+8];
	cvt.rn.f64.u32 	%fd3243, %r536;
	mul.f64 	%fd3244, %fd3243, 0d3EE0000000000000;
	cvt.rmi.f64.f64 	%fd3245, %fd3244;
	mul.f64 	%fd3246, %fd3245, 0d4100000000000000;
	sub.f64 	%fd3247, %fd3243, %fd3246;
	cvt.rn.f64.u32 	%fd3248, %r973;
	mul.f64 	%fd3249, %fd3235, %fd3248;
	div.rn.f64 	%fd3250, %fd3249, 0d41EFFFF4D7600000;
	cvt.rmi.f64.f64 	%fd3251, %fd3250;
	mul.f64 	%fd3252, %fd3251, 0d41EFFFF4D7600000;
	sub.f64 	%fd3253, %fd3249, %fd3252;
	setp.lt.f64 	%p501, %fd3253, 0d0000000000000000;
	add.f64 	%fd3254, %fd3253, 0d41EFFFF4D7600000;
	selp.f64 	%fd3255, %fd3254, %fd3253, %p501;
	mul.f64 	%fd3256, %fd3237, %fd3248;
	div.rn.f64 	%fd3257, %fd3256, 0d41EFFFF4D7600000;
	cvt.rmi.f64.f64 	%fd3258, %fd3257;
	mul.f64 	%fd3259, %fd3258, 0d41EFFFF4D7600000;
	sub.f64 	%fd3260, %fd3256, %fd3259;
	setp.lt.f64 	%p502, %fd3260, 0d0000000000000000;
	add.f64 	%fd3261, %fd3260, 0d41EFFFF4D7600000;
	selp.f64 	%fd3262, %fd3261, %fd3260, %p502;
	fma.rn.f64 	%fd3263, %fd3255, 0d4100000000000000, %fd3262;
	div.rn.f64 	%fd3264, %fd3263, 0d41EFFFF4D7600000;
	cvt.rmi.f64.f64 	%fd3265, %fd3264;
	mul.f64 	%fd3266, %fd3265, 0d41EFFFF4D7600000;
	sub.f64 	%fd3267, %fd3263, %fd3266;
	setp.lt.f64 	%p503, %fd3267, 0d0000000000000000;
	add.f64 	%fd3268, %fd3267, 0d41EFFFF4D7600000;
	selp.f64 	%fd3269, %fd3268, %fd3267, %p503;
	setp.lt.f64 	%p504, %fd3269, 0d0000000000000000;
	add.f64 	%fd3270, %fd3269, 0d41EFFFF4D7600000;
	selp.f64 	%fd3271, %fd3270, %fd3269, %p504;
	cvt.rn.f64.u32 	%fd3272, %r976;
	mul.f64 	%fd3273, %fd3240, %fd3272;
	div.rn.f64 	%fd3274, %fd3273, 0d41EFFFF4D7600000;
	cvt.rmi.f64.f64 	%fd3275, %fd3274;
	mul.f64 	%fd3276, %fd3275, 0d41EFFFF4D7600000;
	sub.f64 	%fd3277, %fd3273, %fd3276;
	setp.lt.f64 	%p505, %fd3277, 0d0000000000000000;
	add.f64 	%fd3278, %fd3277, 0d41EFFFF4D7600000;
	selp.f64 	%fd3279, %fd3278, %fd3277, %p505;
	mul.f64 	%fd3280, %fd3242, %fd3272;
	div.rn.f64 	%fd3281, %fd3280, 0d41EFFFF4D7600000;
	cvt.rmi.f64.f64 	%fd3282, %fd3281;
	mul.f64 	%fd3283, %fd3282, 0d41EFFFF4D7600000;
	sub.f64 	%fd3284, %fd3280, %fd3283;
	setp.lt.f64 	%p506, %fd3284, 0d0000000000000000;
	add.f64 	%fd3285, %fd3284, 0d41EFFFF4D7600000;
	selp.f64 	%fd3286, %fd3285, %fd3284, %p506;
	fma.rn.f64 	%fd3287, %fd3279, 0d4100000000000000, %fd3286;
	div.rn.f64 	%fd3288, %fd3287, 0d41EFFFF4D7600000;
	cvt.rmi.f64.f64 	%fd3289, %fd3288;
	mul.f64 	%fd3290, %fd3289, 0d41EFFFF4D7600000;
	sub.f64 	%fd3291, %fd3287, %fd3290;
	setp.lt.f64 	%p507, %fd3291, 0d0000000000000000;
	add.f64 	%fd3292, %fd3291, 0d41EFFFF4D7600000;
	selp.f64 	%fd3293, %fd3292, %fd3291, %p507;
	setp.lt.f64 	%p508, %fd3293, 0d0000000000000000;
	add.f64 	%fd3294, %fd3293, 0d41EFFFF4D7600000;
	selp.f64 	%fd3295, %fd3294, %fd3293, %p508;
	add.f64 	%fd3296, %fd3271, %fd3295;
	cvt.rn.f64.u32 	%fd3297, %r979;
	mul.f64 	%fd3298, %fd3245, %fd3297;
	div.rn.f64 	%fd3299, %fd3298, 0d41EFFFF4D7600000;
	cvt.rmi.f64.f64 	%fd3300, %fd3299;
	mul.f64 	%fd3301, %fd3300, 0d41EFFFF4D7600000;
	sub.f64 	%fd3302, %fd3298, %fd3301;
	setp.lt.f64 	%p509, %fd3302, 0d0000000000000000;
	add.f64 	%fd3303, %fd3302, 0d41EFFFF4D7600000;
	selp.f64 	%fd3304, %fd3303, %fd3302, %p509;
	mul.f64 	%fd3305, %fd3247, %fd3297;
	div.rn.f64 	%fd3306, %fd3305, 0d41EFFFF4D7600000;
	cvt.rmi.f64.f64 	%fd3307, %fd3306;
	mul.f64 	%fd3308, %fd3307, 0d41EFFFF4D7600000;
	sub.f64 	%fd3309, %fd3305, %fd3308;
	setp.lt.f64 	%p510, %fd3309, 0d0000000000000000;
	add.f64 	%fd3310, %fd3309, 0d41EFFFF4D7600000;
	selp.f64 	%fd3311, %fd3310, %fd3309, %p510;
	fma.rn.f64 	%fd3312, %fd3304, 0d4100000000000000, %fd3311;
	div.rn.f64 	%fd3313, %fd3312, 0d41EFFFF4D7600000;
	cvt.rmi.f64.f64 	%fd3314, %fd3313;
	mul.f64 	%fd3315, %fd3314, 0d41EFFFF4D7600000;
	sub.f64 	%fd3316, %fd3312, %fd3315;
	setp.lt.f64 	%p511, %fd3316, 0d0000000000000000;
	add.f64 	%fd3317, %fd3316, 0d41EFFFF4D7600000;
	selp.f64 	%fd3318, %fd3317, %fd3316, %p511;
	setp.lt.f64 	%p512, %fd3318, 0d0000000000000000;
	add.f64 	%fd3319, %fd3318, 0d41EFFFF4D7600000;
	selp.f64 	%fd3320, %fd3319, %fd3318, %p512;
	add.f64 	%fd3321, %fd3296, %fd3320;
	div.rn.f64 	%fd3322, %fd3321, 0d41EFFFF4D7600000;
	cvt.rmi.f64.f64 	%fd3323, %fd3322;
	mul.f64 	%fd3324, %fd3323, 0d41EFFFF4D7600000;
	sub.f64 	%fd3325, %fd3321, %fd3324;
	setp.lt.f64 	%p513, %fd3325, 0d0000000000000000;
	add.f64 	%fd3326, %fd3325, 0d41EFFFF4D7600000;
	selp.f64 	%fd3327, %fd3326, %fd3325, %p513;
	cvt.rn.f64.u32 	%fd3328, %r974;
	mul.f64 	%fd3329, %fd3235, %fd3328;
	div.rn.f64 	%fd3330, %fd3329, 0d41EFFFF4D7600000;
	cvt.rmi.f64.f64 	%fd3331, %fd3330;
	mul.f64 	%fd3332, %fd3331, 0d41EFFFF4D7600000;
	sub.f64 	%fd3333, %fd3329, %fd3332;
	setp.lt.f64 	%p514, %fd3333, 0d0000000000000000;
	add.f64 	%fd3334, %fd3333, 0d41EFFFF4D7600000;
	selp.f64 	%fd3335, %fd3334, %fd3333, %p514;
	mul.f64 	%fd3336, %fd3237, %fd3328;
	div.rn.f64 	%fd3337, %fd3336, 0d41EFFFF4D7600000;
	cvt.rmi.f64.f64 	%fd3338, %fd3337;
	mul.f64 	%fd3339, %fd3338, 0d41EFFFF4D7600000;
	sub.f64 	%fd3340, %fd3336, %fd3339;
	setp.lt.f64 	%p515, %fd3340, 0d0000000000000000;
	add.f64 	%fd3341, %fd3340, 0d41EFFFF4D7600000;
	selp.f64 	%fd3342, %fd3341, %fd3340, %p515;
	fma.rn.f64 	%fd3343, %fd3335, 0d4100000000000000, %fd3342;
	div.rn.f64 	%fd3344, %fd3343, 0d41EFFFF4D7600000;
	cvt.rmi.f64.f64 	%fd3345, %fd3344;
	mul.f64 	%fd3346, %fd3345, 0d41EFFFF4D7600000;
	sub.f64 	%fd3347, %fd3343, %fd3346;
	setp.lt.f64 	%p516, %fd3347, 0d0000000000000000;
	add.f64 	%fd3348, %fd3347, 0d41EFFFF4D7600000;
	selp.f64 	%fd3349, %fd3348, %fd3347, %p516;
	setp.lt.f64 	%p517, %fd3349, 0d0000000000000000;
	add.f64 	%fd3350, %fd3349, 0d41EFFFF4D7600000;
	selp.f64 	%fd3351, %fd3350, %fd3349, %p517;
	cvt.rn.f64.u32 	%fd3352, %r977;
	mul.f64 	%fd3353, %fd3240, %fd3352;
	div.rn.f64 	%fd3354, %fd3353, 0d41EFFFF4D7600000;
	cvt.rmi.f64.f64 	%fd3355, %fd3354;
	mul.f64 	%fd3356, %fd3355, 0d41EFFFF4D7600000;
	sub.f64 	%fd3357, %fd3353, %fd3356;
	setp.lt.f64 	%p518, %fd3357, 0d0000000000000000;
	add.f64 	%fd3358, %fd3357, 0d41EFFFF4D7600000;
	selp.f64 	%fd3359, %fd3358, %fd3357, %p518;
	mul.f64 	%fd3360, %fd3242, %fd3352;
	div.rn.f64 	%fd3361, %fd3360, 0d41EFFFF4D7600000;
	cvt.rmi.f64.f64 	%fd3362, %fd3361;
	mul.f64 	%fd3363, %fd3362, 0d41EFFFF4D7600000;
	sub.f64 	%fd3364, %fd3360, %fd3363;
	setp.lt.f64 	%p519, %fd3364, 0d0000000000000000;
	add.f64 	%fd3365, %fd3364, 0d41EFFFF4D7600000;
	selp.f64 	%fd3366, %fd3365, %fd3364, %p519;
	fma.rn.f64 	%fd3367, %fd3359, 0d4100000000000000, %fd3366;
	div.rn.f64 	%fd3368, %fd3367, 0d41EFFFF4D7600000;
	cvt.rmi.f64.f64 	%fd3369, %fd3368;
	mul.f64 	%fd3370, %fd3369, 0d41EFFFF4D7600000;
	sub.f64 	%fd3371, %fd3367, %fd3370;
	setp.lt.f64 	%p520, %fd3371, 0d0000000000000000;
	add.f64 	%fd3372, %fd3371, 0d41EFFFF4D7600000;
	selp.f64 	%fd3373, %fd3372, %fd3371, %p520;
	setp.lt.f64 	%p521, %fd3373, 0d0000000000000000;
	add.f64 	%fd3374, %fd3373, 0d41EFFFF4D7600000;
	selp.f64 	%fd3375, %fd3374, %fd3373, %p521;
	add.f64 	%fd3376, %fd3351, %fd3375;
	cvt.rn.f64.u32 	%fd3377, %r980;
	mul.f64 	%fd3378, %fd3245, %fd3377;
	div.rn.f64 	%fd3379, %fd3378, 0d41EFFFF4D7600000;
	cvt.rmi.f64.f64 	%fd3380, %fd3379;
	mul.f64 	%fd3381, %fd3380, 0d41EFFFF4D7600000;
	sub.f64 	%fd3382, %fd3378, %fd3381;
	setp.lt.f64 	%p522, %fd3382, 0d0000000000000000;
	add.f64 	%fd3383, %fd3382, 0d41EFFFF4D7600000;
	selp.f64 	%fd3384, %fd3383, %fd3382, %p522;
	mul.f64 	%fd3385, %fd3247, %fd3377;
	div.rn.f64 	%fd3386, %fd3385, 0d41EFFFF4D7600000;
	cvt.rmi.f64.f64 	%fd3387, %fd3386;
	mul.f64 	%fd3388, %fd3387, 0d41EFFFF4D7600000;
	sub.f64 	%fd3389, %fd3385, %fd3388;
	setp.lt.f64 	%p523, %fd3389, 0d0000000000000000;
	add.f64 	%fd3390, %fd3389, 0d41EFFFF4D7600000;
	selp.f64 	%fd3391, %fd3390, %fd3389, %p523;
	fma.rn.f64 	%fd3392, %fd3384, 0d4100000000000000, %fd3391;
	div.rn.f64 	%fd3393, %fd3392, 0d41EFFFF4D7600000;
	cvt.rmi.f64.f64 	%fd3394, %fd3393;
	mul.f64 	%fd3395, %fd3394, 0d41EFFFF4D7600000;
	sub.f64 	%fd3396, %fd3392, %fd3395;
	setp.lt.f64 	%p524, %fd3396, 0d0000000000000000;
	add.f64 	%fd3397, %fd3396, 0d41EFFFF4D7600000;
	selp.f64 	%fd3398, %fd3397, %fd3396, %p524;
	setp.lt.f64 	%p525, %fd3398, 0d0000000000000000;
	add.f64 	%fd3399, %fd3398, 0d41EFFFF4D7600000;
	selp.f64 	%fd3400, %fd3399, %fd3398, %p525;
	add.f64 	%fd3401, %fd3376, %fd3400;
	div.rn.f64 	%fd3402, %fd3401, 0d41EFFFF4D7600000;
	cvt.rmi.f64.f64 	%fd3403, %fd3402;
	mul.f64 	%fd3404, %fd3403, 0d41EFFFF4D7600000;
	sub.f64 	%fd3405, %fd3401, %fd3404;
	setp.lt.f64 	%p526, %fd3405, 0d0000000000000000;
	add.f64 	%fd3406, %fd3405, 0d41EFFFF4D7600000;
	selp.f64 	%fd3407, %fd3406, %fd3405, %p526;
	cvt.rn.f64.u32 	%fd3408, %r975;
	mul.f64 	%fd3409, %fd3235, %fd3408;
	div.rn.f64 	%fd3410, %fd3409, 0d41EFFFF4D7600000;
	cvt.rmi.f64.f64 	%fd3411, %fd3410;
	mul.f64 	%fd3412, %fd3411, 0d41EFFFF4D7600000;
	sub.f64 	%fd3413, %fd3409, %fd3412;
	setp.lt.f64 	%p527, %fd3413, 0d0000000000000000;
	add.f64 	%fd3414, %fd3413, 0d41EFFFF4D7600000;
	selp.f64 	%fd3415, %fd3414, %fd3413, %p527;
	mul.f64 	%fd3416, %fd3237, %fd3408;
	div.rn.f64 	%fd3417, %fd3416, 0d41EFFFF4D7600000;
	cvt.rmi.f64.f64 	%fd3418, %fd3417;
	mul.f64 	%fd3419, %fd3418, 0d41EFFFF4D7600000;
	sub.f64 	%fd3420, %fd3416, %fd3419;
	setp.lt.f64 	%p528, %fd3420, 0d0000000000000000;
	add.f64 	%fd3421, %fd3420, 0d41EFFFF4D7600000;
	selp.f64 	%fd3422, %fd3421, %fd3420, %p528;
	fma.rn.f64 	%fd3423, %fd3415, 0d4100000000000000, %fd3422;
	div.rn.f64 	%fd3424, %fd3423, 0d41EFFFF4D7600000;
	cvt.rmi.f64.f64 	%fd3425, %fd3424;
	mul.f64 	%fd3426, %fd3425, 0d41EFFFF4D7600000;
	sub.f64 	%fd3427, %fd3423, %fd3426;
	setp.lt.f64 	%p529, %fd3427, 0d0000000000000000;
	add.f64 	%fd3428, %fd3427, 0d41EFFFF4D7600000;
	selp.f64 	%fd3429, %fd3428, %fd3427, %p529;
	setp.lt.f64 	%p530, %fd3429, 0d0000000000000000;
	add.f64 	%fd3430, %fd3429, 0d41EFFFF4D7600000;
	selp.f64 	%fd3431, %fd3430, %fd3429, %p530;
	cvt.rn.f64.u32 	%fd3432, %r978;
	mul.f64 	%fd3433, %fd3240, %fd3432;
	div.rn.f64 	%fd3434, %fd3433, 0d41EFFFF4D7600000;
	cvt.rmi.f64.f64 	%fd3435, %fd3434;
	mul.f64 	%fd3436, %fd3435, 0d41EFFFF4D7600000;
	sub.f64 	%fd3437, %fd3433, %fd3436;
	setp.lt.f64 	%p531, %fd3437, 0d0000000000000000;
	add.f64 	%fd3438, %fd3437, 0d41EFFFF4D7600000;
	selp.f64 	%fd3439, %fd3438, %fd3437, %p531;
	mul.f64 	%fd3440, %fd3242, %fd3432;
	div.rn.f64 	%fd3441, %fd3440, 0d41EFFFF4D7600000;
	cvt.rmi.f64.f64 	%fd3442, %fd3441;
	mul.f64 	%fd3443, %fd3442, 0d41EFFFF4D7600000;
	sub.f64 	%fd3444, %fd3440, %fd3443;
	setp.lt.f64 	%p532, %fd3444, 0d0000000000000000;
	add.f64 	%fd3445, %fd3444, 0d41EFFFF4D7600000;
	selp.f64 	%fd3446, %fd3445, %fd3444, %p532;
	fma.rn.f64 	%fd3447, %fd3439, 0d4100000000000000, %fd3446;
	div.rn.f64 	%fd3448, %fd3447, 0d41EFFFF4D7600000;
	cvt.rmi.f64.f64 	%fd3449, %fd3448;
	mul.f64 	%fd3450, %fd3449, 0d41EFFFF4D7600000;
	sub.f64 	%fd3451, %fd3447, %fd3450;
	setp.lt.f64 	%p533, %fd3451, 0d0000000000000000;
	add.f64 	%fd3452, %fd3451, 0d41EFFFF4D7600000;
	selp.f64 	%fd3453, %fd3452, %fd3451, %p533;
	setp.lt.f64 	%p534, %fd3453, 0d0000000000000000;
	add.f64 	%fd3454, %fd3453, 0d41EFFFF4D7600000;
	selp.f64 	%fd3455, %fd3454, %fd3453, %p534;
	add.f64 	%fd3456, %fd3431, %fd3455;
	cvt.rn.f64.u32 	%fd3457, %r981;
	mul.f64 	%fd3458, %fd3245, %fd3457;
	div.rn.f64 	%fd3459, %fd3458, 0d41EFFFF4D7600000;
	cvt.rmi.f64.f64 	%fd3460, %fd3459;
	mul.f64 	%fd3461, %fd3460, 0d41EFFFF4D7600000;
	sub.f64 	%fd3462, %fd3458, %fd3461;
	setp.lt.f64 	%p535, %fd3462, 0d0000000000000000;
	add.f64 	%fd3463, %fd3462, 0d41EFFFF4D7600000;
	selp.f64 	%fd3464, %fd3463, %fd3462, %p535;
	mul.f64 	%fd3465, %fd3247, %fd3457;
	div.rn.f64 	%fd3466, %fd3465, 0d41EFFFF4D7600000;
	cvt.rmi.f64.f64 	%fd3467, %fd3466;
	mul.f64 	%fd3468, %fd3467, 0d41EFFFF4D7600000;
	sub.f64 	%fd3469, %fd3465, %fd3468;
	setp.lt.f64 	%p536, %fd3469, 0d0000000000000000;
	add.f64 	%fd3470, %fd3469, 0d41EFFFF4D7600000;
	selp.f64 	%fd3471, %fd3470, %fd3469, %p536;
	fma.rn.f64 	%fd3472, %fd3464, 0d4100000000000000, %fd3471;
	div.rn.f64 	%fd3473, %fd3472, 0d41EFFFF4D7600000;
	cvt.rmi.f64.f64 	%fd3474, %fd3473;
	mul.f64 	%fd3475, %fd3474, 0d41EFFFF4D7600000;
	sub.f64 	%fd3476, %fd3472, %fd3475;
	setp.lt.f64 	%p537, %fd3476, 0d0000000000000000;
	add.f64 	%fd3477, %fd3476, 0d41EFFFF4D7600000;
	selp.f64 	%fd3478, %fd3477, %fd3476, %p537;
	setp.lt.f64 	%p538, %fd3478, 0d0000000000000000;
	add.f64 	%fd3479, %fd3478, 0d41EFFFF4D7600000;
	selp.f64 	%fd3480, %fd3479, %fd3478, %p538;
	add.f64 	%fd3481, %fd3456, %fd3480;
	div.rn.f64 	%fd3482, %fd3481, 0d41EFFFF4D7600000;
	cvt.rmi.f64.f64 	%fd3483, %fd3482;
	mul.f64 	%fd3484, %fd3483, 0d41EFFFF4D7600000;
	sub.f64 	%fd3485, %fd3481, %fd3484;
	setp.lt.f64 	%p539, %fd3485, 0d0000000000000000;
	add.f64 	%fd3486, %fd3485, 0d41EFFFF4D7600000;
	selp.f64 	%fd3487, %fd3486, %fd3485, %p539;
	ld.global.u32 	%r537, [%rd45+12];
	cvt.rn.f64.u32 	%fd3488, %r537;
	mul.f64 	%fd3489, %fd3488, 0d3EE0000000000000;
	cvt.rmi.f64.f64 	%fd3490, %fd3489;
	mul.f64 	%fd3491, %fd3490, 0d4100000000000000;
	sub.f64 	%fd3492, %fd3488, %fd3491;
	ld.global.u32 	%r538, [%rd45+16];
	cvt.rn.f64.u32 	%fd3493, %r538;
	mul.f64 	%fd3494, %fd3493, 0d3EE0000000000000;
	cvt.rmi.f64.f64 	%fd3495, %fd3494;
	mul.f64 	%fd3496, %fd3495, 0d4100000000000000;
	sub.f64 	%fd3497, %fd3493, %fd3496;
	ld.global.u32 	%r539, [%rd45+20];
	cvt.rn.f64.u32 	%fd3498, %r539;
	mul.f64 	%fd3499, %fd3498, 0d3EE0000000000000;
	cvt.rmi.f64.f64 	%fd3500, %fd3499;
	mul.f64 	%fd3501, %fd3500, 0d4100000000000000;
	sub.f64 	%fd3502, %fd3498, %fd3501;
	mul.f64 	%fd3503, %fd3490, %fd3248;
	div.rn.f64 	%fd3504, %fd3503, 0d41EFFFF4D7600000;
	cvt.rmi.f64.f64 	%fd3505, %fd3504;
	mul.f64 	%fd3506, %fd3505, 0d41EFFFF4D7600000;
	sub.f64 	%fd3507, %fd3503, %fd3506;
	setp.lt.f64 	%p540, %fd3507, 0d0000000000000000;
	add.f64 	%fd3508, %fd3507, 0d41EFFFF4D7600000;
	selp.f64 	%fd3509, %fd3508, %fd3507, %p540;
	mul.f64 	%fd3510, %fd3492, %fd3248;
	div.rn.f64 	%fd3511, %fd3510, 0d41EFFFF4D7600000;
	cvt.rmi.f64.f64 	%fd3512, %fd3511;
	mul.f64 	%fd3513, %fd3512, 0d41EFFFF4D7600000;
	sub.f64 	%fd3514, %fd3510, %fd3513;
	setp.lt.f64 	%p541, %fd3514, 0d0000000000000000;
	add.f64 	%fd3515, %fd3514, 0d41EFFFF4D7600000;
	selp.f64 	%fd3516, %fd3515, %fd3514, %p541;
	fma.rn.f64 	%fd3517, %fd3509, 0d4100000000000000, %fd3516;
	div.rn.f64 	%fd3518, %fd3517, 0d41EFFFF4D7600000;
	cvt.rmi.f64.f64 	%fd3519, %fd3518;
	mul.f64 	%fd3520, %fd3519, 0d41EFFFF4D7600000;
	sub.f64 	%fd3521, %fd3517, %fd3520;
	setp.lt.f64 	%p542, %fd3521, 0d0000000000000000;
	add.f64 	%fd3522, %fd3521, 0d41EFFFF4D7600000;
	selp.f64 	%fd3523, %fd3522, %fd3521, %p542;
	setp.lt.f64 	%p543, %fd3523, 0d0000000000000000;
	add.f64 	%fd3524, %fd3523, 0d41EFFFF4D7600000;
	selp.f64 	%fd3525, %fd3524, %fd3523, %p543;
	mul.f64 	%fd3526, %fd3495, %fd3272;
	div.rn.f64 	%fd3527, %fd3526, 0d41EFFFF4D7600000;
	cvt.rmi.f64.f64 	%fd3528, %fd3527;
	mul.f64 	%fd3529, %fd3528, 0d41EFFFF4D7600000;
	sub.f64 	%fd3530, %fd3526, %fd3529;
	setp.lt.f64 	%p544, %fd3530, 0d0000000000000000;
	add.f64 	%fd3531, %fd3530, 0d41EFFFF4D7600000;
	selp.f64 	%fd3532, %fd3531, %fd3530, %p544;
	mul.f64 	%fd3533, %fd3497, %fd3272;
	div.rn.f64 	%fd3534, %fd3533, 0d41EFFFF4D7600000;
	cvt.rmi.f64.f64 	%fd3535, %fd3534;
	mul.f64 	%fd3536, %fd3535, 0d41EFFFF4D7600000;
	sub.f64 	%fd3537, %fd3533, %fd3536;
	setp.lt.f64 	%p545, %fd3537, 0d0000000000000000;
	add.f64 	%fd3538, %fd3537, 0d41EFFFF4D7600000;
	selp.f64 	%fd3539, %fd3538, %fd3537, %p545;
	fma.rn.f64 	%fd3540, %fd3532, 0d4100000000000000, %fd3539;
	div.rn.f64 	%fd3541, %fd3540, 0d41EFFFF4D7600000;
	cvt.rmi.f64.f64 	%fd3542, %fd3541;
	mul.f64 	%fd3543, %fd3542, 0d41EFFFF4D7600000;
	sub.f64 	%fd3544, %fd3540, %fd3543;
	setp.lt.f64 	%p546, %fd3544, 0d0000000000000000;
	add.f64 	%fd3545, %fd3544, 0d41EFFFF4D7600000;
	selp.f64 	%fd3546, %fd3545, %fd3544, %p546;
	setp.lt.f64 	%p547, %fd3546, 0d0000000000000000;
	add.f64 	%fd3547, %fd3546, 0d41EFFFF4D7600000;
	selp.f64 	%fd3548, %fd3547, %fd3546, %p547;
	add.f64 	%fd3549, %fd3525, %fd3548;
	mul.f64 	%fd3550, %fd3500, %fd3297;
	div.rn.f64 	%fd3551, %fd3550, 0d41EFFFF4D7600000;
	cvt.rmi.f64.f64 	%fd3552, %fd3551;
	mul.f64 	%fd3553, %fd3552, 0d41EFFFF4D7600000;
	sub.f64 	%fd3554, %fd3550, %fd3553;
	setp.lt.f64 	%p548, %fd3554, 0d0000000000000000;
	add.f64 	%fd3555, %fd3554, 0d41EFFFF4D7600000;
	selp.f64 	%fd3556, %fd3555, %fd3554, %p548;
	mul.f64 	%fd3557, %fd3502, %fd3297;
	div.rn.f64 	%fd3558, %fd3557, 0d41EFFFF4D7600000;
	cvt.rmi.f64.f64 	%fd3559, %fd3558;
	mul.f64 	%fd3560, %fd3559, 0d41EFFFF4D7600000;
	sub.f64 	%fd3561, %fd3557, %fd3560;
	setp.lt.f64 	%p549, %fd3561, 0d0000000000000000;
	add.f64 	%fd3562, %fd3561, 0d41EFFFF4D7600000;
	selp.f64 	%fd3563, %fd3562, %fd3561, %p549;
	fma.rn.f64 	%fd3564, %fd3556, 0d4100000000000000, %fd3563;
	div.rn.f64 	%fd3565, %fd3564, 0d41EFFFF4D7600000;
	cvt.rmi.f64.f64 	%fd3566, %fd3565;
	mul.f64 	%fd3567, %fd3566, 0d41EFFFF4D7600000;
	sub.f64 	%fd3568, %fd3564, %fd3567;
	setp.lt.f64 	%p550, %fd3568, 0d0000000000000000;
	add.f64 	%fd3569, %fd3568, 0d41EFFFF4D7600000;
	selp.f64 	%fd3570, %fd3569, %fd3568, %p550;
	setp.lt.f64 	%p551, %fd3570, 0d0000000000000000;
	add.f64 	%fd3571, %fd3570, 0d41EFFFF4D7600000;
	selp.f64 	%fd3572, %fd3571, %fd3570, %p551;
	add.f64 	%fd3573, %fd3549, %fd3572;
	div.rn.f64 	%fd3574, %fd3573, 0d41EFFFF4D7600000;
	cvt.rmi.f64.f64 	%fd3575, %fd3574;
	mul.f64 	%fd3576, %fd3575, 0d41EFFFF4D7600000;
	sub.f64 	%fd3577, %fd3573, %fd3576;
	setp.lt.f64 	%p552, %fd3577, 0d0000000000000000;
	add.f64 	%fd3578, %fd3577, 0d41EFFFF4D7600000;
	selp.f64 	%fd3579, %fd3578, %fd3577, %p552;
	mul.f64 	%fd3580, %fd3490, %fd3328;
	div.rn.f64 	%fd3581, %fd3580, 0d41EFFFF4D7600000;
	cvt.rmi.f64.f64 	%fd3582, %fd3581;
	mul.f64 	%fd3583, %fd3582, 0d41EFFFF4D7600000;
	sub.f64 	%fd3584, %fd3580, %fd3583;
	setp.lt.f64 	%p553, %fd3584, 0d0000000000000000;
	add.f64 	%fd3585, %fd3584, 0d41EFFFF4D7600000;
	selp.f64 	%fd3586, %fd3585, %fd3584, %p553;
	mul.f64 	%fd3587, %fd3492, %fd3328;
	div.rn.f64 	%fd3588, %fd3587, 0d41EFFFF4D7600000;
	cvt.rmi.f64.f64 	%fd3589, %fd3588;
	mul.f64 	%fd3590, %fd3589, 0d41EFFFF4D7600000;
	sub.f64 	%fd3591, %fd3587, %fd3590;
	setp.lt.f64 	%p554, %fd3591, 0d0000000000000000;
	add.f64 	%fd3592, %fd3591, 0d41EFFFF4D7600000;
	selp.f64 	%fd3593, %fd3592, %fd3591, %p554;
	fma.rn.f64 	%fd3594, %fd3586, 0d4100000000000000, %fd3593;
	div.rn.f64 	%fd3595, %fd3594, 0d41EFFFF4D7600000;
	cvt.rmi.f64.f64 	%fd3596, %fd3595;
	mul.f64 	%fd3597, %fd3596, 0d41EFFFF4D7600000;
	sub.f64 	%fd3598, %fd3594, %fd3597;
	setp.lt.f64 	%p555, %fd3598, 0d0000000000000000;
	add.f64 	%fd3599, %fd3598, 0d41EFFFF4D7600000;
	selp.f64 	%fd3600, %fd3599, %fd3598, %p555;
	setp.lt.f64 	%p556, %fd3600, 0d0000000000000000;
	add.f64 	%fd3601, %fd3600, 0d41EFFFF4D7600000;
	selp.f64 	%fd3602, %fd3601, %fd3600, %p556;
	mul.f64 	%fd3603, %fd3495, %fd3352;
	div.rn.f64 	%fd3604, %fd3603, 0d41EFFFF4D7600000;
	cvt.rmi.f64.f64 	%fd3605, %fd3604;
	mul.f64 	%fd3606, %fd3605, 0d41EFFFF4D7600000;
	sub.f64 	%fd3607, %fd3603, %fd3606;
	setp.lt.f64 	%p557, %fd3607, 0d0000000000000000;
	add.f64 	%fd3608, %fd3607, 0d41EFFFF4D7600000;
	selp.f64 	%fd3609, %fd3608, %fd3607, %p557;
	mul.f64 	%fd3610, %fd3497, %fd3352;
	div.rn.f64 	%fd3611, %fd3610, 0d41EFFFF4D7600000;
	cvt.rmi.f64.f64 	%fd3612, %fd3611;
	mul.f64 	%fd3613, %fd3612, 0d41EFFFF4D7600000;
	sub.f64 	%fd3614, %fd3610, %fd3613;
	setp.lt.f64 	%p558, %fd3614, 0d0000000000000000;
	add.f64 	%fd3615, %fd3614, 0d41EFFFF4D7600000;
	selp.f64 	%fd3616, %fd3615, %fd3614, %p558;
	fma.rn.f64 	%fd3617, %fd3609, 0d4100000000000000, %fd3616;
	div.rn.f64 	%fd3618, %fd3617, 0d41EFFFF4D7600000;
	cvt.rmi.f64.f64 	%fd3619, %fd3618;
	mul.f64 	%fd3620, %fd3619, 0d41EFFFF4D7600000;
	sub.f64 	%fd3621, %fd3617, %fd3620;
	setp.lt.f64 	%p559, %fd3621, 0d0000000000000000;
	add.f64 	%fd3622, %fd3621, 0d41EFFFF4D7600000;
	selp.f64 	%fd3623, %fd3622, %fd3621, %p559;
	setp.lt.f64 	%p560, %fd3623, 0d0000000000000000;
	add.f64 	%fd3624, %fd3623, 0d41EFFFF4D7600000;
	selp.f64 	%fd3625, %fd3624, %fd3623, %p560;
	add.f64 	%fd3626, %fd3602, %fd3625;
	mul.f64 	%fd3627, %fd3500, %fd3377;
	div.rn.f64 	%fd3628, %fd3627, 0d41EFFFF4D7600000;
	cvt.rmi.f64.f64 	%fd3629, %fd3628;
	mul.f64 	%fd3630, %fd3629, 0d41EFFFF4D7600000;
	sub.f64 	%fd3631, %fd3627, %fd3630;
	setp.lt.f64 	%p561, %fd3631, 0d0000000000000000;
	add.f64 	%fd3632, %fd3631, 0d41EFFFF4D7600000;
	selp.f64 	%fd3633, %fd3632, %fd3631, %p561;
	mul.f64 	%fd3634, %fd3502, %fd3377;
	div.rn.f64 	%fd3635, %fd3634, 0d41EFFFF4D7600000;
	cvt.rmi.f64.f64 	%fd3636, %fd3635;
	mul.f64 	%fd3637, %fd3636, 0d41EFFFF4D7600000;
	sub.f64 	%fd3638, %fd3634, %fd3637;
	setp.lt.f64 	%p562, %fd3638, 0d0000000000000000;
	add.f64 	%fd3639, %fd3638, 0d41EFFFF4D7600000;
	selp.f64 	%fd3640, %fd3639, %fd3638, %p562;
	fma.rn.f64 	%fd3641, %fd3633, 0d4100000000000000, %fd3640;
	div.rn.f64 	%fd3642, %fd3641, 0d41EFFFF4D7600000;
	cvt.rmi.f64.f64 	%fd3643, %fd3642;
	mul.f64 	%fd3644, %fd3643, 0d41EFFFF4D7600000;
	sub.f64 	%fd3645, %fd3641, %fd3644;
	setp.lt.f64 	%p563, %fd3645, 0d0000000000000000;
	add.f64 	%fd3646, %fd3645, 0d41EFFFF4D7600000;
	selp.f64 	%fd3647, %fd3646, %fd3645, %p563;
	setp.lt.f64 	%p564, %fd3647, 0d0000000000000000;
	add.f64 	%fd3648, %fd3647, 0d41EFFFF4D7600000;
	selp.f64 	%fd3649, %fd3648, %fd3647, %p564;
	add.f64 	%fd3650, %fd3626, %fd3649;
	div.rn.f64 	%fd3651, %fd3650, 0d41EFFFF4D7600000;
	cvt.rmi.f64.f64 	%fd3652, %fd3651;
	mul.f64 	%fd3653, %fd3652, 0d41EFFFF4D7600000;
	sub.f64 	%fd3654, %fd3650, %fd3653;
	setp.lt.f64 	%p565, %fd3654, 0d0000000000000000;
	add.f64 	%fd3655, %fd3654, 0d41EFFFF4D7600000;
	selp.f64 	%fd3656, %fd3655, %fd3654, %p565;
	mul.f64 	%fd3657, %fd3490, %fd3408;
	div.rn.f64 	%fd3658, %fd3657, 0d41EFFFF4D7600000;
	cvt.rmi.f64.f64 	%fd3659, %fd3658;
	mul.f64 	%fd3660, %fd3659, 0d41EFFFF4D7600000;
	sub.f64 	%fd3661, %fd3657, %fd3660;
	setp.lt.f64 	%p566, %fd3661, 0d0000000000000000;
	add.f64 	%fd3662, %fd3661, 0d41EFFFF4D7600000;
	selp.f64 	%fd3663, %fd3662, %fd3661, %p566;
	mul.f64 	%fd3664, %fd3492, %fd3408;
	div.rn.f64 	%fd3665, %fd3664, 0d41EFFFF4D7600000;
	cvt.rmi.f64.f64 	%fd3666, %fd3665;
	mul.f64 	%fd3667, %fd3666, 0d41EFFFF4D7600000;
	sub.f64 	%fd3668, %fd3664, %fd3667;
	setp.lt.f64 	%p567, %fd3668, 0d0000000000000000;
	add.f64 	%fd3669, %fd3668, 0d41EFFFF4D7600000;
	selp.f64 	%fd3670, %fd3669, %fd3668, %p567;
	fma.rn.f64 	%fd3671, %fd3663, 0d4100000000000000, %fd3670;
	div.rn.f64 	%fd3672, %fd3671, 0d41EFFFF4D7600000;
	cvt.rmi.f64.f64 	%fd3673, %fd3672;
	mul.f64 	%fd3674, %fd3673, 0d41EFFFF4D7600000;
	sub.f64 	%fd3675, %fd3671, %fd3674;
	setp.lt.f64 	%p568, %fd3675, 0d0000000000000000;
	add.f64 	%fd3676, %fd3675, 0d41EFFFF4D7600000;
	selp.f64 	%fd3677, %fd3676, %fd3675, %p568;
	setp.lt.f64 	%p569, %fd3677, 0d0000000000000000;
	add.f64 	%fd3678, %fd3677, 0d41EFFFF4D7600000;
	selp.f64 	%fd3679, %fd3678, %fd3677, %p569;
	mul.f64 	%fd3680, %fd3495, %fd3432;
	div.rn.f64 	%fd3681, %fd3680, 0d41EFFFF4D7600000;
	cvt.rmi.f64.f64 	%fd3682, %fd3681;
	mul.f64 	%fd3683, %fd3682, 0d41EFFFF4D7600000;
	sub.f64 	%fd3684, %fd3680, %fd3683;
	setp.lt.f64 	%p570, %fd3684, 0d0000000000000000;
	add.f64 	%fd3685, %fd3684, 0d41EFFFF4D7600000;
	selp.f64 	%fd3686, %fd3685, %fd3684, %p570;
	mul.f64 	%fd3687, %fd3497, %fd3432;
	div.rn.f64 	%fd3688, %fd3687, 0d41EFFFF4D7600000;
	cvt.rmi.f64.f64 	%fd3689, %fd3688;
	mul.f64 	%fd3690, %fd3689, 0d41EFFFF4D7600000;
	sub.f64 	%fd3691, %fd3687, %fd3690;
	setp.lt.f64 	%p571, %fd3691, 0d0000000000000000;
	add.f64 	%fd3692, %fd3691, 0d41EFFFF4D7600000;
	selp.f64 	%fd3693, %fd3692, %fd3691, %p571;
	fma.rn.f64 	%fd3694, %fd3686, 0d4100000000000000, %fd3693;
	div.rn.f64 	%fd3695, %fd3694, 0d41EFFFF4D7600000;
	cvt.rmi.f64.f64 	%fd3696, %fd3695;
	mul.f64 	%fd3697, %fd3696, 0d41EFFFF4D7600000;
	sub.f64 	%fd3698, %fd3694, %fd3697;
	setp.lt.f64 	%p572, %fd3698, 0d0000000000000000;
	add.f64 	%fd3699, %fd3698, 0d41EFFFF4D7600000;
	selp.f64 	%fd3700, %fd3699, %fd3698, %p572;
	setp.lt.f64 	%p573, %fd3700, 0d0000000000000000;
	add.f64 	%fd3701, %fd3700, 0d41EFFFF4D7600000;
	selp.f64 	%fd3702, %fd3701, %fd3700, %p573;
	add.f64 	%fd3703, %fd3679, %fd3702;
	mul.f64 	%fd3704, %fd3500, %fd3457;
	div.rn.f64 	%fd3705, %fd3704, 0d41EFFFF4D7600000;
	cvt.rmi.f64.f64 	%fd3706, %fd3705;
	mul.f64 	%fd3707, %fd3706, 0d41EFFFF4D7600000;
	sub.f64 	%fd3708, %fd3704, %fd3707;
	setp.lt.f64 	%p574, %fd3708, 0d0000000000000000;
	add.f64 	%fd3709, %fd3708, 0d41EFFFF4D7600000;
	selp.f64 	%fd3710, %fd3709, %fd3708, %p574;
	mul.f64 	%fd3711, %fd3502, %fd3457;
	div.rn.f64 	%fd3712, %fd3711, 0d41EFFFF4D7600000;
	cvt.rmi.f64.f64 	%fd3713, %fd3712;
	mul.f64 	%fd3714, %fd3713, 0d41EFFFF4D7600000;
	sub.f64 	%fd3715, %fd3711, %fd3714;
	setp.lt.f64 	%p575, %fd3715, 0d0000000000000000;
	add.f64 	%fd3716, %fd3715, 0d41EFFFF4D7600000;
	selp.f64 	%fd3717, %fd3716, %fd3715, %p575;
	fma.rn.f64 	%fd3718, %fd3710, 0d4100000000000000, %fd3717;
	div.rn.f64 	%fd3719, %fd3718, 0d41EFFFF4D7600000;
	cvt.rmi.f64.f64 	%fd3720, %fd3719;
	mul.f64 	%fd3721, %fd3720, 0d41EFFFF4D7600000;
	sub.f64 	%fd3722, %fd3718, %fd3721;
	setp.lt.f64 	%p576, %fd3722, 0d0000000000000000;
	add.f64 	%fd3723, %fd3722, 0d41EFFFF4D7600000;
	selp.f64 	%fd3724, %fd3723, %fd3722, %p576;
	setp.lt.f64 	%p577, %fd3724, 0d0000000000000000;
	add.f64 	%fd3725, %fd3724, 0d41EFFFF4D7600000;
	selp.f64 	%fd3726, %fd3725, %fd3724, %p577;
	add.f64 	%fd3727, %fd3703, %fd3726;
	div.rn.f64 	%fd3728, %fd3727, 0d41EFFFF4D7600000;
	cvt.rmi.f64.f64 	%fd3729, %fd3728;
	mul.f64 	%fd3730, %fd3729, 0d41EFFFF4D7600000;
	sub.f64 	%fd3731, %fd3727, %fd3730;
	setp.lt.f64 	%p578, %fd3731, 0d0000000000000000;
	add.f64 	%fd3732, %fd3731, 0d41EFFFF4D7600000;
	selp.f64 	%fd3733, %fd3732, %fd3731, %p578;
	ld.global.u32 	%r540, [%rd45+24];
	cvt.rn.f64.u32 	%fd3734, %r540;
	mul.f64 	%fd3735, %fd3734, 0d3EE0000000000000;
	cvt.rmi.f64.f64 	%fd3736, %fd3735;
	mul.f64 	%fd3737, %fd3736, 0d4100000000000000;
	sub.f64 	%fd3738, %fd3734, %fd3737;
	ld.global.u32 	%r541, [%rd45+28];
	cvt.rn.f64.u32 	%fd3739, %r541;
	mul.f64 	%fd3740, %fd3739, 0d3EE0000000000000;
	cvt.rmi.f64.f64 	%fd3741, %fd3740;
	mul.f64 	%fd3742, %fd3741, 0d4100000000000000;
	sub.f64 	%fd3743, %fd3739, %fd3742;
	ld.global.u32 	%r542, [%rd45+32];
	cvt.rn.f64.u32 	%fd3744, %r542;
	mul.f64 	%fd3745, %fd3744, 0d3EE0000000000000;
	cvt.rmi.f64.f64 	%fd3746, %fd3745;
	mul.f64 	%fd3747, %fd3746, 0d4100000000000000;
	sub.f64 	%fd3748, %fd3744, %fd3747;
	mul.f64 	%fd3749, %fd3736, %fd3248;
	div.rn.f64 	%fd3750, %fd3749, 0d41EFFFF4D7600000;
	cvt.rmi.f64.f64 	%fd3751, %fd3750;
	mul.f64 	%fd3752, %fd3751, 0d41EFFFF4D7600000;
	sub.f64 	%fd3753, %fd3749, %fd3752;
	setp.lt.f64 	%p579, %fd3753, 0d0000000000000000;
	add.f64 	%fd3754, %fd3753, 0d41EFFFF4D7600000;
	selp.f64 	%fd3755, %fd3754, %fd3753, %p579;
	mul.f64 	%fd3756, %fd3738, %fd3248;
	div.rn.f64 	%fd3757, %fd3756, 0d41EFFFF4D7600000;
	cvt.rmi.f64.f64 	%fd3758, %fd3757;
	mul.f64 	%fd3759, %fd3758, 0d41EFFFF4D7600000;
	sub.f64 	%fd3760, %fd3756, %fd3759;
	setp.lt.f64 	%p580, %fd3760, 0d0000000000000000;
	add.f64 	%fd3761, %fd3760, 0d41EFFFF4D7600000;
	selp.f64 	%fd3762, %fd3761, %fd3760, %p580;
	fma.rn.f64 	%fd3763, %fd3755, 0d4100000000000000, %fd3762;
	div.rn.f64 	%fd3764, %fd3763, 0d41EFFFF4D7600000;
	cvt.rmi.f64.f64 	%fd3765, %fd3764;
	mul.f64 	%fd3766, %fd3765, 0d41EFFFF4D7600000;
	sub.f64 	%fd3767, %fd3763, %fd3766;
	setp.lt.f64 	%p581, %fd3767, 0d0000000000000000;
	add.f64 	%fd3768, %fd3767, 0d41EFFFF4D7600000;
	selp.f64 	%fd3769, %fd3768, %fd3767, %p581;
	setp.lt.f64 	%p582, %fd3769, 0d0000000000000000;
	add.f64 	%fd3770, %fd3769, 0d41EFFFF4D7600000;
	selp.f64 	%fd3771, %fd3770, %fd3769, %p582;
	mul.f64 	%fd3772, %fd3741, %fd3272;
	div.rn.f64 	%fd3773, %fd3772, 0d41EFFFF4D7600000;
	cvt.rmi.f64.f64 	%fd3774, %fd3773;
	mul.f64 	%fd3775, %fd3774, 0d41EFFFF4D7600000;
	sub.f64 	%fd3776, %fd3772, %fd3775;
	setp.lt.f64 	%p583, %fd3776, 0d0000000000000000;
	add.f64 	%fd3777, %fd3776, 0d41EFFFF4D7600000;
	selp.f64 	%fd3778, %fd3777, %fd3776, %p583;
	mul.f64 	%fd3779, %fd3743, %fd3272;
	div.rn.f64 	%fd3780, %fd3779, 0d41EFFFF4D7600000;
	cvt.rmi.f64.f64 	%fd3781, %fd3780;
	mul.f64 	%fd3782, %fd3781, 0d41EFFFF4D7600000;
	sub.f64 	%fd3783, %fd3779, %fd3782;
	setp.lt.f64 	%p584, %fd3783, 0d0000000000000000;
	add.f64 	%fd3784, %fd3783, 0d41EFFFF4D7600000;
	selp.f64 	%fd3785, %fd3784, %fd3783, %p584;
	fma.rn.f64 	%fd3786, %fd3778, 0d4100000000000000, %fd3785;
	div.rn.f64 	%fd3787, %fd3786, 0d41EFFFF4D7600000;
	cvt.rmi.f64.f64 	%fd3788, %fd3787;
	mul.f64 	%fd3789, %fd3788, 0d41EFFFF4D7600000;
	sub.f64 	%fd3790, %fd3786, %fd3789;
	setp.lt.f64 	%p585, %fd3790, 0d0000000000000000;
	add.f64 	%fd3791, %fd3790, 0d41EFFFF4D7600000;
	selp.f64 	%fd3792, %fd3791, %fd3790, %p585;
	setp.lt.f64 	%p586, %fd3792, 0d0000000000000000;
	add.f64 	%fd3793, %fd3792, 0d41EFFFF4D7600000;
	selp.f64 	%fd3794, %fd3793, %fd3792, %p586;
	add.f64 	%fd3795, %fd3771, %fd3794;
	mul.f64 	%fd3796, %fd3746, %fd3297;
	div.rn.f64 	%fd3797, %fd3796, 0d41EFFFF4D7600000;
	cvt.rmi.f64.f64 	%fd3798, %fd3797;
	mul.f64 	%fd3799, %fd3798, 0d41EFFFF4D7600000;
	sub.f64 	%fd3800, %fd3796, %fd3799;
	setp.lt.f64 	%p587, %fd3800, 0d0000000000000000;
	add.f64 	%fd3801, %fd3800, 0d41EFFFF4D7600000;
	selp.f64 	%fd3802, %fd3801, %fd3800, %p587;
	mul.f64 	%fd3803, %fd3748, %fd3297;
	div.rn.f64 	%fd3804, %fd3803, 0d41EFFFF4D7600000;
	cvt.rmi.f64.f64 	%fd3805, %fd3804;
	mul.f64 	%fd3806, %fd3805, 0d41EFFFF4D7600000;
	sub.f64 	%fd3807, %fd3803, %fd3806;
	setp.lt.f64 	%p588, %fd3807, 0d0000000000000000;
	add.f64 	%fd3808, %fd3807, 0d41EFFFF4D7600000;
	selp.f64 	%fd3809, %fd3808, %fd3807, %p588;
	fma.rn.f64 	%fd3810, %fd3802, 0d4100000000000000, %fd3809;
	div.rn.f64 	%fd3811, %fd3810, 0d41EFFFF4D7600000;
	cvt.rmi.f64.f64 	%fd3812, %fd3811;
	mul.f64 	%fd3813, %fd3812, 0d41EFFFF4D7600000;
	sub.f64 	%fd3814, %fd3810, %fd3813;
	setp.lt.f64 	%p589, %fd3814, 0d0000000000000000;
	add.f64 	%fd3815, %fd3814, 0d41EFFFF4D7600000;
	selp.f64 	%fd3816, %fd3815, %fd3814, %p589;
	setp.lt.f64 	%p590, %fd3816, 0d0000000000000000;
	add.f64 	%fd3817, %fd3816, 0d41EFFFF4D7600000;
	selp.f64 	%fd3818, %fd3817, %fd3816, %p590;
	add.f64 	%fd3819, %fd3795, %fd3818;
	div.rn.f64 	%fd3820, %fd3819, 0d41EFFFF4D7600000;
	cvt.rmi.f64.f64 	%fd3821, %fd3820;
	mul.f64 	%fd3822, %fd3821, 0d41EFFFF4D7600000;
	sub.f64 	%fd3823, %fd3819, %fd3822;
	setp.lt.f64 	%p591, %fd3823, 0d0000000000000000;
	add.f64 	%fd3824, %fd3823, 0d41EFFFF4D7600000;
	selp.f64 	%fd3825, %fd3824, %fd3823, %p591;
	mul.f64 	%fd3826, %fd3736, %fd3328;
	div.rn.f64 	%fd3827, %fd3826, 0d41EFFFF4D7600000;
	cvt.rmi.f64.f64 	%fd3828, %fd3827;
	mul.f64 	%fd3829, %fd3828, 0d41EFFFF4D7600000;
	sub.f64 	%fd3830, %fd3826, %fd3829;
	setp.lt.f64 	%p592, %fd3830, 0d0000000000000000;
	add.f64 	%fd3831, %fd3830, 0d41EFFFF4D7600000;
	selp.f64 	%fd3832, %fd3831, %fd3830, %p592;
	mul.f64 	%fd3833, %fd3738, %fd3328;
	div.rn.f64 	%fd3834, %fd3833, 0d41EFFFF4D7600000;
	cvt.rmi.f64.f64 	%fd3835, %fd3834;
	mul.f64 	%fd3836, %fd3835, 0d41EFFFF4D7600000;
	sub.f64 	%fd3837, %fd3833, %fd3836;
	setp.lt.f64 	%p593, %fd3837, 0d0000000000000000;
	add.f64 	%fd3838, %fd3837, 0d41EFFFF4D7600000;
	selp.f64 	%fd3839, %fd3838, %fd3837, %p593;
	fma.rn.f64 	%fd3840, %fd3832, 0d4100000000000000, %fd3839;
	div.rn.f64 	%fd3841, %fd3840, 0d41EFFFF4D7600000;
	cvt.rmi.f64.f64 	%fd3842, %fd3841;
	mul.f64 	%fd3843, %fd3842, 0d41EFFFF4D7600000;
	sub.f64 	%fd3844, %fd3840, %fd3843;
	setp.lt.f64 	%p594, %fd3844, 0d0000000000000000;
	add.f64 	%fd3845, %fd3844, 0d41EFFFF4D7600000;
	selp.f64 	%fd3846, %fd3845, %fd3844, %p594;
	setp.lt.f64 	%p595, %fd3846, 0d0000000000000000;
	add.f64 	%fd3847, %fd3846, 0d41EFFFF4D7600000;
	selp.f64 	%fd3848, %fd3847, %fd3846, %p595;
	mul.f64 	%fd3849, %fd3741, %fd3352;
	div.rn.f64 	%fd3850, %fd3849, 0d41EFFFF4D7600000;
	cvt.rmi.f64.f64 	%fd3851, %fd3850;
	mul.f64 	%fd3852, %fd3851, 0d41EFFFF4D7600000;
	sub.f64 	%fd3853, %fd3849, %fd3852;
	setp.lt.f64 	%p596, %fd3853, 0d0000000000000000;
	add.f64 	%fd3854, %fd3853, 0d41EFFFF4D7600000;
	selp.f64 	%fd3855, %fd3854, %fd3853, %p596;
	mul.f64 	%fd3856, %fd3743, %fd3352;
	div.rn.f64 	%fd3857, %fd3856, 0d41EFFFF4D7600000;
	cvt.rmi.f64.f64 	%fd3858, %fd3857;
	mul.f64 	%fd3859, %fd3858, 0d41EFFFF4D7600000;
	sub.f64 	%fd3860, %fd3856, %fd3859;
	setp.lt.f64 	%p597, %fd3860, 0d0000000000000000;
	add.f64 	%fd3861, %fd3860, 0d41EFFFF4D7600000;
	selp.f64 	%fd3862, %fd3861, %fd3860, %p597;
	fma.rn.f64 	%fd3863, %fd3855, 0d4100000000000000, %fd3862;
	div.rn.f64 	%fd3864, %fd3863, 0d41EFFFF4D7600000;
	cvt.rmi.f64.f64 	%fd3865, %fd3864;
	mul.f64 	%fd3866, %fd3865, 0d41EFFFF4D7600000;
	sub.f64 	%fd3867, %fd3863, %fd3866;
	setp.lt.f64 	%p598, %fd3867, 0d0000000000000000;
	add.f64 	%fd3868, %fd3867, 0d41EFFFF4D7600000;
	selp.f64 	%fd3869, %fd3868, %fd3867, %p598;
	setp.lt.f64 	%p599, %fd3869, 0d0000000000000000;
	add.f64 	%fd3870, %fd3869, 0d41EFFFF4D7600000;
	selp.f64 	%fd3871, %fd3870, %fd3869, %p599;
	add.f64 	%fd3872, %fd3848, %fd3871;
	mul.f64 	%fd3873, %fd3746, %fd3377;
	div.rn.f64 	%fd3874, %fd3873, 0d41EFFFF4D7600000;
	cvt.rmi.f64.f64 	%fd3875, %fd3874;
	mul.f64 	%fd3876, %fd3875, 0d41EFFFF4D7600000;
	sub.f64 	%fd3877, %fd3873, %fd3876;
	setp.lt.f64 	%p600, %fd3877, 0d0000000000000000;
	add.f64 	%fd3878, %fd3877, 0d41EFFFF4D7600000;
	selp.f64 	%fd3879, %fd3878, %fd3877, %p600;
	mul.f64 	%fd3880, %fd3748, %fd3377;
	div.rn.f64 	%fd3881, %fd3880, 0d41EFFFF4D7600000;
	cvt.rmi.f64.f64 	%fd3882, %fd3881;
	mul.f64 	%fd3883, %fd3882, 0d41EFFFF4D7600000;
	sub.f64 	%fd3884, %fd3880, %fd3883;
	setp.lt.f64 	%p601, %fd3884, 0d0000000000000000;
	add.f64 	%fd3885, %fd3884, 0d41EFFFF4D7600000;
	selp.f64 	%fd3886, %fd3885, %fd3884, %p601;
	fma.rn.f64 	%fd3887, %fd3879, 0d4100000000000000, %fd3886;
	div.rn.f64 	%fd3888, %fd3887, 0d41EFFFF4D7600000;
	cvt.rmi.f64.f64 	%fd3889, %fd3888;
	mul.f64 	%fd3890, %fd3889, 0d41EFFFF4D7600000;
	sub.f64 	%fd3891, %fd3887, %fd3890;
	setp.lt.f64 	%p602, %fd3891, 0d0000000000000000;
	add.f64 	%fd3892, %fd3891, 0d41EFFFF4D7600000;
	selp.f64 	%fd3893, %fd3892, %fd3891, %p602;
	setp.lt.f64 	%p603, %fd3893, 0d0000000000000000;
	add.f64 	%fd3894, %fd3893, 0d41EFFFF4D7600000;
	selp.f64 	%fd3895, %fd3894, %fd3893, %p603;
	add.f64 	%fd3896, %fd3872, %fd3895;
	div.rn.f64 	%fd3897, %fd3896, 0d41EFFFF4D7600000;
	cvt.rmi.f64.f64 	%fd3898, %fd3897;
	mul.f64 	%fd3899, %fd3898, 0d41EFFFF4D7600000;
	sub.f64 	%fd3900, %fd3896, %fd3899;
	setp.lt.f64 	%p604, %fd3900, 0d0000000000000000;
	add.f64 	%fd3901, %fd3900, 0d41EFFFF4D7600000;
	selp.f64 	%fd3902, %fd3901, %fd3900, %p604;
	mul.f64 	%fd3903, %fd3736, %fd3408;
	div.rn.f64 	%fd3904, %fd3903, 0d41EFFFF4D7600000;
	cvt.rmi.f64.f64 	%fd3905, %fd3904;
	mul.f64 	%fd3906, %fd3905, 0d41EFFFF4D7600000;
	sub.f64 	%fd3907, %fd3903, %fd3906;
	setp.lt.f64 	%p605, %fd3907, 0d0000000000000000;
	add.f64 	%fd3908, %fd3907, 0d41EFFFF4D7600000;
	selp.f64 	%fd3909, %fd3908, %fd3907, %p605;
	mul.f64 	%fd3910, %fd3738, %fd3408;
	div.rn.f64 	%fd3911, %fd3910, 0d41EFFFF4D7600000;
	cvt.rmi.f64.f64 	%fd3912, %fd3911;
	mul.f64 	%fd3913, %fd3912, 0d41EFFFF4D7600000;
	sub.f64 	%fd3914, %fd3910, %fd3913;
	setp.lt.f64 	%p606, %fd3914, 0d0000000000000000;
	add.f64 	%fd3915, %fd3914, 0d41EFFFF4D7600000;
	selp.f64 	%fd3916, %fd3915, %fd3914, %p606;
	fma.rn.f64 	%fd3917, %fd3909, 0d4100000000000000, %fd3916;
	div.rn.f64 	%fd3918, %fd3917, 0d41EFFFF4D7600000;
	cvt.rmi.f64.f64 	%fd3919, %fd3918;
	mul.f64 	%fd3920, %fd3919, 0d41EFFFF4D7600000;
	sub.f64 	%fd3921, %fd3917, %fd3920;
	setp.lt.f64 	%p607, %fd3921, 0d0000000000000000;
	add.f64 	%fd3922, %fd3921, 0d41EFFFF4D7600000;
	selp.f64 	%fd3923, %fd3922, %fd3921, %p607;
	setp.lt.f64 	%p608, %fd3923, 0d0000000000000000;
	add.f64 	%fd3924, %fd3923, 0d41EFFFF4D7600000;
	selp.f64 	%fd3925, %fd3924, %fd3923, %p608;
	mul.f64 	%fd3926, %fd3741, %fd3432;
	div.rn.f64 	%fd3927, %fd3926, 0d41EFFFF4D7600000;
	cvt.rmi.f64.f64 	%fd3928, %fd3927;
	mul.f64 	%fd3929, %fd3928, 0d41EFFFF4D7600000;
	sub.f64 	%fd3930, %fd3926, %fd3929;
	setp.lt.f64 	%p609, %fd3930, 0d0000000000000000;
	add.f64 	%fd3931, %fd3930, 0d41EFFFF4D7600000;
	selp.f64 	%fd3932, %fd3931, %fd3930, %p609;
	mul.f64 	%fd3933, %fd3743, %fd3432;
	div.rn.f64 	%fd3934, %fd3933, 0d41EFFFF4D7600000;
	cvt.rmi.f64.f64 	%fd3935, %fd3934;
	mul.f64 	%fd3936, %fd3935, 0d41EFFFF4D7600000;
	sub.f64 	%fd3937, %fd3933, %fd3936;
	setp.lt.f64 	%p610, %fd3937, 0d0000000000000000;
	add.f64 	%fd3938, %fd3937, 0d41EFFFF4D7600000;
	selp.f64 	%fd3939, %fd3938, %fd3937, %p610;
	fma.rn.f64 	%fd3940, %fd3932, 0d4100000000000000, %fd3939;
	div.rn.f64 	%fd3941, %fd3940, 0d41EFFFF4D7600000;
	cvt.rmi.f64.f64 	%fd3942, %fd3941;
	mul.f64 	%fd3943, %fd3942, 0d41EFFFF4D7600000;
	sub.f64 	%fd3944, %fd3940, %fd3943;
	setp.lt.f64 	%p611, %fd3944, 0d0000000000000000;
	add.f64 	%fd3945, %fd3944, 0d41EFFFF4D7600000;
	selp.f64 	%fd3946, %fd3945, %fd3944, %p611;
	setp.lt.f64 	%p612, %fd3946, 0d0000000000000000;
	add.f64 	%fd3947, %fd3946, 0d41EFFFF4D7600000;
	selp.f64 	%fd3948, %fd3947, %fd3946, %p612;
	add.f64 	%fd3949, %fd3925, %fd3948;
	mul.f64 	%fd3950, %fd3746, %fd3457;
	div.rn.f64 	%fd3951, %fd3950, 0d41EFFFF4D7600000;
	cvt.rmi.f64.f64 	%fd3952, %fd3951;
	mul.f64 	%fd3953, %fd3952, 0d41EFFFF4D7600000;
	sub.f64 	%fd3954, %fd3950, %fd3953;
	setp.lt.f64 	%p613, %fd3954, 0d0000000000000000;
	add.f64 	%fd3955, %fd3954, 0d41EFFFF4D7600000;
	selp.f64 	%fd3956, %fd3955, %fd3954, %p613;
	mul.f64 	%fd3957, %fd3748, %fd3457;
	div.rn.f64 	%fd3958, %fd3957, 0d41EFFFF4D7600000;
	cvt.rmi.f64.f64 	%fd3959, %fd3958;
	mul.f64 	%fd3960, %fd3959, 0d41EFFFF4D7600000;
	sub.f64 	%fd3961, %fd3957, %fd3960;
	setp.lt.f64 	%p614, %fd3961, 0d0000000000000000;
	add.f64 	%fd3962, %fd3961, 0d41EFFFF4D7600000;
	selp.f64 	%fd3963, %fd3962, %fd3961, %p614;
	fma.rn.f64 	%fd3964, %fd3956, 0d4100000000000000, %fd3963;
	div.rn.f64 	%fd3965, %fd3964, 0d41EFFFF4D7600000;
	cvt.rmi.f64.f64 	%fd3966, %fd3965;
	mul.f64 	%fd3967, %fd3966, 0d41EFFFF4D7600000;
	sub.f64 	%fd3968, %fd3964, %fd3967;
	setp.lt.f64 	%p615, %fd3968, 0d0000000000000000;
	add.f64 	%fd3969, %fd3968, 0d41EFFFF4D7600000;
	selp.f64 	%fd3970, %fd3969, %fd3968, %p615;
	setp.lt.f64 	%p616, %fd3970, 0d0000000000000000;
	add.f64 	%fd3971, %fd3970, 0d41EFFFF4D7600000;
	selp.f64 	%fd3972, %fd3971, %fd3970, %p616;
	add.f64 	%fd3973, %fd3949, %fd3972;
	div.rn.f64 	%fd3974, %fd3973, 0d41EFFFF4D7600000;
	cvt.rmi.f64.f64 	%fd3975, %fd3974;
	mul.f64 	%fd3976, %fd3975, 0d41EFFFF4D7600000;
	sub.f64 	%fd3977, %fd3973, %fd3976;
	setp.lt.f64 	%p617, %fd3977, 0d0000000000000000;
	add.f64 	%fd3978, %fd3977, 0d41EFFFF4D7600000;
	selp.f64 	%fd3979, %fd3978, %fd3977, %p617;
	cvt.rzi.u32.f64 	%r973, %fd3327;
	cvt.rzi.u32.f64 	%r974, %fd3407;
	cvt.rzi.u32.f64 	%r975, %fd3487;
	cvt.rzi.u32.f64 	%r976, %fd3579;
	cvt.rzi.u32.f64 	%r977, %fd3656;
	cvt.rzi.u32.f64 	%r978, %fd3733;
	cvt.rzi.u32.f64 	%r979, %fd3825;
	cvt.rzi.u32.f64 	%r980, %fd3902;
	cvt.rzi.u32.f64 	%r981, %fd3979;
$L__BB0_24:
	add.s32 	%r972, %r972, 1;
	shr.u64 	%rd10, %rd85, 1;
	setp.gt.u64 	%p618, %rd85, 1;
	mov.u64 	%rd85, %rd10;
	@%p618 bra 	$L__BB0_22;
	cvt.rn.f64.u32 	%fd4281, %r973;
	cvt.rn.f64.u32 	%fd4282, %r974;
	cvt.rn.f64.u32 	%fd4283, %r975;
	cvt.rn.f64.u32 	%fd4284, %r976;
	cvt.rn.f64.u32 	%fd4285, %r977;
	cvt.rn.f64.u32 	%fd4286, %r978;
	cvt.rn.f64.u32 	%fd4287, %r979;
	cvt.rn.f64.u32 	%fd4288, %r980;
	cvt.rn.f64.u32 	%fd4289, %r981;
$L__BB0_26:
	ld.param.u64 	%rd81, [_Z4testyyyP19curandStateMRG32k3aP24curandStatePhilox4_32_10P17curandStateXORWOW_param_4];
	ld.param.u64 	%rd80, [_Z4testyyyP19curandStateMRG32k3aP24curandStatePhilox4_32_10P17curandStateXORWOW_param_3];
	ld.param.u64 	%rd74, [_Z4testyyyP19curandStateMRG32k3aP24curandStatePhilox4_32_10P17curandStateXORWOW_param_2];
	ld.param.u64 	%rd68, [_Z4testyyyP19curandStateMRG32k3aP24curandStatePhilox4_32_10P17curandStateXORWOW_param_1];
	ld.param.u64 	%rd63, [_Z4testyyyP19curandStateMRG32k3aP24curandStatePhilox4_32_10P17curandStateXORWOW_param_0];
	cvta.to.global.u64 	%rd46, %rd81;
	setp.eq.s64 	%p619, %rd68, 0;
	cvt.rn.f64.u32 	%fd3980, %r64;
	cvt.rn.f64.u32 	%fd3981, %r63;
	cvt.rn.f64.u32 	%fd3982, %r62;
	mul.f64 	%fd3983, %fd4281, 0d3EE0000000000000;
	cvt.rmi.f64.f64 	%fd3984, %fd3983;
	mul.f64 	%fd3985, %fd3984, 0d4100000000000000;
	sub.f64 	%fd3986, %fd4281, %fd3985;
	mul.f64 	%fd3987, %fd3984, %fd3982;
	div.rn.f64 	%fd3988, %fd3987, 0d41EFFFF4D7600000;
	cvt.rmi.f64.f64 	%fd3989, %fd3988;
	mul.f64 	%fd3990, %fd3989, 0d41EFFFF4D7600000;
	sub.f64 	%fd3991, %fd3987, %fd3990;
	setp.lt.f64 	%p620, %fd3991, 0d0000000000000000;
	add.f64 	%fd3992, %fd3991, 0d41EFFFF4D7600000;
	selp.f64 	%fd3993, %fd3992, %fd3991, %p620;
	mul.f64 	%fd3994, %fd3986, %fd3982;
	div.rn.f64 	%fd3995, %fd3994, 0d41EFFFF4D7600000;
	cvt.rmi.f64.f64 	%fd3996, %fd3995;
	mul.f64 	%fd3997, %fd3996, 0d41EFFFF4D7600000;
	sub.f64 	%fd3998, %fd3994, %fd3997;
	setp.lt.f64 	%p621, %fd3998, 0d0000000000000000;
	add.f64 	%fd3999, %fd3998, 0d41EFFFF4D7600000;
	selp.f64 	%fd4000, %fd3999, %fd3998, %p621;
	fma.rn.f64 	%fd4001, %fd3993, 0d4100000000000000, %fd4000;
	div.rn.f64 	%fd4002, %fd4001, 0d41EFFFF4D7600000;
	cvt.rmi.f64.f64 	%fd4003, %fd4002;
	mul.f64 	%fd4004, %fd4003, 0d41EFFFF4D7600000;
	sub.f64 	%fd4005, %fd4001, %fd4004;
	setp.lt.f64 	%p622, %fd4005, 0d0000000000000000;
	add.f64 	%fd4006, %fd4005, 0d41EFFFF4D7600000;
	selp.f64 	%fd4007, %fd4006, %fd4005, %p622;
	setp.lt.f64 	%p623, %fd4007, 0d0000000000000000;
	add.f64 	%fd4008, %fd4007, 0d41EFFFF4D7600000;
	selp.f64 	%fd4009, %fd4008, %fd4007, %p623;
	mul.f64 	%fd4010, %fd4282, 0d3EE0000000000000;
	cvt.rmi.f64.f64 	%fd4011, %fd4010;
	mul.f64 	%fd4012, %fd4011, 0d4100000000000000;
	sub.f64 	%fd4013, %fd4282, %fd4012;
	mul.f64 	%fd4014, %fd4011, %fd3981;
	div.rn.f64 	%fd4015, %fd4014, 0d41EFFFF4D7600000;
	cvt.rmi.f64.f64 	%fd4016, %fd4015;
	mul.f64 	%fd4017, %fd4016, 0d41EFFFF4D7600000;
	sub.f64 	%fd4018, %fd4014, %fd4017;
	setp.lt.f64 	%p624, %fd4018, 0d0000000000000000;
	add.f64 	%fd4019, %fd4018, 0d41EFFFF4D7600000;
	selp.f64 	%fd4020, %fd4019, %fd4018, %p624;
	mul.f64 	%fd4021, %fd4013, %fd3981;
	div.rn.f64 	%fd4022, %fd4021, 0d41EFFFF4D7600000;
	cvt.rmi.f64.f64 	%fd4023, %fd4022;
	mul.f64 	%fd4024, %fd4023, 0d41EFFFF4D7600000;
	sub.f64 	%fd4025, %fd4021, %fd4024;
	setp.lt.f64 	%p625, %fd4025, 0d0000000000000000;
	add.f64 	%fd4026, %fd4025, 0d41EFFFF4D7600000;
	selp.f64 	%fd4027, %fd4026, %fd4025, %p625;
	fma.rn.f64 	%fd4028, %fd4020, 0d4100000000000000, %fd4027;
	div.rn.f64 	%fd4029, %fd4028, 0d41EFFFF4D7600000;
	cvt.rmi.f64.f64 	%fd4030, %fd4029;
	mul.f64 	%fd4031, %fd4030, 0d41EFFFF4D7600000;
	sub.f64 	%fd4032, %fd4028, %fd4031;
	setp.lt.f64 	%p626, %fd4032, 0d0000000000000000;
	add.f64 	%fd4033, %fd4032, 0d41EFFFF4D7600000;
	selp.f64 	%fd4034, %fd4033, %fd4032, %p626;
	setp.lt.f64 	%p627, %fd4034, 0d0000000000000000;
	add.f64 	%fd4035, %fd4034, 0d41EFFFF4D7600000;
	selp.f64 	%fd4036, %fd4035, %fd4034, %p627;
	add.f64 	%fd4037, %fd4009, %fd4036;
	mul.f64 	%fd4038, %fd4283, 0d3EE0000000000000;
	cvt.rmi.f64.f64 	%fd4039, %fd4038;
	mul.f64 	%fd4040, %fd4039, 0d4100000000000000;
	sub.f64 	%fd4041, %fd4283, %fd4040;
	mul.f64 	%fd4042, %fd4039, %fd3980;
	div.rn.f64 	%fd4043, %fd4042, 0d41EFFFF4D7600000;
	cvt.rmi.f64.f64 	%fd4044, %fd4043;
	mul.f64 	%fd4045, %fd4044, 0d41EFFFF4D7600000;
	sub.f64 	%fd4046, %fd4042, %fd4045;
	setp.lt.f64 	%p628, %fd4046, 0d0000000000000000;
	add.f64 	%fd4047, %fd4046, 0d41EFFFF4D7600000;
	selp.f64 	%fd4048, %fd4047, %fd4046, %p628;
	mul.f64 	%fd4049, %fd4041, %fd3980;
	div.rn.f64 	%fd4050, %fd4049, 0d41EFFFF4D7600000;
	cvt.rmi.f64.f64 	%fd4051, %fd4050;
	mul.f64 	%fd4052, %fd4051, 0d41EFFFF4D7600000;
	sub.f64 	%fd4053, %fd4049, %fd4052;
	setp.lt.f64 	%p629, %fd4053, 0d0000000000000000;
	add.f64 	%fd4054, %fd4053, 0d41EFFFF4D7600000;
	selp.f64 	%fd4055, %fd4054, %fd4053, %p629;
	fma.rn.f64 	%fd4056, %fd4048, 0d4100000000000000, %fd4055;
	div.rn.f64 	%fd4057, %fd4056, 0d41EFFFF4D7600000;
	cvt.rmi.f64.f64 	%fd4058, %fd4057;
	mul.f64 	%fd4059, %fd4058, 0d41EFFFF4D7600000;
	sub.f64 	%fd4060, %fd4056, %fd4059;
	setp.lt.f64 	%p630, %fd4060, 0d0000000000000000;
	add.f64 	%fd4061, %fd4060, 0d41EFFFF4D7600000;
	selp.f64 	%fd4062, %fd4061, %fd4060, %p630;
	setp.lt.f64 	%p631, %fd4062, 0d0000000000000000;
	add.f64 	%fd4063, %fd4062, 0d41EFFFF4D7600000;
	selp.f64 	%fd4064, %fd4063, %fd4062, %p631;
	add.f64 	%fd4065, %fd4037, %fd4064;
	div.rn.f64 	%fd4066, %fd4065, 0d41EFFFF4D7600000;
	cvt.rmi.f64.f64 	%fd4067, %fd4066;
	mul.f64 	%fd4068, %fd4067, 0d41EFFFF4D7600000;
	sub.f64 	%fd4069, %fd4065, %fd4068;
	setp.lt.f64 	%p632, %fd4069, 0d0000000000000000;
	add.f64 	%fd4070, %fd4069, 0d41EFFFF4D7600000;
	selp.f64 	%fd4071, %fd4070, %fd4069, %p632;
	mul.f64 	%fd4072, %fd4284, 0d3EE0000000000000;
	cvt.rmi.f64.f64 	%fd4073, %fd4072;
	mul.f64 	%fd4074, %fd4073, 0d4100000000000000;
	sub.f64 	%fd4075, %fd4284, %fd4074;
	mul.f64 	%fd4076, %fd4073, %fd3982;
	div.rn.f64 	%fd4077, %fd4076, 0d41EFFFF4D7600000;
	cvt.rmi.f64.f64 	%fd4078, %fd4077;
	mul.f64 	%fd4079, %fd4078, 0d41EFFFF4D7600000;
	sub.f64 	%fd4080, %fd4076, %fd4079;
	setp.lt.f64 	%p633, %fd4080, 0d0000000000000000;
	add.f64 	%fd4081, %fd4080, 0d41EFFFF4D7600000;
	selp.f64 	%fd4082, %fd4081, %fd4080, %p633;
	mul.f64 	%fd4083, %fd4075, %fd3982;
	div.rn.f64 	%fd4084, %fd4083, 0d41EFFFF4D7600000;
	cvt.rmi.f64.f64 	%fd4085, %fd4084;
	mul.f64 	%fd4086, %fd4085, 0d41EFFFF4D7600000;
	sub.f64 	%fd4087, %fd4083, %fd4086;
	setp.lt.f64 	%p634, %fd4087, 0d0000000000000000;
	add.f64 	%fd4088, %fd4087, 0d41EFFFF4D7600000;
	selp.f64 	%fd4089, %fd4088, %fd4087, %p634;
	fma.rn.f64 	%fd4090, %fd4082, 0d4100000000000000, %fd4089;
	div.rn.f64 	%fd4091, %fd4090, 0d41EFFFF4D7600000;
	cvt.rmi.f64.f64 	%fd4092, %fd4091;
	mul.f64 	%fd4093, %fd4092, 0d41EFFFF4D7600000;
	sub.f64 	%fd4094, %fd4090, %fd4093;
	setp.lt.f64 	%p635, %fd4094, 0d0000000000000000;
	add.f64 	%fd4095, %fd4094, 0d41EFFFF4D7600000;
	selp.f64 	%fd4096, %fd4095, %fd4094, %p635;
	setp.lt.f64 	%p636, %fd4096, 0d0000000000000000;
	add.f64 	%fd4097, %fd4096, 0d41EFFFF4D7600000;
	selp.f64 	%fd4098, %fd4097, %fd4096, %p636;
	mul.f64 	%fd4099, %fd4285, 0d3EE0000000000000;
	cvt.rmi.f64.f64 	%fd4100, %fd4099;
	mul.f64 	%fd4101, %fd4100, 0d4100000000000000;
	sub.f64 	%fd4102, %fd4285, %fd4101;
	mul.f64 	%fd4103, %fd4100, %fd3981;
	div.rn.f64 	%fd4104, %fd4103, 0d41EFFFF4D7600000;
	cvt.rmi.f64.f64 	%fd4105, %fd4104;
	mul.f64 	%fd4106, %fd4105, 0d41EFFFF4D7600000;
	sub.f64 	%fd4107, %fd4103, %fd4106;
	setp.lt.f64 	%p637, %fd4107, 0d0000000000000000;
	add.f64 	%fd4108, %fd4107, 0d41EFFFF4D7600000;
	selp.f64 	%fd4109, %fd4108, %fd4107, %p637;
	mul.f64 	%fd4110, %fd4102, %fd3981;
	div.rn.f64 	%fd4111, %fd4110, 0d41EFFFF4D7600000;
	cvt.rmi.f64.f64 	%fd4112, %fd4111;
	mul.f64 	%fd4113, %fd4112, 0d41EFFFF4D7600000;
	sub.f64 	%fd4114, %fd4110, %fd4113;
	setp.lt.f64 	%p638, %fd4114, 0d0000000000000000;
	add.f64 	%fd4115, %fd4114, 0d41EFFFF4D7600000;
	selp.f64 	%fd4116, %fd4115, %fd4114, %p638;
	fma.rn.f64 	%fd4117, %fd4109, 0d4100000000000000, %fd4116;
	div.rn.f64 	%fd4118, %fd4117, 0d41EFFFF4D7600000;
	cvt.rmi.f64.f64 	%fd4119, %fd4118;
	mul.f64 	%fd4120, %fd4119, 0d41EFFFF4D7600000;
	sub.f64 	%fd4121, %fd4117, %fd4120;
	setp.lt.f64 	%p639, %fd4121, 0d0000000000000000;
	add.f64 	%fd4122, %fd4121, 0d41EFFFF4D7600000;
	selp.f64 	%fd4123, %fd4122, %fd4121, %p639;
	setp.lt.f64 	%p640, %fd4123, 0d0000000000000000;
	add.f64 	%fd4124, %fd4123, 0d41EFFFF4D7600000;
	selp.f64 	%fd4125, %fd4124, %fd4123, %p640;
	add.f64 	%fd4126, %fd4098, %fd4125;
	mul.f64 	%fd4127, %fd4286, 0d3EE0000000000000;
	cvt.rmi.f64.f64 	%fd4128, %fd4127;
	mul.f64 	%fd4129, %fd4128, 0d4100000000000000;
	sub.f64 	%fd4130, %fd4286, %fd4129;
	mul.f64 	%fd4131, %fd4128, %fd3980;
	div.rn.f64 	%fd4132, %fd4131, 0d41EFFFF4D7600000;
	cvt.rmi.f64.f64 	%fd4133, %fd4132;
	mul.f64 	%fd4134, %fd4133, 0d41EFFFF4D7600000;
	sub.f64 	%fd4135, %fd4131, %fd4134;
	setp.lt.f64 	%p641, %fd4135, 0d0000000000000000;
	add.f64 	%fd4136, %fd4135, 0d41EFFFF4D7600000;
	selp.f64 	%fd4137, %fd4136, %fd4135, %p641;
	mul.f64 	%fd4138, %fd4130, %fd3980;
	div.rn.f64 	%fd4139, %fd4138, 0d41EFFFF4D7600000;
	cvt.rmi.f64.f64 	%fd4140, %fd4139;
	mul.f64 	%fd4141, %fd4140, 0d41EFFFF4D7600000;
	sub.f64 	%fd4142, %fd4138, %fd4141;
	setp.lt.f64 	%p642, %fd4142, 0d0000000000000000;
	add.f64 	%fd4143, %fd4142, 0d41EFFFF4D7600000;
	selp.f64 	%fd4144, %fd4143, %fd4142, %p642;
	fma.rn.f64 	%fd4145, %fd4137, 0d4100000000000000, %fd4144;
	div.rn.f64 	%fd4146, %fd4145, 0d41EFFFF4D7600000;
	cvt.rmi.f64.f64 	%fd4147, %fd4146;
	mul.f64 	%fd4148, %fd4147, 0d41EFFFF4D7600000;
	sub.f64 	%fd4149, %fd4145, %fd4148;
	setp.lt.f64 	%p643, %fd4149, 0d0000000000000000;
	add.f64 	%fd4150, %fd4149, 0d41EFFFF4D7600000;
	selp.f64 	%fd4151, %fd4150, %fd4149, %p643;
	setp.lt.f64 	%p644, %fd4151, 0d0000000000000000;
	add.f64 	%fd4152, %fd4151, 0d41EFFFF4D7600000;
	selp.f64 	%fd4153, %fd4152, %fd4151, %p644;
	add.f64 	%fd4154, %fd4126, %fd4153;
	div.rn.f64 	%fd4155, %fd4154, 0d41EFFFF4D7600000;
	cvt.rmi.f64.f64 	%fd4156, %fd4155;
	mul.f64 	%fd4157, %fd4156, 0d41EFFFF4D7600000;
	sub.f64 	%fd4158, %fd4154, %fd4157;
	setp.lt.f64 	%p645, %fd4158, 0d0000000000000000;
	add.f64 	%fd4159, %fd4158, 0d41EFFFF4D7600000;
	selp.f64 	%fd4160, %fd4159, %fd4158, %p645;
	mul.f64 	%fd4161, %fd4287, 0d3EE0000000000000;
	cvt.rmi.f64.f64 	%fd4162, %fd4161;
	mul.f64 	%fd4163, %fd4162, 0d4100000000000000;
	sub.f64 	%fd4164, %fd4287, %fd4163;
	mul.f64 	%fd4165, %fd4162, %fd3982;
	div.rn.f64 	%fd4166, %fd4165, 0d41EFFFF4D7600000;
	cvt.rmi.f64.f64 	%fd4167, %fd4166;
	mul.f64 	%fd4168, %fd4167, 0d41EFFFF4D7600000;
	sub.f64 	%fd4169, %fd4165, %fd4168;
	setp.lt.f64 	%p646, %fd4169, 0d0000000000000000;
	add.f64 	%fd4170, %fd4169, 0d41EFFFF4D7600000;
	selp.f64 	%fd4171, %fd4170, %fd4169, %p646;
	mul.f64 	%fd4172, %fd4164, %fd3982;
	div.rn.f64 	%fd4173, %fd4172, 0d41EFFFF4D7600000;
	cvt.rmi.f64.f64 	%fd4174, %fd4173;
	mul.f64 	%fd4175, %fd4174, 0d41EFFFF4D7600000;
	sub.f64 	%fd4176, %fd4172, %fd4175;
	setp.lt.f64 	%p647, %fd4176, 0d0000000000000000;
	add.f64 	%fd4177, %fd4176, 0d41EFFFF4D7600000;
	selp.f64 	%fd4178, %fd4177, %fd4176, %p647;
	fma.rn.f64 	%fd4179, %fd4171, 0d4100000000000000, %fd4178;
	div.rn.f64 	%fd4180, %fd4179, 0d41EFFFF4D7600000;
	cvt.rmi.f64.f64 	%fd4181, %fd4180;
	mul.f64 	%fd4182, %fd4181, 0d41EFFFF4D7600000;
	sub.f64 	%fd4183, %fd4179, %fd4182;
	setp.lt.f64 	%p648, %fd4183, 0d0000000000000000;
	add.f64 	%fd4184, %fd4183, 0d41EFFFF4D7600000;
	selp.f64 	%fd4185, %fd4184, %fd4183, %p648;
	setp.lt.f64 	%p649, %fd4185, 0d0000000000000000;
	add.f64 	%fd4186, %fd4185, 0d41EFFFF4D7600000;
	selp.f64 	%fd4187, %fd4186, %fd4185, %p649;
	mul.f64 	%fd4188, %fd4288, 0d3EE0000000000000;
	cvt.rmi.f64.f64 	%fd4189, %fd4188;
	mul.f64 	%fd4190, %fd4189, 0d4100000000000000;
	sub.f64 	%fd4191, %fd4288, %fd4190;
	mul.f64 	%fd4192, %fd4189, %fd3981;
	div.rn.f64 	%fd4193, %fd4192, 0d41EFFFF4D7600000;
	cvt.rmi.f64.f64 	%fd4194, %fd4193;
	mul.f64 	%fd4195, %fd4194, 0d41EFFFF4D7600000;
	sub.f64 	%fd4196, %fd4192, %fd4195;
	setp.lt.f64 	%p650, %fd4196, 0d0000000000000000;
	add.f64 	%fd4197, %fd4196, 0d41EFFFF4D7600000;
	selp.f64 	%fd4198, %fd4197, %fd4196, %p650;
	mul.f64 	%fd4199, %fd4191, %fd3981;
	div.rn.f64 	%fd4200, %fd4199, 0d41EFFFF4D7600000;
	cvt.rmi.f64.f64 	%fd4201, %fd4200;
	mul.f64 	%fd4202, %fd4201, 0d41EFFFF4D7600000;
	sub.f64 	%fd4203, %fd4199, %fd4202;
	setp.lt.f64 	%p651, %fd4203, 0d0000000000000000;
	add.f64 	%fd4204, %fd4203, 0d41EFFFF4D7600000;
	selp.f64 	%fd4205, %fd4204, %fd4203, %p651;
	fma.rn.f64 	%fd4206, %fd4198, 0d4100000000000000, %fd4205;
	div.rn.f64 	%fd4207, %fd4206, 0d41EFFFF4D7600000;
	cvt.rmi.f64.f64 	%fd4208, %fd4207;
	mul.f64 	%fd4209, %fd4208, 0d41EFFFF4D7600000;
	sub.f64 	%fd4210, %fd4206, %fd4209;
	setp.lt.f64 	%p652, %fd4210, 0d0000000000000000;
	add.f64 	%fd4211, %fd4210, 0d41EFFFF4D7600000;
	selp.f64 	%fd4212, %fd4211, %fd4210, %p652;
	setp.lt.f64 	%p653, %fd4212, 0d0000000000000000;
	add.f64 	%fd4213, %fd4212, 0d41EFFFF4D7600000;
	selp.f64 	%fd4214, %fd4213, %fd4212, %p653;
	add.f64 	%fd4215, %fd4187, %fd4214;
	mul.f64 	%fd4216, %fd4289, 0d3EE0000000000000;
	cvt.rmi.f64.f64 	%fd4217, %fd4216;
	mul.f64 	%fd4218, %fd4217, 0d4100000000000000;
	sub.f64 	%fd4219, %fd4289, %fd4218;
	mul.f64 	%fd4220, %fd4217, %fd3980;
	div.rn.f64 	%fd4221, %fd4220, 0d41EFFFF4D7600000;
	cvt.rmi.f64.f64 	%fd4222, %fd4221;
	mul.f64 	%fd4223, %fd4222, 0d41EFFFF4D7600000;
	sub.f64 	%fd4224, %fd4220, %fd4223;
	setp.lt.f64 	%p654, %fd4224, 0d0000000000000000;
	add.f64 	%fd4225, %fd4224, 0d41EFFFF4D7600000;
	selp.f64 	%fd4226, %fd4225, %fd4224, %p654;
	mul.f64 	%fd4227, %fd4219, %fd3980;
	div.rn.f64 	%fd4228, %fd4227, 0d41EFFFF4D7600000;
	cvt.rmi.f64.f64 	%fd4229, %fd4228;
	mul.f64 	%fd4230, %fd4229, 0d41EFFFF4D7600000;
	sub.f64 	%fd4231, %fd4227, %fd4230;
	setp.lt.f64 	%p655, %fd4231, 0d0000000000000000;
	add.f64 	%fd4232, %fd4231, 0d41EFFFF4D7600000;
	selp.f64 	%fd4233, %fd4232, %fd4231, %p655;
	fma.rn.f64 	%fd4234, %fd4226, 0d4100000000000000, %fd4233;
	div.rn.f64 	%fd4235, %fd4234, 0d41EFFFF4D7600000;
	cvt.rmi.f64.f64 	%fd4236, %fd4235;
	mul.f64 	%fd4237, %fd4236, 0d41EFFFF4D7600000;
	sub.f64 	%fd4238, %fd4234, %fd4237;
	setp.lt.f64 	%p656, %fd4238, 0d0000000000000000;
	add.f64 	%fd4239, %fd4238, 0d41EFFFF4D7600000;
	selp.f64 	%fd4240, %fd4239, %fd4238, %p656;
	setp.lt.f64 	%p657, %fd4240, 0d0000000000000000;
	add.f64 	%fd4241, %fd4240, 0d41EFFFF4D7600000;
	selp.f64 	%fd4242, %fd4241, %fd4240, %p657;
	add.f64 	%fd4243, %fd4215, %fd4242;
	div.rn.f64 	%fd4244, %fd4243, 0d41EFFFF4D7600000;
	cvt.rmi.f64.f64 	%fd4245, %fd4244;
	mul.f64 	%fd4246, %fd4245, 0d41EFFFF4D7600000;
	sub.f64 	%fd4247, %fd4243, %fd4246;
	setp.lt.f64 	%p658, %fd4247, 0d0000000000000000;
	add.f64 	%fd4248, %fd4247, 0d41EFFFF4D7600000;
	selp.f64 	%fd4249, %fd4248, %fd4247, %p658;
	cvt.rzi.u32.f64 	%r543, %fd4071;
	cvta.to.global.u64 	%rd47, %rd80;
	st.global.u32 	[%rd47+12], %r543;
	cvt.rzi.u32.f64 	%r544, %fd4160;
	st.global.u32 	[%rd47+16], %r544;
	cvt.rzi.u32.f64 	%r545, %fd4249;
	st.global.u32 	[%rd47+20], %r545;
	mov.b32 	%r546, 0;
	st.global.v2.u32 	[%rd47+24], {%r546, %r546};
	st.global.u32 	[%rd47+32], %r546;
	mov.b64 	%rd48, 0;
	st.global.u64 	[%rd47+40], %rd48;
	cvt.u32.u64 	%r547, %rd63;
	{ .reg .b32 tmp; mov.b64 {tmp, %r548}, %rd63; }
	st.global.v2.u32 	[%rd46+48], {%r546, %r546};
	st.global.u64 	[%rd46+56], %rd48;
	cvt.u32.u64 	%r549, %rd68;
	{ .reg .b32 tmp; mov.b64 {tmp, %r550}, %rd68; }
	mov.b32 	%r551, -845247145;
	mul.hi.u32 	%r552, %r551, %r549;
	mul.lo.s32 	%r553, %r549, -845247145;
	add.s32 	%r554, %r547, -1640531527;
	add.s32 	%r555, %r548, -1150833019;
	xor.b32  	%r556, %r554, %r553;
	add.s32 	%r557, %r547, 1013904242;
	add.s32 	%r558, %r548, 1993301258;
	add.s32 	%r559, %r547, -626627285;
	add.s32 	%r560, %r548, 842468239;
	add.s32 	%r561, %r547, 2027808484;
	add.s32 	%r562, %r548, -308364780;
	add.s32 	%r563, %r547, 387276957;
	add.s32 	%r564, %r548, -1459197799;
	add.s32 	%r565, %r547, -1253254570;
	add.s32 	%r566, %r548, 1684936478;
	add.s32 	%r567, %r547, 1401181199;
	add.s32 	%r568, %r548, 534103459;
	add.s32 	%r569, %r547, -239350328;
	add.s32 	%r570, %r548, -616729560;
	add.s32 	%r571, %r547, -1879881855;
	add.s32 	%r572, %r548, -1767562579;
	cvt.u32.u64 	%r123, %rd74;
	and.b32  	%r573, %r123, 3;
	mov.b64 	{%r574, %r575}, %rd63;
	st.global.v4.u32 	[%rd46+32], {%r574, %r575, %r573, %r546};
	shr.u64 	%rd49, %rd74, 2;
	cvt.u32.u64 	%r576, %rd49;
	shr.u64 	%rd50, %rd74, 34;
	cvt.u32.u64 	%r577, %rd50;
	st.global.v4.u32 	[%rd46], {%r576, %r577, %r549, %r550};
	mov.b32 	%r578, -766435501;
	mul.hi.u32 	%r579, %r578, %r576;
	mul.lo.s32 	%r580, %r576, -766435501;
	xor.b32  	%r581, %r552, %r577;
	xor.b32  	%r582, %r581, %r547;
	xor.b32  	%r583, %r579, %r550;
	xor.b32  	%r584, %r583, %r548;
	mul.hi.u32 	%r585, %r578, %r582;
	mul.lo.s32 	%r586, %r582, -766435501;
	mul.hi.u32 	%r587, %r551, %r584;
	mul.lo.s32 	%r588, %r584, -845247145;
	xor.b32  	%r589, %r556, %r587;
	xor.b32  	%r590, %r585, %r580;
	xor.b32  	%r591, %r590, %r555;
	mul.hi.u32 	%r592, %r578, %r589;
	mul.lo.s32 	%r593, %r589, -766435501;
	mul.hi.u32 	%r594, %r551, %r591;
	mul.lo.s32 	%r595, %r591, -845247145;
	xor.b32  	%r596, %r588, %r594;
	xor.b32  	%r597, %r596, %r557;
	xor.b32  	%r598, %r586, %r592;
	xor.b32  	%r599, %r598, %r558;
	mul.hi.u32 	%r600, %r578, %r597;
	mul.lo.s32 	%r601, %r597, -766435501;
	mul.hi.u32 	%r602, %r551, %r599;
	mul.lo.s32 	%r603, %r599, -845247145;
	xor.b32  	%r604, %r595, %r602;
	xor.b32  	%r605, %r604, %r559;
	xor.b32  	%r606, %r593, %r600;
	xor.b32  	%r607, %r606, %r560;
	mul.hi.u32 	%r608, %r578, %r605;
	mul.lo.s32 	%r609, %r605, -766435501;
	mul.hi.u32 	%r610, %r551, %r607;
	mul.lo.s32 	%r611, %r607, -845247145;
	xor.b32  	%r612, %r603, %r610;
	xor.b32  	%r613, %r612, %r561;
	xor.b32  	%r614, %r601, %r608;
	xor.b32  	%r615, %r614, %r562;
	mul.hi.u32 	%r616, %r578, %r613;
	mul.lo.s32 	%r617, %r613, -766435501;
	mul.hi.u32 	%r618, %r551, %r615;
	mul.lo.s32 	%r619, %r615, -845247145;
	xor.b32  	%r620, %r611, %r618;
	xor.b32  	%r621, %r620, %r563;
	xor.b32  	%r622, %r609, %r616;
	xor.b32  	%r623, %r622, %r564;
	mul.hi.u32 	%r624, %r578, %r621;
	mul.lo.s32 	%r625, %r621, -766435501;
	mul.hi.u32 	%r626, %r551, %r623;
	mul.lo.s32 	%r627, %r623, -845247145;
	xor.b32  	%r628, %r619, %r626;
	xor.b32  	%r629, %r628, %r565;
	xor.b32  	%r630, %r617, %r624;
	xor.b32  	%r631, %r630, %r566;
	mul.hi.u32 	%r632, %r578, %r629;
	mul.lo.s32 	%r633, %r629, -766435501;
	mul.hi.u32 	%r634, %r551, %r631;
	mul.lo.s32 	%r635, %r631, -845247145;
	xor.b32  	%r636, %r627, %r634;
	xor.b32  	%r637, %r636, %r567;
	xor.b32  	%r638, %r625, %r632;
	xor.b32  	%r639, %r638, %r568;
	mul.hi.u32 	%r640, %r578, %r637;
	mul.lo.s32 	%r641, %r637, -766435501;
	mul.hi.u32 	%r642, %r551, %r639;
	mul.lo.s32 	%r643, %r639, -845247145;
	xor.b32  	%r644, %r635, %r642;
	xor.b32  	%r645, %r644, %r569;
	xor.b32  	%r646, %r633, %r640;
	xor.b32  	%r647, %r646, %r570;
	mul.hi.u32 	%r648, %r578, %r645;
	mul.lo.s32 	%r649, %r645, -766435501;
	mul.hi.u32 	%r650, %r551, %r647;
	mul.lo.s32 	%r651, %r647, -845247145;
	xor.b32  	%r652, %r643, %r650;
	xor.b32  	%r653, %r652, %r571;
	xor.b32  	%r654, %r641, %r648;
	xor.b32  	%r655, %r654, %r572;
	st.global.v4.u32 	[%rd46+16], {%r653, %r651, %r655, %r649};
	xor.b32  	%r656, %r547, -1429050551;
	mul.lo.s32 	%r657, %r656, 1099087573;
	xor.b32  	%r658, %r548, -136515619;
	mul.lo.s32 	%r659, %r658, -1703105765;
	add.s32 	%r660, %r657, %r659;
	add.s32 	%r124, %r660, 6615241;
	add.s32 	%r661, %r657, 123456789;
	st.global.v2.u32 	[%rd1], {%r124, %r661};
	xor.b32  	%r662, %r657, 362436069;
	add.s32 	%r663, %r659, 521288629;
	st.global.v2.u32 	[%rd1+8], {%r662, %r663};
	xor.b32  	%r664, %r659, 88675123;
	add.s32 	%r665, %r657, 5783321;
	st.global.v2.u32 	[%rd1+16], {%r664, %r665};
	@%p619 bra 	$L__BB0_68;
	ld.param.u64 	%rd86, [_Z4testyyyP19curandStateMRG32k3aP24curandStatePhilox4_32_10P17curandStateXORWOW_param_1];
	mov.b32 	%r982, 0;
$L__BB0_28:
	and.b64  	%rd12, %rd86, 3;
	setp.eq.s64 	%p659, %rd12, 0;
	@%p659 bra 	$L__BB0_67;
	mul.wide.u32 	%rd51, %r982, 3200;
	mov.u64 	%rd52, precalc_xorwow_matrix;
	add.s64 	%rd13, %rd52, %rd51;
	cvt.u32.u64 	%r126, %rd12;
	mov.b32 	%r983, 0;
$L__BB0_30:
	mov.b32 	%r996, 0;
	mov.u32 	%r997, %r996;
	mov.u32 	%r998, %r996;
	mov.u32 	%r999, %r996;
	mov.u32 	%r1000, %r996;
	mov.u32 	%r989, %r996;
$L__BB0_31:
	mul.wide.u32 	%rd53, %r989, 4;
	add.s64 	%rd54, %rd1, %rd53;
	ld.global.u32 	%r134, [%rd54+4];
	shl.b32 	%r135, %r989, 5;
	mov.b32 	%r995, 0;
$L__BB0_32:
	.pragma "nounroll";
	shr.u32 	%r670, %r134, %r995;
	and.b32  	%r671, %r670, 1;
	setp.eq.b32 	%p660, %r671, 1;
	not.pred 	%p661, %p660;
	add.s32 	%r672, %r135, %r995;
	mul.lo.s32 	%r673, %r672, 5;
	mul.wide.u32 	%rd55, %r673, 4;
	add.s64 	%rd14, %rd13, %rd55;
	@%p661 bra 	$L__BB0_34;
	ld.global.u32 	%r674, [%rd14];
	xor.b32  	%r996, %r996, %r674;
	ld.global.u32 	%r675, [%rd14+4];
	xor.b32  	%r997, %r997, %r675;
	ld.global.u32 	%r676, [%rd14+8];
	xor.b32  	%r998, %r998, %r676;
	ld.global.u32 	%r677, [%rd14+12];
	xor.b32  	%r999, %r999, %r677;
	ld.global.u32 	%r678, [%rd14+16];
	xor.b32  	%r1000, %r1000, %r678;
$L__BB0_34:
	and.b32  	%r680, %r670, 2;
	setp.eq.s32 	%p662, %r680, 0;
	@%p662 bra 	$L__BB0_36;
	ld.global.u32 	%r681, [%rd14+20];
	xor.b32  	%r996, %r996, %r681;
	ld.global.u32 	%r682, [%rd14+24];
	xor.b32  	%r997, %r997, %r682;
	ld.global.u32 	%r683, [%rd14+28];
	xor.b32  	%r998, %r998, %r683;
	ld.global.u32 	%r684, [%rd14+32];
	xor.b32  	%r999, %r999, %r684;
	ld.global.u32 	%r685, [%rd14+36];
	xor.b32  	%r1000, %r1000, %r685;
$L__BB0_36:
	and.b32  	%r687, %r670, 4;
	setp.eq.s32 	%p663, %r687, 0;
	@%p663 bra 	$L__BB0_38;
	ld.global.u32 	%r688, [%rd14+40];
	xor.b32  	%r996, %r996, %r688;
	ld.global.u32 	%r689, [%rd14+44];
	xor.b32  	%r997, %r997, %r689;
	ld.global.u32 	%r690, [%rd14+48];
	xor.b32  	%r998, %r998, %r690;
	ld.global.u32 	%r691, [%rd14+52];
	xor.b32  	%r999, %r999, %r691;
	ld.global.u32 	%r692, [%rd14+56];
	xor.b32  	%r1000, %r1000, %r692;
$L__BB0_38:
	and.b32  	%r694, %r670, 8;
	setp.eq.s32 	%p664, %r694, 0;
	@%p664 bra 	$L__BB0_40;
	ld.global.u32 	%r695, [%rd14+60];
	xor.b32  	%r996, %r996, %r695;
	ld.global.u32 	%r696, [%rd14+64];
	xor.b32  	%r997, %r997, %r696;
	ld.global.u32 	%r697, [%rd14+68];
	xor.b32  	%r998, %r998, %r697;
	ld.global.u32 	%r698, [%rd14+72];
	xor.b32  	%r999, %r999, %r698;
	ld.global.u32 	%r699, [%rd14+76];
	xor.b32  	%r1000, %r1000, %r699;
$L__BB0_40:
	and.b32  	%r701, %r670, 16;
	setp.eq.s32 	%p665, %r701, 0;
	@%p665 bra 	$L__BB0_42;
	ld.global.u32 	%r702, [%rd14+80];
	xor.b32  	%r996, %r996, %r702;
	ld.global.u32 	%r703, [%rd14+84];
	xor.b32  	%r997, %r997, %r703;
	ld.global.u32 	%r704, [%rd14+88];
	xor.b32  	%r998, %r998, %r704;
	ld.global.u32 	%r705, [%rd14+92];
	xor.b32  	%r999, %r999, %r705;
	ld.global.u32 	%r706, [%rd14+96];
	xor.b32  	%r1000, %r1000, %r706;
$L__BB0_42:
	and.b32  	%r708, %r670, 32;
	setp.eq.s32 	%p666, %r708, 0;
	@%p666 bra 	$L__BB0_44;
	ld.global.u32 	%r709, [%rd14+100];
	xor.b32  	%r996, %r996, %r709;
	ld.global.u32 	%r710, [%rd14+104];
	xor.b32  	%r997, %r997, %r710;
	ld.global.u32 	%r711, [%rd14+108];
	xor.b32  	%r998, %r998, %r711;
	ld.global.u32 	%r712, [%rd14+112];
	xor.b32  	%r999, %r999, %r712;
	ld.global.u32 	%r713, [%rd14+116];
	xor.b32  	%r1000, %r1000, %r713;
$L__BB0_44:
	and.b32  	%r715, %r670, 64;
	setp.eq.s32 	%p667, %r715, 0;
	@%p667 bra 	$L__BB0_46;
	ld.global.u32 	%r716, [%rd14+120];
	xor.b32  	%r996, %r996, %r716;
	ld.global.u32 	%r717, [%rd14+124];
	xor.b32  	%r997, %r997, %r717;
	ld.global.u32 	%r718, [%rd14+128];
	xor.b32  	%r998, %r998, %r718;
	ld.global.u32 	%r719, [%rd14+132];
	xor.b32  	%r999, %r999, %r719;
	ld.global.u32 	%r720, [%rd14+136];
	xor.b32  	%r1000, %r1000, %r720;
$L__BB0_46:
	and.b32  	%r722, %r670, 128;
	setp.eq.s32 	%p668, %r722, 0;
	@%p668 bra 	$L__BB0_48;
	ld.global.u32 	%r723, [%rd14+140];
	xor.b32  	%r996, %r996, %r723;
	ld.global.u32 	%r724, [%rd14+144];
	xor.b32  	%r997, %r997, %r724;
	ld.global.u32 	%r725, [%rd14+148];
	xor.b32  	%r998, %r998, %r725;
	ld.global.u32 	%r726, [%rd14+152];
	xor.b32  	%r999, %r999, %r726;
	ld.global.u32 	%r727, [%rd14+156];
	xor.b32  	%r1000, %r1000, %r727;
$L__BB0_48:
	and.b32  	%r729, %r670, 256;
	setp.eq.s32 	%p669, %r729, 0;
	@%p669 bra 	$L__BB0_50;
	ld.global.u32 	%r730, [%rd14+160];
	xor.b32  	%r996, %r996, %r730;
	ld.global.u32 	%r731, [%rd14+164];
	xor.b32  	%r997, %r997, %r731;
	ld.global.u32 	%r732, [%rd14+168];
	xor.b32  	%r998, %r998, %r732;
	ld.global.u32 	%r733, [%rd14+172];
	xor.b32  	%r999, %r999, %r733;
	ld.global.u32 	%r734, [%rd14+176];
	xor.b32  	%r1000, %r1000, %r734;
$L__BB0_50:
	and.b32  	%r736, %r670, 512;
	setp.eq.s32 	%p670, %r736, 0;
	@%p670 bra 	$L__BB0_52;
	ld.global.u32 	%r737, [%rd14+180];
	xor.b32  	%r996, %r996, %r737;
	ld.global.u32 	%r738, [%rd14+184];
	xor.b32  	%r997, %r997, %r738;
	ld.global.u32 	%r739, [%rd14+188];
	xor.b32  	%r998, %r998, %r739;
	ld.global.u32 	%r740, [%rd14+192];
	xor.b32  	%r999, %r999, %r740;
	ld.global.u32 	%r741, [%rd14+196];
	xor.b32  	%r1000, %r1000, %r741;
$L__BB0_52:
	and.b32  	%r743, %r670, 1024;
	setp.eq.s32 	%p671, %r743, 0;
	@%p671 bra 	$L__BB0_54;
	ld.global.u32 	%r744, [%rd14+200];
	xor.b32  	%r996, %r996, %r744;
	ld.global.u32 	%r745, [%rd14+204];
	xor.b32  	%r997, %r997, %r745;
	ld.global.u32 	%r746, [%rd14+208];
	xor.b32  	%r998, %r998, %r746;
	ld.global.u32 	%r747, [%rd14+212];
	xor.b32  	%r999, %r999, %r747;
	ld.global.u32 	%r748, [%rd14+216];
	xor.b32  	%r1000, %r1000, %r748;
$L__BB0_54:
	and.b32  	%r750, %r670, 2048;
	setp.eq.s32 	%p672, %r750, 0;
	@%p672 bra 	$L__BB0_56;
	ld.global.u32 	%r751, [%rd14+220];
	xor.b32  	%r996, %r996, %r751;
	ld.global.u32 	%r752, [%rd14+224];
	xor.b32  	%r997, %r997, %r752;
	ld.global.u32 	%r753, [%rd14+228];
	xor.b32  	%r998, %r998, %r753;
	ld.global.u32 	%r754, [%rd14+232];
	xor.b32  	%r999, %r999, %r754;
	ld.global.u32 	%r755, [%rd14+236];
	xor.b32  	%r1000, %r1000, %r755;
$L__BB0_56:
	and.b32  	%r757, %r670, 4096;
	setp.eq.s32 	%p673, %r757, 0;
	@%p673 bra 	$L__BB0_58;
	ld.global.u32 	%r758, [%rd14+240];
	xor.b32  	%r996, %r996, %r758;
	ld.global.u32 	%r759, [%rd14+244];
	xor.b32  	%r997, %r997, %r759;
	ld.global.u32 	%r760, [%rd14+248];
	xor.b32  	%r998, %r998, %r760;
	ld.global.u32 	%r761, [%rd14+252];
	xor.b32  	%r999, %r999, %r761;
	ld.global.u32 	%r762, [%rd14+256];
	xor.b32  	%r1000, %r1000, %r762;
$L__BB0_58:
	and.b32  	%r764, %r670, 8192;
	setp.eq.s32 	%p674, %r764, 0;
	@%p674 bra 	$L__BB0_60;
	ld.global.u32 	%r765, [%rd14+260];
	xor.b32  	%r996, %r996, %r765;
	ld.global.u32 	%r766, [%rd14+264];
	xor.b32  	%r997, %r997, %r766;
	ld.global.u32 	%r767, [%rd14+268];
	xor.b32  	%r998, %r998, %r767;
	ld.global.u32 	%r768, [%rd14+272];
	xor.b32  	%r999, %r999, %r768;
	ld.global.u32 	%r769, [%rd14+276];
	xor.b32  	%r1000, %r1000, %r769;
$L__BB0_60:
	and.b32  	%r771, %r670, 16384;
	setp.eq.s32 	%p675, %r771, 0;
	@%p675 bra 	$L__BB0_62;
	ld.global.u32 	%r772, [%rd14+280];
	xor.b32  	%r996, %r996, %r772;
	ld.global.u32 	%r773, [%rd14+284];
	xor.b32  	%r997, %r997, %r773;
	ld.global.u32 	%r774, [%rd14+288];
	xor.b32  	%r998, %r998, %r774;
	ld.global.u32 	%r775, [%rd14+292];
	xor.b32  	%r999, %r999, %r775;
	ld.global.u32 	%r776, [%rd14+296];
	xor.b32  	%r1000, %r1000, %r776;
$L__BB0_62:
	and.b32  	%r778, %r670, 32768;
	setp.eq.s32 	%p676, %r778, 0;
	@%p676 bra 	$L__BB0_64;
	ld.global.u32 	%r779, [%rd14+300];
	xor.b32  	%r996, %r996, %r779;
	ld.global.u32 	%r780, [%rd14+304];
	xor.b32  	%r997, %r997, %r780;
	ld.global.u32 	%r781, [%rd14+308];
	xor.b32  	%r998, %r998, %r781;
	ld.global.u32 	%r782, [%rd14+312];
	xor.b32  	%r999, %r999, %r782;
	ld.global.u32 	%r783, [%rd14+316];
	xor.b32  	%r1000, %r1000, %r783;
$L__BB0_64:
	add.s32 	%r995, %r995, 16;
	setp.ne.s32 	%p677, %r995, 32;
	@%p677 bra 	$L__BB0_32;
	mad.lo.s32 	%r784, %r989, -31, %r135;
	add.s32 	%r989, %r784, 1;
	setp.ne.s32 	%p678, %r989, 5;
	@%p678 bra 	$L__BB0_31;
	st.global.u32 	[%rd1+4], %r996;
	st.global.u32 	[%rd1+8], %r997;
	st.global.u32 	[%rd1+12], %r998;
	st.global.u32 	[%rd1+16], %r999;
	st.global.u32 	[%rd1+20], %r1000;
	add.s32 	%r983, %r983, 1;
	setp.lt.u32 	%p679, %r983, %r126;
	@%p679 bra 	$L__BB0_30;
$L__BB0_67:
	shr.u64 	%rd15, %rd86, 2;
	add.s32 	%r982, %r982, 1;
	setp.lt.u64 	%p680, %rd86, 4;
	mov.u64 	%rd86, %rd15;
	@%p680 bra 	$L__BB0_68;
	bra.uni 	$L__BB0_28;
$L__BB0_68:
	ld.param.u64 	%rd75, [_Z4testyyyP19curandStateMRG32k3aP24curandStatePhilox4_32_10P17curandStateXORWOW_param_2];
	setp.eq.s64 	%p681, %rd75, 0;
	@%p681 bra 	$L__BB0_110;
	ld.param.u64 	%rd87, [_Z4testyyyP19curandStateMRG32k3aP24curandStatePhilox4_32_10P17curandStateXORWOW_param_2];
	mov.b32 	%r1076, 0;
	mov.u64 	%rd57, precalc_xorwow_offset_matrix;
$L__BB0_70:
	and.b64  	%rd17, %rd87, 3;
	setp.eq.s64 	%p682, %rd17, 0;
	@%p682 bra 	$L__BB0_109;
	mul.wide.u32 	%rd56, %r1076, 3200;
	add.s64 	%rd18, %rd57, %rd56;
	cvt.u32.u64 	%r307, %rd17;
	mov.b32 	%r1077, 0;
$L__BB0_72:
	mov.b32 	%r1090, 0;
	mov.u32 	%r1091, %r1090;
	mov.u32 	%r1092, %r1090;
	mov.u32 	%r1093, %r1090;
	mov.u32 	%r1094, %r1090;
	mov.u32 	%r1083, %r1090;
$L__BB0_73:
	mul.wide.u32 	%rd58, %r1083, 4;
	add.s64 	%rd59, %rd1, %rd58;
	ld.global.u32 	%r315, [%rd59+4];
	shl.b32 	%r316, %r1083, 5;
	mov.b32 	%r1089, 0;
$L__BB0_74:
	.pragma "nounroll";
	shr.u32 	%r789, %r315, %r1089;
	and.b32  	%r790, %r789, 1;
	setp.eq.b32 	%p683, %r790, 1;
	not.pred 	%p684, %p683;
	add.s32 	%r791, %r316, %r1089;
	mul.lo.s32 	%r792, %r791, 5;
	mul.wide.u32 	%rd60, %r792, 4;
	add.s64 	%rd19, %rd18, %rd60;
	@%p684 bra 	$L__BB0_76;
	ld.global.u32 	%r793, [%rd19];
	xor.b32  	%r1090, %r1090, %r793;
	ld.global.u32 	%r794, [%rd19+4];
	xor.b32  	%r1091, %r1091, %r794;
	ld.global.u32 	%r795, [%rd19+8];
	xor.b32  	%r1092, %r1092, %r795;
	ld.global.u32 	%r796, [%rd19+12];
	xor.b32  	%r1093, %r1093, %r796;
	ld.global.u32 	%r797, [%rd19+16];
	xor.b32  	%r1094, %r1094, %r797;
$L__BB0_76:
	and.b32  	%r799, %r789, 2;
	setp.eq.s32 	%p685, %r799, 0;
	@%p685 bra 	$L__BB0_78;
	ld.global.u32 	%r800, [%rd19+20];
	xor.b32  	%r1090, %r1090, %r800;
	ld.global.u32 	%r801, [%rd19+24];
	xor.b32  	%r1091, %r1091, %r801;
	ld.global.u32 	%r802, [%rd19+28];
	xor.b32  	%r1092, %r1092, %r802;
	ld.global.u32 	%r803, [%rd19+32];
	xor.b32  	%r1093, %r1093, %r803;
	ld.global.u32 	%r804, [%rd19+36];
	xor.b32  	%r1094, %r1094, %r804;
$L__BB0_78:
	and.b32  	%r806, %r789, 4;
	setp.eq.s32 	%p686, %r806, 0;
	@%p686 bra 	$L__BB0_80;
	ld.global.u32 	%r807, [%rd19+40];
	xor.b32  	%r1090, %r1090, %r807;
	ld.global.u32 	%r808, [%rd19+44];
	xor.b32  	%r1091, %r1091, %r808;
	ld.global.u32 	%r809, [%rd19+48];
	xor.b32  	%r1092, %r1092, %r809;
	ld.global.u32 	%r810, [%rd19+52];
	xor.b32  	%r1093, %r1093, %r810;
	ld.global.u32 	%r811, [%rd19+56];
	xor.b32  	%r1094, %r1094, %r811;
$L__BB0_80:
	and.b32  	%r813, %r789, 8;
	setp.eq.s32 	%p687, %r813, 0;
	@%p687 bra 	$L__BB0_82;
	ld.global.u32 	%r814, [%rd19+60];
	xor.b32  	%r1090, %r1090, %r814;
	ld.global.u32 	%r815, [%rd19+64];
	xor.b32  	%r1091, %r1091, %r815;
	ld.global.u32 	%r816, [%rd19+68];
	xor.b32  	%r1092, %r1092, %r816;
	ld.global.u32 	%r817, [%rd19+72];
	xor.b32  	%r1093, %r1093, %r817;
	ld.global.u32 	%r818, [%rd19+76];
	xor.b32  	%r1094, %r1094, %r818;
$L__BB0_82:
	and.b32  	%r820, %r789, 16;
	setp.eq.s32 	%p688, %r820, 0;
	@%p688 bra 	$L__BB0_84;
	ld.global.u32 	%r821, [%rd19+80];
	xor.b32  	%r1090, %r1090, %r821;
	ld.global.u32 	%r822, [%rd19+84];
	xor.b32  	%r1091, %r1091, %r822;
	ld.global.u32 	%r823, [%rd19+88];
	xor.b32  	%r1092, %r1092, %r823;
	ld.global.u32 	%r824, [%rd19+92];
	xor.b32  	%r1093, %r1093, %r824;
	ld.global.u32 	%r825, [%rd19+96];
	xor.b32  	%r1094, %r1094, %r825;
$L__BB0_84:
	and.b32  	%r827, %r789, 32;
	setp.eq.s32 	%p689, %r827, 0;
	@%p689 bra 	$L__BB0_86;
	ld.global.u32 	%r828, [%rd19+100];
	xor.b32  	%r1090, %r1090, %r828;
	ld.global.u32 	%r829, [%rd19+104];
	xor.b32  	%r1091, %r1091, %r829;
	ld.global.u32 	%r830, [%rd19+108];
	xor.b32  	%r1092, %r1092, %r830;
	ld.global.u32 	%r831, [%rd19+112];
	xor.b32  	%r1093, %r1093, %r831;
	ld.global.u32 	%r832, [%rd19+116];
	xor.b32  	%r1094, %r1094, %r832;
$L__BB0_86:
	and.b32  	%r834, %r789, 64;
	setp.eq.s32 	%p690, %r834, 0;
	@%p690 bra 	$L__BB0_88;
	ld.global.u32 	%r835, [%rd19+120];
	xor.b32  	%r1090, %r1090, %r835;
	ld.global.u32 	%r836, [%rd19+124];
	xor.b32  	%r1091, %r1091, %r836;
	ld.global.u32 	%r837, [%rd19+128];
	xor.b32  	%r1092, %r1092, %r837;
	ld.global.u32 	%r838, [%rd19+132];
	xor.b32  	%r1093, %r1093, %r838;
	ld.global.u32 	%r839, [%rd19+136];
	xor.b32  	%r1094, %r1094, %r839;
$L__BB0_88:
	and.b32  	%r841, %r789, 128;
	setp.eq.s32 	%p691, %r841, 0;
	@%p691 bra 	$L__BB0_90;
	ld.global.u32 	%r842, [%rd19+140];
	xor.b32  	%r1090, %r1090, %r842;
	ld.global.u32 	%r843, [%rd19+144];
	xor.b32  	%r1091, %r1091, %r843;
	ld.global.u32 	%r844, [%rd19+148];
	xor.b32  	%r1092, %r1092, %r844;
	ld.global.u32 	%r845, [%rd19+152];
	xor.b32  	%r1093, %r1093, %r845;
	ld.global.u32 	%r846, [%rd19+156];
	xor.b32  	%r1094, %r1094, %r846;
$L__BB0_90:
	and.b32  	%r848, %r789, 256;
	setp.eq.s32 	%p692, %r848, 0;
	@%p692 bra 	$L__BB0_92;
	ld.global.u32 	%r849, [%rd19+160];
	xor.b32  	%r1090, %r1090, %r849;
	ld.global.u32 	%r850, [%rd19+164];
	xor.b32  	%r1091, %r1091, %r850;
	ld.global.u32 	%r851, [%rd19+168];
	xor.b32  	%r1092, %r1092, %r851;
	ld.global.u32 	%r852, [%rd19+172];
	xor.b32  	%r1093, %r1093, %r852;
	ld.global.u32 	%r853, [%rd19+176];
	xor.b32  	%r1094, %r1094, %r853;
$L__BB0_92:
	and.b32  	%r855, %r789, 512;
	setp.eq.s32 	%p693, %r855, 0;
	@%p693 bra 	$L__BB0_94;
	ld.global.u32 	%r856, [%rd19+180];
	xor.b32  	%r1090, %r1090, %r856;
	ld.global.u32 	%r857, [%rd19+184];
	xor.b32  	%r1091, %r1091, %r857;
	ld.global.u32 	%r858, [%rd19+188];
	xor.b32  	%r1092, %r1092, %r858;
	ld.global.u32 	%r859, [%rd19+192];
	xor.b32  	%r1093, %r1093, %r859;
	ld.global.u32 	%r860, [%rd19+196];
	xor.b32  	%r1094, %r1094, %r860;
$L__BB0_94:
	and.b32  	%r862, %r789, 1024;
	setp.eq.s32 	%p694, %r862, 0;
	@%p694 bra 	$L__BB0_96;
	ld.global.u32 	%r863, [%rd19+200];
	xor.b32  	%r1090, %r1090, %r863;
	ld.global.u32 	%r864, [%rd19+204];
	xor.b32  	%r1091, %r1091, %r864;
	ld.global.u32 	%r865, [%rd19+208];
	xor.b32  	%r1092, %r1092, %r865;
	ld.global.u32 	%r866, [%rd19+212];
	xor.b32  	%r1093, %r1093, %r866;
	ld.global.u32 	%r867, [%rd19+216];
	xor.b32  	%r1094, %r1094, %r867;
$L__BB0_96:
	and.b32  	%r869, %r789, 2048;
	setp.eq.s32 	%p695, %r869, 0;
	@%p695 bra 	$L__BB0_98;
	ld.global.u32 	%r870, [%rd19+220];
	xor.b32  	%r1090, %r1090, %r870;
	ld.global.u32 	%r871, [%rd19+224];
	xor.b32  	%r1091, %r1091, %r871;
	ld.global.u32 	%r872, [%rd19+228];
	xor.b32  	%r1092, %r1092, %r872;
	ld.global.u32 	%r873, [%rd19+232];
	xor.b32  	%r1093, %r1093, %r873;
	ld.global.u32 	%r874, [%rd19+236];
	xor.b32  	%r1094, %r1094, %r874;
$L__BB0_98:
	and.b32  	%r876, %r789, 4096;
	setp.eq.s32 	%p696, %r876, 0;
	@%p696 bra 	$L__BB0_100;
	ld.global.u32 	%r877, [%rd19+240];
	xor.b32  	%r1090, %r1090, %r877;
	ld.global.u32 	%r878, [%rd19+244];
	xor.b32  	%r1091, %r1091, %r878;
	ld.global.u32 	%r879, [%rd19+248];
	xor.b32  	%r1092, %r1092, %r879;
	ld.global.u32 	%r880, [%rd19+252];
	xor.b32  	%r1093, %r1093, %r880;
	ld.global.u32 	%r881, [%rd19+256];
	xor.b32  	%r1094, %r1094, %r881;
$L__BB0_100:
	and.b32  	%r883, %r789, 8192;
	setp.eq.s32 	%p697, %r883, 0;
	@%p697 bra 	$L__BB0_102;
	ld.global.u32 	%r884, [%rd19+260];
	xor.b32  	%r1090, %r1090, %r884;
	ld.global.u32 	%r885, [%rd19+264];
	xor.b32  	%r1091, %r1091, %r885;
	ld.global.u32 	%r886, [%rd19+268];
	xor.b32  	%r1092, %r1092, %r886;
	ld.global.u32 	%r887, [%rd19+272];
	xor.b32  	%r1093, %r1093, %r887;
	ld.global.u32 	%r888, [%rd19+276];
	xor.b32  	%r1094, %r1094, %r888;
$L__BB0_102:
	and.b32  	%r890, %r789, 16384;
	setp.eq.s32 	%p698, %r890, 0;
	@%p698 bra 	$L__BB0_104;
	ld.global.u32 	%r891, [%rd19+280];
	xor.b32  	%r1090, %r1090, %r891;
	ld.global.u32 	%r892, [%rd19+284];
	xor.b32  	%r1091, %r1091, %r892;
	ld.global.u32 	%r893, [%rd19+288];
	xor.b32  	%r1092, %r1092, %r893;
	ld.global.u32 	%r894, [%rd19+292];
	xor.b32  	%r1093, %r1093, %r894;
	ld.global.u32 	%r895, [%rd19+296];
	xor.b32  	%r1094, %r1094, %r895;
$L__BB0_104:
	and.b32  	%r897, %r789, 32768;
	setp.eq.s32 	%p699, %r897, 0;
	@%p699 bra 	$L__BB0_106;
	ld.global.u32 	%r898, [%rd19+300];
	xor.b32  	%r1090, %r1090, %r898;
	ld.global.u32 	%r899, [%rd19+304];
	xor.b32  	%r1091, %r1091, %r899;
	ld.global.u32 	%r900, [%rd19+308];
	xor.b32  	%r1092, %r1092, %r900;
	ld.global.u32 	%r901, [%rd19+312];
	xor.b32  	%r1093, %r1093, %r901;
	ld.global.u32 	%r902, [%rd19+316];
	xor.b32  	%r1094, %r1094, %r902;
$L__BB0_106:
	add.s32 	%r1089, %r1089, 16;
	setp.ne.s32 	%p700, %r1089, 32;
	@%p700 bra 	$L__BB0_74;
	mad.lo.s32 	%r903, %r1083, -31, %r316;
	add.s32 	%r1083, %r903, 1;
	setp.ne.s32 	%p701, %r1083, 5;
	@%p701 bra 	$L__BB0_73;
	st.global.u32 	[%rd1+4], %r1090;
	st.global.u32 	[%rd1+8], %r1091;
	st.global.u32 	[%rd1+12], %r1092;
	st.global.u32 	[%rd1+16], %r1093;
	st.global.u32 	[%rd1+20], %r1094;
	add.s32 	%r1077, %r1077, 1;
	setp.lt.u32 	%p702, %r1077, %r307;
	@%p702 bra 	$L__BB0_72;
$L__BB0_109:
	shr.u64 	%rd20, %rd87, 2;
	add.s32 	%r1076, %r1076, 1;
	setp.gt.u64 	%p703, %rd87, 3;
	mov.u64 	%rd87, %rd20;
	@%p703 bra 	$L__BB0_70;
$L__BB0_110:
	mad.lo.s32 	%r904, %r123, 362437, %r124;
	st.global.u32 	[%rd1], %r904;
	mov.b32 	%r905, 0;
	st.global.v2.u32 	[%rd1+24], {%r905, %r905};
	st.global.u32 	[%rd1+32], %r905;
	mov.b64 	%rd61, 0;
	st.global.u64 	[%rd1+40], %rd61;
	ret;

}


// ===== COMPILED SASS (sm_100) =====

	.target	sm_100

	.elftype	@"ET_EXEC"


//--------------------- .note.nv.tkinfo           --------------------------
	.section	.note.nv.tkinfo,"",@"SHT_NOTE"
	.sectionflags	@"SHF_NOTE_NV_TKINFO"
	.tkinfo
        /*0018*/ 	.word	0x00000002
        /*0030*/ 	.string	""
        /*0030*/ 	.string	"ptxas"
        /*0030*/ 	.string	"Cuda compilation tools, release 13.0, V13.0.88"
        /*0030*/ 	.string	"Build cuda_13.0.r13.0/compiler.36424714_0"
        /*0030*/ 	.string	"-arch sm_100 -m 64 "



//--------------------- .note.nv.cuinfo           --------------------------
	.section	.note.nv.cuinfo,"",@"SHT_NOTE"
	.sectionflags	@"SHF_NOTE_NV_CUINFO"
        /*0018*/ 	.short	0x0002
        /*001a*/ 	.short	0x0064
        /*001c*/ 	.short	0x0082
	.zero		2


//--------------------- .nv.info                  --------------------------
	.section	.nv.info,"",@"SHT_CUDA_INFO"
	.align	4


	//----- nvinfo : EIATTR_REGCOUNT
	.align		4
        /*0000*/ 	.byte	0x04, 0x2f
        /*0002*/ 	.short	(.L_10 - .L_9)
	.align		4
.L_9:
        /*0004*/ 	.word	index@(_Z4testyyyP19curandStateMRG32k3aP24curandStatePhilox4_32_10P17curandStateXORWOW)
        /*0008*/ 	.word	0x00000050


	//----- nvinfo : EIATTR_FRAME_SIZE
	.align		4
.L_10:
        /*000c*/ 	.byte	0x04, 0x11
        /*000e*/ 	.short	(.L_12 - .L_11)
	.align		4
.L_11:
        /*0010*/ 	.word	index@($__internal_0_$__cuda_sm20_div_rn_f64_full)
        /*0014*/ 	.word	0x00000000


	//----- nvinfo : EIATTR_FRAME_SIZE
	.align		4
.L_12:
        /*0018*/ 	.byte	0x04, 0x11
        /*001a*/ 	.short	(.L_14 - .L_13)
	.align		4
.L_13:
        /*001c*/ 	.word	index@(_Z4testyyyP19curandStateMRG32k3aP24curandStatePhilox4_32_10P17curandStateXORWOW)
        /*0020*/ 	.word	0x00000000


	//----- nvinfo : EIATTR_MIN_STACK_SIZE
	.align		4
.L_14:
        /*0024*/ 	.byte	0x04, 0x12
        /*0026*/ 	.short	(.L_16 - .L_15)
	.align		4
.L_15:
        /*0028*/ 	.word	index@(_Z4testyyyP19curandStateMRG32k3aP24curandStatePhilox4_32_10P17curandStateXORWOW)
        /*002c*/ 	.word	0x00000000
.L_16:


//--------------------- .nv.compat                --------------------------
	.section	.nv.compat,"",@"SHT_CUDA_COMPAT_INFO"
	.align	4
        /*0000*/ 	.byte	0x02, 0x09, 0x00, 0x00, 0x02, 0x02, 0x01, 0x00, 0x02, 0x05, 0x05, 0x00, 0x03, 0x07, 0x01, 0x01
        /*0010*/ 	.byte	0x02, 0x03, 0x00, 0x00, 0x02, 0x06, 0x01, 0x00, 0x04, 0x0b, 0x08, 0x00, 0x01, 0x00, 0x00, 0x00
        /*0020*/ 	.byte	0x00, 0x00, 0x00, 0x00


//--------------------- .nv.info._Z4testyyyP19curandStateMRG32k3aP24curandStatePhilox4_32_10P17curandStateXORWOW --------------------------
	.section	.nv.info._Z4testyyyP19curandStateMRG32k3aP24curandStatePhilox4_32_10P17curandStateXORWOW,"",@"SHT_CUDA_INFO"
	.sectionflags	@""
	.align	4


	//----- nvinfo : EIATTR_CUDA_API_VERSION
	.align		4
        /*0000*/ 	.byte	0x04, 0x37
        /*0002*/ 	.short	(.L_18 - .L_17)
.L_17:
        /*0004*/ 	.word	0x00000082


	//----- nvinfo : EIATTR_KPARAM_INFO
	.align		4
.L_18:
        /*0008*/ 	.byte	0x04, 0x17
        /*000a*/ 	.short	(.L_20 - .L_19)
.L_19:
        /*000c*/ 	.word	0x00000000
        /*0010*/ 	.short	0x0005
        /*0012*/ 	.short	0x0028
        /*0014*/ 	.byte	0x00, 0xf5, 0x21, 0x00


	//----- nvinfo : EIATTR_KPARAM_INFO
	.align		4
.L_20:
        /*0018*/ 	.byte	0x04, 0x17
        /*001a*/ 	.short	(.L_22 - .L_21)
.L_21:
        /*001c*/ 	.word	0x00000000
        /*0020*/ 	.short	0x0004
        /*0022*/ 	.short	0x0020
        /*0024*/ 	.byte	0x00, 0xf5, 0x21, 0x00


	//----- nvinfo : EIATTR_KPARAM_INFO
	.align		4
.L_22:
        /*0028*/ 	.byte	0x04, 0x17
        /*002a*/ 	.short	(.L_24 - .L_23)
.L_23:
        /*002c*/ 	.word	0x00000000
        /*0030*/ 	.short	0x0003
        /*0032*/ 	.short	0x0018
        /*0034*/ 	.byte	0x00, 0xf5, 0x21, 0x00


	//----- nvinfo : EIATTR_KPARAM_INFO
	.align		4
.L_24:
        /*0038*/ 	.byte	0x04, 0x17
        /*003a*/ 	.short	(.L_26 - .L_25)
.L_25:
        /*003c*/ 	.word	0x00000000
        /*0040*/ 	.short	0x0002
        /*0042*/ 	.short	0x0010
        /*0044*/ 	.byte	0x00, 0xf0, 0x21, 0x00


	//----- nvinfo : EIATTR_KPARAM_INFO
	.align		4
.L_26:
        /*0048*/ 	.byte	0x04, 0x17
        /*004a*/ 	.short	(.L_28 - .L_27)
.L_27:
        /*004c*/ 	.word	0x00000000
        /*0050*/ 	.short	0x0001
        /*0052*/ 	.short	0x0008
        /*0054*/ 	.byte	0x00, 0xf0, 0x21, 0x00


	//----- nvinfo : EIATTR_KPARAM_INFO
	.align		4
.L_28:
        /*0058*/ 	.byte	0x04, 0x17
        /*005a*/ 	.short	(.L_30 - .L_29)
.L_29:
        /*005c*/ 	.word	0x00000000
        /*0060*/ 	.short	0x0000
        /*0062*/ 	.short	0x0000
        /*0064*/ 	.byte	0x00, 0xf0, 0x21, 0x00


	//----- nvinfo : EIATTR_SPARSE_MMA_MASK
	.align		4
.L_30:
        /*0068*/ 	.byte	0x03, 0x50
        /*006a*/ 	.short	0x0000


	//----- nvinfo : EIATTR_MAXREG_COUNT
	.align		4
        /*006c*/ 	.byte	0x03, 0x1b
        /*006e*/ 	.short	0x00ff


	//----- nvinfo : EIATTR_MERCURY_ISA_VERSION
	.align		4
        /*0070*/ 	.byte	0x03, 0x5f
        /*0072*/ 	.short	0x0101


	//----- nvinfo : EIATTR_VRC_CTA_INIT_COUNT
	.align		4
        /*0074*/ 	.byte	0x02, 0x4a
	.zero		1
	.zero		1


	//----- nvinfo : EIATTR_EXIT_INSTR_OFFSETS
	.align		4
        /*0078*/ 	.byte	0x04, 0x1c
        /*007a*/ 	.short	(.L_32 - .L_31)


	//   ....[0]....
.L_31:
        /*007c*/ 	.word	0x00044910


	//----- nvinfo : EIATTR_CRS_STACK_SIZE
	.align		4
.L_32:
        /*0080*/ 	.byte	0x04, 0x1e
        /*0082*/ 	.short	(.L_34 - .L_33)
.L_33:
        /*0084*/ 	.word	0x00000000


	//----- nvinfo : EIATTR_CBANK_PARAM_SIZE
	.align		4
.L_34:
        /*0088*/ 	.byte	0x03, 0x19
        /*008a*/ 	.short	0x0030


	//----- nvinfo : EIATTR_PARAM_CBANK
	.align		4
        /*008c*/ 	.byte	0x04, 0x0a
        /*008e*/ 	.short	(.L_36 - .L_35)
	.align		4
.L_35:
        /*0090*/ 	.word	index@(.nv.constant0._Z4testyyyP19curandStateMRG32k3aP24curandStatePhilox4_32_10P17curandStateXORWOW)
        /*0094*/ 	.short	0x0380
        /*0096*/ 	.short	0x0030


	//----- nvinfo : EIATTR_SW_WAR
	.align		4
.L_36:
        /*0098*/ 	.byte	0x04, 0x36
        /*009a*/ 	.short	(.L_38 - .L_37)
.L_37:
        /*009c*/ 	.word	0x00000008
.L_38:


//--------------------- .nv.callgraph             --------------------------
	.section	.nv.callgraph,"",@"SHT_CUDA_CALLGRAPH"
	.align	4
	.sectionentsize	8
	.align		4
        /*0000*/ 	.word	0x00000000
	.align		4
        /*0004*/ 	.word	0xffffffff
	.align		4
        /*0008*/ 	.word	0x00000000
	.align		4
        /*000c*/ 	.word	0xfffffffe
	.align		4
        /*0010*/ 	.word	0x00000000
	.align		4
        /*0014*/ 	.word	0xfffffffd
	.align		4
        /*0018*/ 	.word	0x00000000
	.align		4
        /*001c*/ 	.word	0xfffffffc


//--------------------- .nv.constant4             --------------------------
	.section	.nv.constant4,"a",@progbits
	.align	8
	.align		8
.nv.constant4:
        /*0000*/ 	.dword	precalc_xorwow_matrix
	.align		8
        /*0008*/ 	.dword	precalc_xorwow_offset_matrix
	.align		8
        /*0010*/ 	.dword	mrg32k3aM1
	.align		8
        /*0018*/ 	.dword	mrg32k3aM2
	.align		8
        /*0020*/ 	.dword	mrg32k3aM1SubSeq
	.align		8
        /*0028*/ 	.dword	mrg32k3aM2SubSeq
	.align		8
        /*0030*/ 	.dword	mrg32k3aM1Seq
	.align		8
        /*0038*/ 	.dword	mrg32k3aM2Seq


//--------------------- .nv.constant3             --------------------------
	.section	.nv.constant3,"a",@progbits
	.align	8
.nv.constant3:
	.type		__cr_lgamma_table,@object
	.size		__cr_lgamma_table,(.L_8 - __cr_lgamma_table)
__cr_lgamma_table:
        /*0000*/ 	.byte	0x00, 0x00, 0x00, 0x00, 0x00, 0x00, 0x00, 0x00, 0x00, 0x00, 0x00, 0x00, 0x00, 0x00, 0x00, 0x00
        /*0010*/ 	.byte	0xef, 0x39, 0xfa, 0xfe, 0x42, 0x2e, 0xe6, 0x3f, 0x02, 0x20, 0x2a, 0xfa, 0x0b, 0xab, 0xfc, 0x3f
        /*0020*/ 	.byte	0xf9, 0x2c, 0x92, 0x7c, 0xa7, 0x6c, 0x09, 0x40, 0xc9, 0x79, 0x44, 0x3c, 0x64, 0x26, 0x13, 0x40
        /*0030*/ 	.byte	0xca, 0x01, 0xcf, 0x3a, 0x27, 0x51, 0x1a, 0x40, 0x30, 0xcc, 0x2d, 0xf3, 0xe1, 0x0c, 0x21, 0x40
        /*0040*/ 	.byte	0x0d, 0xb7, 0xfc, 0x82, 0x8e, 0x35, 0x25, 0x40
.L_8:


//--------------------- .text._Z4testyyyP19curandStateMRG32k3aP24curandStatePhilox4_32_10P17curandStateXORWOW --------------------------
	.section	.text._Z4testyyyP19curandStateMRG32k3aP24curandStatePhilox4_32_10P17curandStateXORWOW,"ax",@progbits
	.align	128
        .global         _Z4testyyyP19curandStateMRG32k3aP24curandStatePhilox4_32_10P17curandStateXORWOW
        .type           _Z4testyyyP19curandStateMRG32k3aP24curandStatePhilox4_32_10P17curandStateXORWOW,@function
        .size           _Z4testyyyP19curandStateMRG32k3aP24curandStatePhilox4_32_10P17curandStateXORWOW,(.L_x_523 - _Z4testyyyP19curandStateMRG32k3aP24curandStatePhilox4_32_10P17curandStateXORWOW)
        .other          _Z4testyyyP19curandStateMRG32k3aP24curandStatePhilox4_32_10P17curandStateXORWOW,@"STO_CUDA_ENTRY STV_DEFAULT"
_Z4testyyyP19curandStateMRG32k3aP24curandStatePhilox4_32_10P17curandStateXORWOW:
.text._Z4testyyyP19curandStateMRG32k3aP24curandStatePhilox4_32_10P17curandStateXORWOW:
[----:B------:R-:W-:Y:S08]  /*0000*/  LDC R1, c[0x0][0x37c] ;  /* 0x0000df00ff017b82 */ /* 0x000ff00000000800 */
[----:B------:R-:W0:Y:S01]  /*0010*/  LDC.64 R2, c[0x0][0x398] ;  /* 0x0000e600ff027b82 */ /* 0x000e220000000a00 */
[----:B------:R-:W0:Y:S01]  /*0020*/  LDCU.64 UR8, c[0x0][0x358] ;  /* 0x00006b00ff0877ac */ /* 0x000e220008000a00 */
[----:B------:R-:W-:-:S02]  /*0030*/  IMAD.MOV.U32 R5, RZ, RZ, 0x3039 ;  /* 0x00003039ff057424 */ /* 0x000fc400078e00ff */
[----:B------:R-:W-:Y:S02]  /*0040*/  HFMA2 R16, -RZ, RZ, 0, 0 ;  /* 0x00000000ff107431 */ /* 0x000fe400000001ff */
[----:B------:R-:W-:Y:S01]  /*0050*/  IMAD.MOV.U32 R20, RZ, RZ, 0x0 ;  /* 0x00000000ff147424 */ /* 0x000fe200078e00ff */
[----:B------:R-:W1:Y:S01]  /*0060*/  LDCU.64 UR4, c[0x0][0x380] ;  /* 0x00007000ff0477ac */ /* 0x000e620008000a00 */
[----:B------:R-:W-:Y:S02]  /*0070*/  IMAD.MOV.U32 R21, RZ, RZ, 0x40c81c80 ;  /* 0x40c81c80ff157424 */ /* 0x000fe400078e00ff */
[----:B------:R-:W-:Y:S02]  /*0080*/  IMAD.MOV.U32 R18, RZ, RZ, 0x0 ;  /* 0x00000000ff127424 */ /* 0x000fe400078e00ff */
[----:B------:R-:W-:Y:S02]  /*0090*/  IMAD.MOV.U32 R19, RZ, RZ, 0x40c81c80 ;  /* 0x40c81c80ff137424 */ /* 0x000fe400078e00ff */
[----:B------:R-:W-:-:S02]  /*00a0*/  IMAD.MOV.U32 R17, RZ, RZ, 0x40c81c80 ;  /* 0x40c81c80ff117424 */ /* 0x000fc400078e00ff */
[----:B------:R-:W-:Y:S02]  /*00b0*/  IMAD.MOV.U32 R14, RZ, RZ, 0x0 ;  /* 0x00000000ff0e7424 */ /* 0x000fe400078e00ff */
[----:B------:R-:W-:Y:S01]  /*00c0*/  IMAD.MOV.U32 R15, RZ, RZ, 0x40c81c80 ;  /* 0x40c81c80ff0f7424 */ /* 0x000fe200078e00ff */
[----:B-1----:R-:W-:Y:S01]  /*00d0*/  UISETP.NE.U32.AND UP0, UPT, UR4, URZ, UPT ;  /* 0x000000ff0400728c */ /* 0x002fe2000bf05070 */
[----:B0-----:R0:W-:Y:S03]  /*00e0*/  STG.E desc[UR8][R2.64], R5 ;  /* 0x0000000502007986 */ /* 0x0011e6000c101908 */
[----:B------:R-:W-:Y:S01]  /*00f0*/  UISETP.NE.AND.EX UP0, UPT, UR5, URZ, UPT, UP0 ;  /* 0x000000ff0500728c */ /* 0x000fe2000bf05300 */
[----:B------:R0:W-:Y:S04]  /*0100*/  STG.E desc[UR8][R2.64+0xc], R5 ;  /* 0x00000c0502007986 */ /* 0x0001e8000c101908 */
[----:B------:R0:W-:Y:S04]  /*0110*/  STG.E desc[UR8][R2.64+0x4], R5 ;  /* 0x0000040502007986 */ /* 0x0001e8000c101908 */
[----:B------:R0:W-:Y:S04]  /*0120*/  STG.E desc[UR8][R2.64+0x10], R5 ;  /* 0x0000100502007986 */ /* 0x0001e8000c101908 */
[----:B------:R0:W-:Y:S04]  /*0130*/  STG.E desc[UR8][R2.64+0x8], R5 ;  /* 0x0000080502007986 */ /* 0x0001e8000c101908 */
[----:B------:R0:W-:Y:S01]  /*0140*/  STG.E desc[UR8][R2.64+0x14], R5 ;  /* 0x0000140502007986 */ /* 0x0001e2000c101908 */
[----:B------:R-:W-:Y:S05]  /*0150*/  BRA.U !UP0, `(.L_x_0) ;  /* 0x0000001908987547 */ /* 0x000fea000b800000 */
[----:B0-----:R-:W0:Y:S01]  /*0160*/  MUFU.RCP64H R5, 4.29496524800000000000e+09 ;  /* 0x41efffff00057908 */ /* 0x001e220000001800 */
[----:B------:R-:W-:Y:S01]  /*0170*/  ULOP3.LUT UR4, UR4, 0x55555555, URZ, 0x3c, !UPT ;  /* 0x5555555504047892 */ /* 0x000fe2000f8e3cff */
[----:B------:R-:W-:Y:S01]  /*0180*/  IMAD.MOV.U32 R14, RZ, RZ, -0x1a200000 ;  /* 0xe5e00000ff0e7424 */ /* 0x000fe200078e00ff */
[----:B------:R-:W-:Y:S01]  /*0190*/  MOV R4, 0x1 ;  /* 0x0000000100047802 */ /* 0x000fe20000000f00 */
[----:B------:R-:W-:-:S06]  /*01a0*/  IMAD.MOV.U32 R15, RZ, RZ, 0x41efffff ;  /* 0x41efffffff0f7424 */ /* 0x000fcc00078e00ff */
[----:B------:R-:W1:Y:S01]  /*01b0*/  I2F.F64.U32 R6, UR4 ;  /* 0x0000000400067d12 */ /* 0x000e620008201800 */
[----:B0-----:R-:W-:-:S08]  /*01c0*/  DFMA R2, R4, -R14, 1 ;  /* 0x3ff000000402742b */ /* 0x001fd0000000080e */
[----:B------:R-:W-:Y:S02]  /*01d0*/  DFMA R8, R2, R2, R2 ;  /* 0x000000020208722b */ /* 0x000fe40000000002 */
[----:B-1----:R-:W-:-:S06]  /*01e0*/  DMUL R2, R6, 7.62939453125e-06 ;  /* 0x3ee0000006027828 */ /* 0x002fcc0000000000 */
[----:B------:R-:W-:-:S04]  /*01f0*/  DFMA R8, R4, R8, R4 ;  /* 0x000000080408722b */ /* 0x000fc80000000004 */
[----:B------:R-:W0:Y:S04]  /*0200*/  FRND.F64.FLOOR R2, R2 ;  /* 0x0000000200027313 */ /* 0x000e280000305800 */
[----:B------:R-:W-:-:S08]  /*0210*/  DFMA R4, R8, -R14, 1 ;  /* 0x3ff000000804742b */ /* 0x000fd0000000080e */
[----:B------:R-:W-:Y:S02]  /*0220*/  DFMA R4, R8, R4, R8 ;  /* 0x000000040804722b */ /* 0x000fe40000000008 */
[C---:B0-----:R-:W-:Y:S02]  /*0230*/  DMUL R12, R2.reuse, 12345 ;  /* 0x40c81c80020c7828 */ /* 0x041fe40000000000 */
[----:B------:R-:W-:-:S06]  /*0240*/  DFMA R6, R2, -131072, R6 ;  /* 0xc10000000206782b */ /* 0x000fcc0000000006 */
[----:B------:R-:W-:Y:S02]  /*0250*/  DMUL R10, R12, R4 ;  /* 0x000000040c0a7228 */ /* 0x000fe40000000000 */
[----:B------:R-:W-:-:S06]  /*0260*/  FSETP.GEU.AND P1, PT, |R13|, 6.5827683646048100446e-37, PT ;  /* 0x036000000d00780b */ /* 0x000fcc0003f2e200 */
[----:B------:R-:W-:-:S08]  /*0270*/  DFMA R8, R10, -R14, R12 ;  /* 0x8000000e0a08722b */ /* 0x000fd0000000000c */
[----:B------:R-:W-:-:S10]  /*0280*/  DFMA R10, R4, R8, R10 ;  /* 0x00000008040a722b */ /* 0x000fd4000000000a */
[----:B------:R-:W-:-:S05]  /*0290*/  FFMA R0, RZ, 29.999998092651367188, R11 ;  /* 0x41efffffff007823 */ /* 0x000fca000000000b */
[----:B------:R-:W-:-:S13]  /*02a0*/  FSETP.GT.AND P0, PT, |R0|, 1.469367938527859385e-39, PT ;  /* 0x001000000000780b */ /* 0x000fda0003f04200 */
[----:B------:R-:W-:Y:S05]  /*02b0*/  @P0 BRA P1, `(.L_x_1) ;  /* 0x00000000001c0947 */ /* 0x000fea0000800000 */
[----:B------:R-:W-:Y:S01]  /*02c0*/  IMAD.MOV.U32 R58, RZ, RZ, R12 ;  /* 0x000000ffff3a7224 */ /* 0x000fe200078e000c */
[----:B------:R-:W-:Y:S01]  /*02d0*/  MOV R0, 0x320 ;  /* 0x0000032000007802 */ /* 0x000fe20000000f00 */
[----:B------:R-:W-:Y:S02]  /*02e0*/  IMAD.MOV.U32 R59, RZ, RZ, R13 ;  /* 0x000000ffff3b7224 */ /* 0x000fe400078e000d */
[----:B------:R-:W-:Y:S02]  /*02f0*/  IMAD.MOV.U32 R56, RZ, RZ, -0x1a200000 ;  /* 0xe5e00000ff387424 */ /* 0x000fe400078e00ff */
[----:B------:R-:W-:-:S07]  /*0300*/  IMAD.MOV.U32 R57, RZ, RZ, 0x41efffff ;  /* 0x41efffffff397424 */ /* 0x000fce00078e00ff */
[----:B------:R-:W-:Y:S05]  /*0310*/  CALL.REL.NOINC `($__internal_0_$__cuda_sm20_div_rn_f64_full) ;  /* 0x0000044400807944 */ /* 0x000fea0003c00000 */
[----:B------:R-:W-:-:S07]  /*0320*/  IMAD.MOV.U32 R11, RZ, RZ, R9 ;  /* 0x000000ffff0b7224 */ /* 0x000fce00078e0009 */
.L_x_1:
[----:B------:R-:W0:Y:S01]  /*0330*/  MUFU.RCP64H R3, 4.29496524800000000000e+09 ;  /* 0x41efffff00037908 */ /* 0x000e220000001800 */
[----:B------:R-:W-:Y:S01]  /*0340*/  MOV R4, 0xe5e00000 ;  /* 0xe5e0000000047802 */ /* 0x000fe20000000f00 */
[----:B------:R-:W-:Y:S01]  /*0350*/  IMAD.MOV.U32 R5, RZ, RZ, 0x41efffff ;  /* 0x41efffffff057424 */ /* 0x000fe200078e00ff */
[----:B------:R-:W-:Y:S01]  /*0360*/  DMUL R6, R6, 12345 ;  /* 0x40c81c8006067828 */ /* 0x000fe20000000000 */
[----:B------:R-:W-:Y:S01]  /*0370*/  IMAD.MOV.U32 R2, RZ, RZ, 0x1 ;  /* 0x00000001ff027424 */ /* 0x000fe200078e00ff */
[----:B------:R-:W-:Y:S01]  /*0380*/  UMOV UR4, 0xe5e00000 ;  /* 0xe5e0000000047882 */ /* 0x000fe20000000000 */
[----:B------:R-:W-:Y:S02]  /*0390*/  UMOV UR5, 0x41efffff ;  /* 0x41efffff00057882 */ /* 0x000fe40000000000 */
[----:B------:R-:W1:Y:S05]  /*03a0*/  FRND.F64.FLOOR R10, R10 ;  /* 0x0000000a000a7313 */ /* 0x000e6a0000305800 */
[----:B------:R-:W-:Y:S01]  /*03b0*/  FSETP.GEU.AND P2, PT, |R7|, 6.5827683646048100446e-37, PT ;  /* 0x036000000700780b */ /* 0x000fe20003f4e200 */
[----:B0-----:R-:W-:-:S08]  /*03c0*/  DFMA R8, R2, -R4, 1 ;  /* 0x3ff000000208742b */ /* 0x001fd00000000804 */
[----:B------:R-:W-:-:S08]  /*03d0*/  DFMA R8, R8, R8, R8 ;  /* 0x000000080808722b */ /* 0x000fd00000000008 */
[----:B------:R-:W-:-:S08]  /*03e0*/  DFMA R8, R2, R8, R2 ;  /* 0x000000080208722b */ /* 0x000fd00000000002 */
[----:B------:R-:W-:-:S08]  /*03f0*/  DFMA R2, R8, -R4, 1 ;  /* 0x3ff000000802742b */ /* 0x000fd00000000804 */
[----:B------:R-:W-:-:S08]  /*0400*/  DFMA R14, R8, R2, R8 ;  /* 0x00000002080e722b */ /* 0x000fd00000000008 */
[----:B------:R-:W-:-:S08]  /*0410*/  DMUL R8, R14, R6 ;  /* 0x000000060e087228 */ /* 0x000fd00000000000 */
[----:B------:R-:W-:-:S08]  /*0420*/  DFMA R2, R8, -R4, R6 ;  /* 0x800000040802722b */ /* 0x000fd00000000006 */
[----:B------:R-:W-:Y:S02]  /*0430*/  DFMA R8, R14, R2, R8 ;  /* 0x000000020e08722b */ /* 0x000fe40000000008 */
[----:B-1----:R-:W-:-:S08]  /*0440*/  DFMA R2, R10, -R4, R12 ;  /* 0x800000040a02722b */ /* 0x002fd0000000000c */
[----:B------:R-:W-:Y:S01]  /*0450*/  FFMA R0, RZ, 29.999998092651367188, R9 ;  /* 0x41efffffff007823 */ /* 0x000fe20000000009 */
[C---:B------:R-:W-:Y:S02]  /*0460*/  DADD R4, R2.reuse, UR4 ;  /* 0x0000000402047e29 */ /* 0x040fe40008000000 */
[----:B------:R-:W-:Y:S02]  /*0470*/  DSETP.GEU.AND P0, PT, R2, RZ, PT ;  /* 0x000000ff0200722a */ /* 0x000fe40003f0e000 */
[----:B------:R-:W-:-:S06]  /*0480*/  FSETP.GT.AND P1, PT, |R0|, 1.469367938527859385e-39, PT ;  /* 0x001000000000780b */ /* 0x000fcc0003f24200 */
[----:B------:R-:W-:Y:S02]  /*0490*/  FSEL R2, R4, R2, !P0 ;  /* 0x0000000204027208 */ /* 0x000fe40004000000 */
[----:B------:R-:W-:-:S05]  /*04a0*/  FSEL R3, R5, R3, !P0 ;  /* 0x0000000305037208 */ /* 0x000fca0004000000 */
[----:B------:R-:W-:Y:S05]  /*04b0*/  @P1 BRA P2, `(.L_x_2) ;  /* 0x00000000001c1947 */ /* 0x000fea0001000000 */
[----:B------:R-:W-:Y:S01]  /*04c0*/  IMAD.MOV.U32 R58, RZ, RZ, R6 ;  /* 0x000000ffff3a7224 */ /* 0x000fe200078e0006 */
[----:B------:R-:W-:Y:S01]  /*04d0*/  MOV R57, 0x41efffff ;  /* 0x41efffff00397802 */ /* 0x000fe20000000f00 */
[----:B------:R-:W-:Y:S01]  /*04e0*/  IMAD.MOV.U32 R59, RZ, RZ, R7 ;  /* 0x000000ffff3b7224 */ /* 0x000fe200078e0007 */
[----:B------:R-:W-:Y:S01]  /*04f0*/  MOV R0, 0x520 ;  /* 0x0000052000007802 */ /* 0x000fe20000000f00 */
[----:B------:R-:W-:-:S07]  /*0500*/  IMAD.MOV.U32 R56, RZ, RZ, -0x1a200000 ;  /* 0xe5e00000ff387424 */ /* 0x000fce00078e00ff */
[----:B------:R-:W-:Y:S05]  /*0510*/  CALL.REL.NOINC `($__internal_0_$__cuda_sm20_div_rn_f64_full) ;  /* 0x0000044400007944 */ /* 0x000fea0003c00000 */
[----:B------:R-:W-:-:S07]  /*0520*/  IMAD.MOV.U32 R8, RZ, RZ, R10 ;  /* 0x000000ffff087224 */ /* 0x000fce00078e000a */
.L_x_2:
[----:B------:R-:W0:Y:S01]  /*0530*/  MUFU.RCP64H R17, 4.29496524800000000000e+09 ;  /* 0x41efffff00117908 */ /* 0x000e220000001800 */
[----:B------:R-:W-:Y:S01]  /*0540*/  IMAD.MOV.U32 R14, RZ, RZ, -0x1a200000 ;  /* 0xe5e00000ff0e7424 */ /* 0x000fe200078e00ff */
[----:B------:R-:W-:Y:S01]  /*0550*/  UMOV UR4, 0xe5e00000 ;  /* 0xe5e0000000047882 */ /* 0x000fe20000000000 */
[----:B------:R-:W-:Y:S01]  /*0560*/  IMAD.MOV.U32 R15, RZ, RZ, 0x41efffff ;  /* 0x41efffffff0f7424 */ /* 0x000fe200078e00ff */
[----:B------:R-:W-:Y:S01]  /*0570*/  UMOV UR5, 0x41efffff ;  /* 0x41efffff00057882 */ /* 0x000fe20000000000 */
[----:B------:R-:W-:-:S03]  /*0580*/  IMAD.MOV.U32 R16, RZ, RZ, 0x1 ;  /* 0x00000001ff107424 */ /* 0x000fc600078e00ff */
[----:B------:R-:W1:Y:S03]  /*0590*/  FRND.F64.FLOOR R8, R8 ;  /* 0x0000000800087313 */ /* 0x000e660000305800 */
[-C--:B0-----:R-:W-:Y:S02]  /*05a0*/  DFMA R10, R16, -R14.reuse, 1 ;  /* 0x3ff00000100a742b */ /* 0x081fe4000000080e */
[----:B-1----:R-:W-:-:S06]  /*05b0*/  DFMA R4, R8, -R14, R6 ;  /* 0x8000000e0804722b */ /* 0x002fcc0000000006 */
[----:B------:R-:W-:Y:S02]  /*05c0*/  DFMA R18, R10, R10, R10 ;  /* 0x0000000a0a12722b */ /* 0x000fe4000000000a */
[----:B------:R-:W-:Y:S01]  /*05d0*/  DADD R10, R4, UR4 ;  /* 0x00000004040a7e29 */ /* 0x000fe20008000000 */
[----:B------:R-:W0:Y:S05]  /*05e0*/  LDCU UR4, c[0x0][0x384] ;  /* 0x00007080ff0477ac */ /* 0x000e2a0008000800 */
[----:B------:R-:W-:Y:S02]  /*05f0*/  DFMA R18, R16, R18, R16 ;  /* 0x000000121012722b */ /* 0x000fe40000000010 */
[----:B------:R-:W-:-:S06]  /*0600*/  DSETP.GEU.AND P0, PT, R4, RZ, PT ;  /* 0x000000ff0400722a */ /* 0x000fcc0003f0e000 */
[----:B------:R-:W-:Y:S01]  /*0610*/  DFMA R8, R18, -R14, 1 ;  /* 0x3ff000001208742b */ /* 0x000fe2000000080e */
[----:B------:R-:W-:Y:S02]  /*0620*/  FSEL R4, R10, R4, !P0 ;  /* 0x000000040a047208 */ /* 0x000fe40004000000 */
[----:B------:R-:W-:-:S05]  /*0630*/  FSEL R5, R11, R5, !P0 ;  /* 0x000000050b057208 */ /* 0x000fca0004000000 */
[----:B------:R-:W-:Y:S01]  /*0640*/  DFMA R8, R18, R8, R18 ;  /* 0x000000081208722b */ /* 0x000fe20000000012 */
[----:B0-----:R-:W-:Y:S01]  /*0650*/  ULOP3.LUT UR4, UR4, 0xaaaaaaaa, URZ, 0x3c, !UPT ;  /* 0xaaaaaaaa04047892 */ /* 0x001fe2000f8e3cff */
[----:B------:R-:W-:-:S08]  /*0660*/  DFMA R2, R2, 131072, R4 ;  /* 0x410000000202782b */ /* 0x000fd00000000004 */
        /* <DEDUP_REMOVED lines=8> */
[----:B------:R-:W-:Y:S01]  /*06f0*/  MOV R59, R3 ;  /* 0x00000003003b7202 */ /* 0x000fe20000000f00 */
[----:B------:R-:W-:Y:S01]  /*0700*/  IMAD.MOV.U32 R56, RZ, RZ, -0x1a200000 ;  /* 0xe5e00000ff387424 */ /* 0x000fe200078e00ff */
[----:B------:R-:W-:Y:S01]  /*0710*/  MOV R0, 0x740 ;  /* 0x0000074000007802 */ /* 0x000fe20000000f00 */
[----:B------:R-:W-:-:S07]  /*0720*/  IMAD.MOV.U32 R57, RZ, RZ, 0x41efffff ;  /* 0x41efffffff397424 */ /* 0x000fce00078e00ff */
[----:B------:R-:W-:Y:S05]  /*0730*/  CALL.REL.NOINC `($__internal_0_$__cuda_sm20_div_rn_f64_full) ;  /* 0x0000044000787944 */ /* 0x000fea0003c00000 */
[----:B------:R-:W-:-:S07]  /*0740*/  IMAD.MOV.U32 R11, RZ, RZ, R9 ;  /* 0x000000ffff0b7224 */ /* 0x000fce00078e0009 */
.L_x_3:
[----:B------:R-:W0:Y:S01]  /*0750*/  MUFU.RCP64H R5, 4.29496524800000000000e+09 ;  /* 0x41efffff00057908 */ /* 0x000e220000001800 */
[----:B------:R-:W-:Y:S01]  /*0760*/  IMAD.MOV.U32 R20, RZ, RZ, -0x1a200000 ;  /* 0xe5e00000ff147424 */ /* 0x000fe200078e00ff */
[----:B------:R-:W-:Y:S01]  /*0770*/  MOV R4, 0x1 ;  /* 0x0000000100047802 */ /* 0x000fe20000000f00 */
[----:B------:R-:W-:Y:S01]  /*0780*/  IMAD.MOV.U32 R21, RZ, RZ, 0x41efffff ;  /* 0x41efffffff157424 */ /* 0x000fe200078e00ff */
[----:B------:R-:W-:-:S04]  /*0790*/  UMOV UR5, 0x41efffff ;  /* 0x41efffff00057882 */ /* 0x000fc80000000000 */
[----:B------:R-:W1:Y:S01]  /*07a0*/  I2F.F64.U32 R14, UR4 ;  /* 0x00000004000e7d12 */ /* 0x000e620008201800 */
[----:B------:R-:W-:-:S07]  /*07b0*/  UMOV UR4, 0xe5e00000 ;  /* 0xe5e0000000047882 */ /* 0x000fce0000000000 */
[----:B------:R-:W2:Y:S01]  /*07c0*/  FRND.F64.FLOOR R10, R10 ;  /* 0x0000000a000a7313 */ /* 0x000ea20000305800 */
[----:B0-----:R-:W-:-:S08]  /*07d0*/  DFMA R8, R4, -R20, 1 ;  /* 0x3ff000000408742b */ /* 0x001fd00000000814 */
[----:B------:R-:W-:Y:S02]  /*07e0*/  DFMA R16, R8, R8, R8 ;  /* 0x000000080810722b */ /* 0x000fe40000000008 */
[----:B-1----:R-:W-:Y:S02]  /*07f0*/  DMUL R8, R14, 7.62939453125e-06 ;  /* 0x3ee000000e087828 */ /* 0x002fe40000000000 */
[----:B--2---:R-:W-:-:S04]  /*0800*/  DFMA R2, R10, -R20, R2 ;  /* 0x800000140a02722b */ /* 0x004fc80000000002 */
[----:B------:R-:W-:-:S04]  /*0810*/  DFMA R4, R4, R16, R4 ;  /* 0x000000100404722b */ /* 0x000fc80000000004 */
[----:B------:R-:W0:Y:S01]  /*0820*/  FRND.F64.FLOOR R8, R8 ;  /* 0x0000000800087313 */ /* 0x000e220000305800 */
[----:B------:R-:W-:-:S03]  /*0830*/  DSETP.GEU.AND P0, PT, R2, RZ, PT ;  /* 0x000000ff0200722a */ /* 0x000fc60003f0e000 */
[----:B------:R-:W-:-:S08]  /*0840*/  DFMA R18, R4, -R20, 1 ;  /* 0x3ff000000412742b */ /* 0x000fd00000000814 */
[----:B------:R-:W-:Y:S02]  /*0850*/  DFMA R22, R4, R18, R4 ;  /* 0x000000120416722b */ /* 0x000fe40000000004 */
[----:B------:R-:W-:Y:S02]  /*0860*/  DADD R4, R2, UR4 ;  /* 0x0000000402047e29 */ /* 0x000fe40008000000 */
[C---:B0-----:R-:W-:Y:S02]  /*0870*/  DMUL R16, R8.reuse, 12345 ;  /* 0x40c81c8008107828 */ /* 0x041fe40000000000 */
[----:B------:R-:W-:-:S06]  /*0880*/  DFMA R14, R8, -131072, R14 ;  /* 0xc1000000080e782b */ /* 0x000fcc000000000e */
[----:B------:R-:W-:Y:S01]  /*0890*/  DMUL R10, R22, R16 ;  /* 0x00000010160a7228 */ /* 0x000fe20000000000 */
[----:B------:R-:W-:Y:S02]  /*08a0*/  FSEL R18, R4, R2, !P0 ;  /* 0x0000000204127208 */ /* 0x000fe40004000000 */
[----:B------:R-:W-:Y:S02]  /*08b0*/  FSEL R19, R5, R3, !P0 ;  /* 0x0000000305137208 */ /* 0x000fe40004000000 */
[----:B------:R-:W-:-:S03]  /*08c0*/  FSETP.GEU.AND P1, PT, |R17|, 6.5827683646048100446e-37, PT ;  /* 0x036000001100780b */ /* 0x000fc60003f2e200 */
[----:B------:R-:W-:Y:S02]  /*08d0*/  DFMA R4, R10, -R20, R16 ;  /* 0x800000140a04722b */ /* 0x000fe40000000010 */
[C---:B------:R-:W-:Y:S02]  /*08e0*/  DADD R2, R18.reuse, UR4 ;  /* 0x0000000412027e29 */ /* 0x040fe40008000000 */
[----:B------:R-:W-:-:S04]  /*08f0*/  DSETP.GEU.AND P0, PT, R18, RZ, PT ;  /* 0x000000ff1200722a */ /* 0x000fc80003f0e000 */
[----:B------:R-:W-:-:S04]  /*0900*/  DFMA R10, R22, R4, R10 ;  /* 0x00000004160a722b */ /* 0x000fc8000000000a */
[----:B------:R-:W-:Y:S02]  /*0910*/  FSEL R2, R2, R18, !P0 ;  /* 0x0000001202027208 */ /* 0x000fe40004000000 */
[----:B------:R-:W-:-:S04]  /*0920*/  FSEL R3, R3, R19, !P0 ;  /* 0x0000001303037208 */ /* 0x000fc80004000000 */
[----:B------:R-:W-:Y:S01]  /*0930*/  FFMA R0, RZ, 29.999998092651367188, R11 ;  /* 0x41efffffff007823 */ /* 0x000fe2000000000b */
[----:B------:R0:W1:Y:S04]  /*0940*/  F2I.U32.F64.TRUNC R2, R2 ;  /* 0x0000000200027311 */ /* 0x000068000030d000 */
[----:B------:R-:W-:-:S13]  /*0950*/  FSETP.GT.AND P0, PT, |R0|, 1.469367938527859385e-39, PT ;  /* 0x001000000000780b */ /* 0x000fda0003f04200 */
[----:B01----:R-:W-:Y:S05]  /*0960*/  @P0 BRA P1, `(.L_x_4) ;  /* 0x00000000001c0947 */ /* 0x003fea0000800000 */
[----:B------:R-:W-:Y:S01]  /*0970*/  IMAD.MOV.U32 R58, RZ, RZ, R16 ;  /* 0x000000ffff3a7224 */ /* 0x000fe200078e0010 */
[----:B------:R-:W-:Y:S01]  /*0980*/  MOV R0, 0x9d0 ;  /* 0x000009d000007802 */ /* 0x000fe20000000f00 */
[----:B------:R-:W-:Y:S02]  /*0990*/  IMAD.MOV.U32 R59, RZ, RZ, R17 ;  /* 0x000000ffff3b7224 */ /* 0x000fe400078e0011 */
[----:B------:R-:W-:Y:S02]  /*09a0*/  IMAD.MOV.U32 R56, RZ, RZ, -0x1a200000 ;  /* 0xe5e00000ff387424 */ /* 0x000fe400078e00ff */
[----:B------:R-:W-:-:S07]  /*09b0*/  IMAD.MOV.U32 R57, RZ, RZ, 0x41efffff ;  /* 0x41efffffff397424 */ /* 0x000fce00078e00ff */
[----:B------:R-:W-:Y:S05]  /*09c0*/  CALL.REL.NOINC `($__internal_0_$__cuda_sm20_div_rn_f64_full) ;  /* 0x0000043c00d47944 */ /* 0x000fea0003c00000 */
[----:B------:R-:W-:-:S07]  /*09d0*/  IMAD.MOV.U32 R11, RZ, RZ, R9 ;  /* 0x000000ffff0b7224 */ /* 0x000fce00078e0009 */
.L_x_4:
        /* <DEDUP_REMOVED lines=32> */
.L_x_5:
        /* <DEDUP_REMOVED lines=10> */
[----:B------:R-:W-:-:S06]  /*0c80*/  DADD R18, R10, UR4 ;  /* 0x000000040a127e29 */ /* 0x000fcc0008000000 */
[----:B------:R-:W-:Y:S02]  /*0c90*/  DFMA R24, R22, R24, R22 ;  /* 0x000000181618722b */ /* 0x000fe40000000016 */
[----:B------:R-:W-:-:S06]  /*0ca0*/  DSETP.GEU.AND P0, PT, R10, RZ, PT ;  /* 0x000000ff0a00722a */ /* 0x000fcc0003f0e000 */
[----:B------:R-:W-:Y:S01]  /*0cb0*/  DFMA R8, R24, -R20, 1 ;  /* 0x3ff000001808742b */ /* 0x000fe20000000814 */
[----:B------:R-:W-:Y:S02]  /*0cc0*/  FSEL R10, R18, R10, !P0 ;  /* 0x0000000a120a7208 */ /* 0x000fe40004000000 */
[----:B------:R-:W-:-:S05]  /*0cd0*/  FSEL R11, R19, R11, !P0 ;  /* 0x0000000b130b7208 */ /* 0x000fca0004000000 */
[----:B------:R-:W-:Y:S02]  /*0ce0*/  DFMA R24, R24, R8, R24 ;  /* 0x000000081818722b */ /* 0x000fe40000000018 */
        /* <DEDUP_REMOVED lines=15> */
.L_x_6:
[----:B------:R-:W0:Y:S01]  /*0de0*/  MUFU.RCP64H R19, 4.29494272000000000000e+09 ;  /* 0x41effff400137908 */ /* 0x000e220000001800 */
[----:B------:R-:W-:Y:S01]  /*0df0*/  IMAD.MOV.U32 R22, RZ, RZ, -0x28a00000 ;  /* 0xd7600000ff167424 */ /* 0x000fe200078e00ff */
[----:B------:R-:W-:Y:S01]  /*0e00*/  MOV R18, 0x1 ;  /* 0x0000000100127802 */ /* 0x000fe20000000f00 */
[----:B------:R-:W-:Y:S01]  /*0e10*/  IMAD.MOV.U32 R23, RZ, RZ, 0x41effff4 ;  /* 0x41effff4ff177424 */ /* 0x000fe200078e00ff */
[----:B------:R-:W-:Y:S01]  /*0e20*/  UMOV UR4, 0xe5e00000 ;  /* 0xe5e0000000047882 */ /* 0x000fe20000000000 */
[----:B------:R-:W-:Y:S01]  /*0e30*/  UMOV UR5, 0x41efffff ;  /* 0x41efffff00057882 */ /* 0x000fe20000000000 */
[----:B------:R-:W-:Y:S02]  /*0e40*/  FSETP.GEU.AND P1, PT, |R17|, 6.5827683646048100446e-37, PT ;  /* 0x036000001100780b */ /* 0x000fe40003f2e200 */
[----:B------:R-:W1:Y:S01]  /*0e50*/  FRND.F64.FLOOR R10, R10 ;  /* 0x0000000a000a7313 */ /* 0x000e620000305800 */
[----:B0-----:R-:W-:Y:S02]  /*0e60*/  DFMA R8, R18, -R22, 1 ;  /* 0x3ff000001208742b */ /* 0x001fe40000000816 */
[----:B-1----:R-:W-:-:S06]  /*0e70*/  DFMA R4, R10, -UR4, R4 ;  /* 0x800000040a047c2b */ /* 0x002fcc0008000004 */
[----:B------:R-:W-:Y:S02]  /*0e80*/  DFMA R20, R8, R8, R8 ;  /* 0x000000080814722b */ /* 0x000fe40000000008 */
[----:B------:R-:W-:-:S06]  /*0e90*/  DADD R8, R4, UR4 ;  /* 0x0000000404087e29 */ /* 0x000fcc0008000000 */
[----:B------:R-:W-:Y:S02]  /*0ea0*/  DFMA R20, R18, R20, R18 ;  /* 0x000000141214722b */ /* 0x000fe40000000012 */
[----:B------:R-:W-:-:S06]  /*0eb0*/  DSETP.GEU.AND P0, PT, R4, RZ, PT ;  /* 0x000000ff0400722a */ /* 0x000fcc0003f0e000 */
[----:B------:R-:W-:Y:S02]  /*0ec0*/  FSEL R10, R8, R4, !P0 ;  /* 0x00000004080a7208 */ /* 0x000fe40004000000 */
[----:B------:R-:W-:Y:S01]  /*0ed0*/  FSEL R11, R9, R5, !P0 ;  /* 0x00000005090b7208 */ /* 0x000fe20004000000 */
[----:B------:R-:W-:-:S05]  /*0ee0*/  DFMA R8, R20, -R22, 1 ;  /* 0x3ff000001408742b */ /* 0x000fca0000000816 */
[C---:B------:R-:W-:Y:S02]  /*0ef0*/  DADD R4, R10.reuse, UR4 ;  /* 0x000000040a047e29 */ /* 0x040fe40008000000 */
[----:B------:R-:W-:Y:S02]  /*0f00*/  DSETP.GEU.AND P0, PT, R10, RZ, PT ;  /* 0x000000ff0a00722a */ /* 0x000fe40003f0e000 */
[----:B------:R-:W-:Y:S01]  /*0f10*/  DFMA R8, R20, R8, R20 ;  /* 0x000000081408722b */ /* 0x000fe20000000014 */
[----:B------:R-:W0:Y:S05]  /*0f20*/  LDC.64 R20, c[0x0][0x398] ;  /* 0x0000e600ff147b82 */ /* 0x000e2a0000000a00 */
[----:B------:R-:W-:-:S02]  /*0f30*/  FSEL R18, R4, R10, !P0 ;  /* 0x0000000a04127208 */ /* 0x000fc40004000000 */
[----:B------:R-:W-:Y:S01]  /*0f40*/  FSEL R19, R5, R11, !P0 ;  /* 0x0000000b05137208 */ /* 0x000fe20004000000 */
[----:B------:R-:W-:-:S03]  /*0f50*/  DMUL R10, R16, R8 ;  /* 0x00000008100a7228 */ /* 0x000fc60000000000 */
[----:B------:R-:W0:Y:S05]  /*0f60*/  F2I.U32.F64.TRUNC R3, R18 ;  /* 0x0000001200037311 */ /* 0x000e2a000030d000 */
[----:B------:R-:W-:-:S08]  /*0f70*/  DFMA R4, R10, -R22, R16 ;  /* 0x800000160a04722b */ /* 0x000fd00000000010 */
[----:B------:R-:W-:Y:S01]  /*0f80*/  DFMA R10, R8, R4, R10 ;  /* 0x00000004080a722b */ /* 0x000fe2000000000a */
[----:B0-----:R0:W-:Y:S09]  /*0f90*/  STG.E.64 desc[UR8][R20.64], R2 ;  /* 0x0000000214007986 */ /* 0x0011f2000c101b08 */
[----:B------:R-:W-:-:S05]  /*0fa0*/  FFMA R0, RZ, 29.99997711181640625, R11 ;  /* 0x41effff4ff007823 */ /* 0x000fca000000000b */
[----:B------:R-:W-:-:S13]  /*0fb0*/  FSETP.GT.AND P0, PT, |R0|, 1.469367938527859385e-39, PT ;  /* 0x001000000000780b */ /* 0x000fda0003f04200 */
[----:B0-----:R-:W-:Y:S05]  /*0fc0*/  @P0 BRA P1, `(.L_x_7) ;  /* 0x00000000001c0947 */ /* 0x001fea0000800000 */
[----:B------:R-:W-:Y:S01]  /*0fd0*/  IMAD.MOV.U32 R58, RZ, RZ, R16 ;  /* 0x000000ffff3a7224 */ /* 0x000fe200078e0010 */
[----:B------:R-:W-:Y:S01]  /*0fe0*/  MOV R0, 0x1030 ;  /* 0x0000103000007802 */ /* 0x000fe20000000f00 */
[----:B------:R-:W-:Y:S02]  /*0ff0*/  IMAD.MOV.U32 R59, RZ, RZ, R17 ;  /* 0x000000ffff3b7224 */ /* 0x000fe400078e0011 */
[----:B------:R-:W-:Y:S02]  /*1000*/  IMAD.MOV.U32 R56, RZ, RZ, -0x28a00000 ;  /* 0xd7600000ff387424 */ /* 0x000fe400078e00ff */
[----:B------:R-:W-:-:S07]  /*1010*/  IMAD.MOV.U32 R57, RZ, RZ, 0x41effff4 ;  /* 0x41effff4ff397424 */ /* 0x000fce00078e00ff */
[----:B------:R-:W-:Y:S05]  /*1020*/  CALL.REL.NOINC `($__internal_0_$__cuda_sm20_div_rn_f64_full) ;  /* 0x00000438003c7944 */ /* 0x000fea0003c00000 */
[----:B------:R-:W-:-:S07]  /*1030*/  IMAD.MOV.U32 R11, RZ, RZ, R9 ;  /* 0x000000ffff0b7224 */ /* 0x000fce00078e0009 */
.L_x_7:
[----:B------:R-:W0:Y:S01]  /*1040*/  MUFU.RCP64H R5, 4.29494272000000000000e+09 ;  /* 0x41effff400057908 */ /* 0x000e220000001800 */
[----:B------:R-:W-:Y:S01]  /*1050*/  MOV R18, 0xd7600000 ;  /* 0xd760000000127802 */ /* 0x000fe20000000f00 */
[----:B------:R-:W-:Y:S01]  /*1060*/  IMAD.MOV.U32 R19, RZ, RZ, 0x41effff4 ;  /* 0x41effff4ff137424 */ /* 0x000fe200078e00ff */
[----:B------:R-:W-:Y:S01]  /*1070*/  FSETP.GEU.AND P2, PT, |R15|, 6.5827683646048100446e-37, PT ;  /* 0x036000000f00780b */ /* 0x000fe20003f4e200 */
[----:B------:R-:W-:Y:S01]  /*1080*/  IMAD.MOV.U32 R4, RZ, RZ, 0x1 ;  /* 0x00000001ff047424 */ /* 0x000fe200078e00ff */
[----:B------:R-:W-:Y:S01]  /*1090*/  UMOV UR4, 0xd7600000 ;  /* 0xd760000000047882 */ /* 0x000fe20000000000 */
[----:B------:R-:W-:Y:S02]  /*10a0*/  UMOV UR5, 0x41effff4 ;  /* 0x41effff400057882 */ /* 0x000fe40000000000 */
[----:B------:R-:W1:Y:S02]  /*10b0*/  FRND.F64.FLOOR R10, R10 ;  /* 0x0000000a000a7313 */ /* 0x000e640000305800 */
[----:B0-----:R-:W-:-:S02]  /*10c0*/  DFMA R8, R4, -R18, 1 ;  /* 0x3ff000000408742b */ /* 0x001fc40000000812 */
[----:B-1----:R-:W-:-:S06]  /*10d0*/  DFMA R16, R10, -R18, R16 ;  /* 0x800000120a10722b */ /* 0x002fcc0000000010 */
[----:B------:R-:W-:Y:S02]  /*10e0*/  DFMA R8, R8, R8, R8 ;  /* 0x000000080808722b */ /* 0x000fe40000000008 */
[----:B------:R-:W-:-:S06]  /*10f0*/  DSETP.GEU.AND P0, PT, R16, RZ, PT ;  /* 0x000000ff1000722a */ /* 0x000fcc0003f0e000 */
[----:B------:R-:W-:-:S08]  /*1100*/  DFMA R8, R4, R8, R4 ;  /* 0x000000080408722b */ /* 0x000fd00000000004 */
[----:B------:R-:W-:-:S08]  /*1110*/  DFMA R4, R8, -R18, 1 ;  /* 0x3ff000000804742b */ /* 0x000fd00000000812 */
[----:B------:R-:W-:-:S08]  /*1120*/  DFMA R20, R8, R4, R8 ;  /* 0x000000040814722b */ /* 0x000fd00000000008 */
[----:B------:R-:W-:-:S08]  /*1130*/  DMUL R8, R14, R20 ;  /* 0x000000140e087228 */ /* 0x000fd00000000000 */
[----:B------:R-:W-:-:S08]  /*1140*/  DFMA R4, R8, -R18, R14 ;  /* 0x800000120804722b */ /* 0x000fd0000000000e */
[----:B------:R-:W-:Y:S02]  /*1150*/  DFMA R8, R20, R4, R8 ;  /* 0x000000041408722b */ /* 0x000fe40000000008 */
[----:B------:R-:W-:-:S08]  /*1160*/  DADD R4, R16, UR4 ;  /* 0x0000000410047e29 */ /* 0x000fd00008000000 */
[----:B------:R-:W-:Y:S02]  /*1170*/  FFMA R0, RZ, 29.99997711181640625, R9 ;  /* 0x41effff4ff007823 */ /* 0x000fe40000000009 */
[----:B------:R-:W-:Y:S02]  /*1180*/  FSEL R4, R4, R16, !P0 ;  /* 0x0000001004047208 */ /* 0x000fe40004000000 */
[----:B------:R-:W-:Y:S02]  /*1190*/  FSEL R5, R5, R17, !P0 ;  /* 0x0000001105057208 */ /* 0x000fe40004000000 */
[----:B------:R-:W-:-:S13]  /*11a0*/  FSETP.GT.AND P1, PT, |R0|, 1.469367938527859385e-39, PT ;  /* 0x001000000000780b */ /* 0x000fda0003f24200 */
        /* <DEDUP_REMOVED lines=8> */
.L_x_8:
[----:B------:R-:W0:Y:S01]  /*1230*/  MUFU.RCP64H R19, 4.29494272000000000000e+09 ;  /* 0x41effff400137908 */ /* 0x000e220000001800 */
        /* <DEDUP_REMOVED lines=21> */
[----:B------:R-:W-:-:S05]  /*1390*/  FFMA R0, RZ, 29.99997711181640625, R11 ;  /* 0x41effff4ff007823 */ /* 0x000fca000000000b */
        /* <DEDUP_REMOVED lines=9> */
.L_x_9:
        /* <DEDUP_REMOVED lines=18> */
[C---:B------:R-:W-:Y:S01]  /*1550*/  DADD R4, R8.reuse, UR4 ;  /* 0x0000000408047e29 */ /* 0x040fe20008000000 */
[----:B------:R-:W0:Y:S01]  /*1560*/  LDC.64 R18, c[0x0][0x398] ;  /* 0x0000e600ff127b82 */ /* 0x000e220000000a00 */
[----:B------:R-:W-:-:S04]  /*1570*/  DSETP.GEU.AND P0, PT, R8, RZ, PT ;  /* 0x000000ff0800722a */ /* 0x000fc80003f0e000 */
[----:B------:R-:W-:-:S04]  /*1580*/  DMUL R10, R12, R20 ;  /* 0x000000140c0a7228 */ /* 0x000fc80000000000 */
[----:B------:R-:W-:Y:S01]  /*1590*/  FSEL R14, R4, R8, !P0 ;  /* 0x00000008040e7208 */ /* 0x000fe20004000000 */
[----:B------:R-:W-:Y:S01]  /*15a0*/  IMAD.MOV.U32 R4, RZ, RZ, R2 ;  /* 0x000000ffff047224 */ /* 0x000fe200078e0002 */
[----:B------:R-:W-:Y:S02]  /*15b0*/  FSEL R15, R5, R9, !P0 ;  /* 0x00000009050f7208 */ /* 0x000fe40004000000 */
[----:B------:R-:W-:Y:S02]  /*15c0*/  DFMA R8, R10, -R16, R12 ;  /* 0x800000100a08722b */ /* 0x000fe4000000000c */
[----:B------:R-:W0:Y:S06]  /*15d0*/  F2I.U32.F64.TRUNC R5, R14 ;  /* 0x0000000e00057311 */ /* 0x000e2c000030d000 */
        /* <DEDUP_REMOVED lines=11> */
[----:B------:R-:W-:-:S07]  /*1690*/  MOV R11, R9 ;  /* 0x00000009000b7202 */ /* 0x000fce0000000f00 */
.L_x_10:
[----:B------:R-:W0:Y:S01]  /*16a0*/  MUFU.RCP64H R9, 4.29494272000000000000e+09 ;  /* 0x41effff400097908 */ /* 0x000e220000001800 */
[----:B------:R-:W-:Y:S01]  /*16b0*/  IMAD.MOV.U32 R16, RZ, RZ, -0x28a00000 ;  /* 0xd7600000ff107424 */ /* 0x000fe200078e00ff */
[----:B------:R-:W-:Y:S01]  /*16c0*/  FSETP.GEU.AND P2, PT, |R7|, 6.5827683646048100446e-37, PT ;  /* 0x036000000700780b */ /* 0x000fe20003f4e200 */
[----:B------:R-:W-:Y:S01]  /*16d0*/  IMAD.MOV.U32 R17, RZ, RZ, 0x41effff4 ;  /* 0x41effff4ff117424 */ /* 0x000fe200078e00ff */
[----:B------:R-:W-:Y:S01]  /*16e0*/  UMOV UR4, 0xd7600000 ;  /* 0xd760000000047882 */ /* 0x000fe20000000000 */
[----:B------:R-:W-:Y:S01]  /*16f0*/  IMAD.MOV.U32 R8, RZ, RZ, 0x1 ;  /* 0x00000001ff087424 */ /* 0x000fe200078e00ff */
[----:B------:R-:W-:Y:S02]  /*1700*/  UMOV UR5, 0x41effff4 ;  /* 0x41effff400057882 */ /* 0x000fe40000000000 */
[----:B------:R-:W1:Y:S03]  /*1710*/  FRND.F64.FLOOR R10, R10 ;  /* 0x0000000a000a7313 */ /* 0x000e660000305800 */
        /* <DEDUP_REMOVED lines=20> */
[----:B------:R-:W-:-:S07]  /*1860*/  IMAD.MOV.U32 R57, RZ, RZ, 0x41effff4 ;  /* 0x41effff4ff397424 */ /* 0x000fce00078e00ff */
[----:B------:R-:W-:Y:S05]  /*1870*/  CALL.REL.NOINC `($__internal_0_$__cuda_sm20_div_rn_f64_full) ;  /* 0x0000043000287944 */ /* 0x000fea0003c00000 */
[----:B------:R-:W-:-:S07]  /*1880*/  IMAD.MOV.U32 R8, RZ, RZ, R10 ;  /* 0x000000ffff087224 */ /* 0x000fce00078e000a */
.L_x_11:
        /* <DEDUP_REMOVED lines=25> */
[----:B------:R-:W-:Y:S01]  /*1a20*/  MOV R58, R12 ;  /* 0x0000000c003a7202 */ /* 0x000fe20000000f00 */
[----:B------:R-:W-:Y:S01]  /*1a30*/  IMAD.MOV.U32 R59, RZ, RZ, R13 ;  /* 0x000000ffff3b7224 */ /* 0x000fe200078e000d */
[----:B------:R-:W-:Y:S01]  /*1a40*/  MOV R0, 0x1a80 ;  /* 0x00001a8000007802 */ /* 0x000fe20000000f00 */
[----:B------:R-:W-:Y:S02]  /*1a50*/  IMAD.MOV.U32 R56, RZ, RZ, -0x28a00000 ;  /* 0xd7600000ff387424 */ /* 0x000fe400078e00ff */
[----:B------:R-:W-:-:S07]  /*1a60*/  IMAD.MOV.U32 R57, RZ, RZ, 0x41effff4 ;  /* 0x41effff4ff397424 */ /* 0x000fce00078e00ff */
[----:B------:R-:W-:Y:S05]  /*1a70*/  CALL.REL.NOINC `($__internal_0_$__cuda_sm20_div_rn_f64_full) ;  /* 0x0000042c00a87944 */ /* 0x000fea0003c00000 */
[----:B------:R-:W-:-:S07]  /*1a80*/  IMAD.MOV.U32 R11, RZ, RZ, R9 ;  /* 0x000000ffff0b7224 */ /* 0x000fce00078e0009 */
.L_x_12:
[----:B------:R-:W0:Y:S01]  /*1a90*/  FRND.F64.FLOOR R10, R10 ;  /* 0x0000000a000a7313 */ /* 0x000e220000305800 */
[----:B------:R-:W-:Y:S01]  /*1aa0*/  UMOV UR4, 0xd7600000 ;  /* 0xd760000000047882 */ /* 0x000fe20000000000 */
[----:B------:R-:W-:-:S06]  /*1ab0*/  UMOV UR5, 0x41effff4 ;  /* 0x41effff400057882 */ /* 0x000fcc0000000000 */
[----:B------:R-:W-:Y:S01]  /*1ac0*/  I2F.F64.U32 R14, R2 ;  /* 0x00000002000e7312 */ /* 0x000fe20000201800 */
[----:B0-----:R-:W-:-:S07]  /*1ad0*/  DFMA R12, R10, -UR4, R12 ;  /* 0x800000040a0c7c2b */ /* 0x001fce000800000c */
[----:B------:R-:W-:Y:S01]  /*1ae0*/  I2F.F64.U32 R16, R3 ;  /* 0x0000000300107312 */ /* 0x000fe20000201800 */
[----:B------:R-:W-:-:S07]  /*1af0*/  DADD R6, R12, UR4 ;  /* 0x000000040c067e29 */ /* 0x000fce0008000000 */
[----:B------:R-:W-:Y:S01]  /*1b00*/  I2F.F64.U32 R18, R5 ;  /* 0x0000000500127312 */ /* 0x000fe20000201800 */
[----:B------:R-:W-:-:S06]  /*1b10*/  DSETP.GEU.AND P0, PT, R12, RZ, PT ;  /* 0x000000ff0c00722a */ /* 0x000fcc0003f0e000 */
[----:B------:R-:W-:Y:S02]  /*1b20*/  FSEL R8, R6, R12, !P0 ;  /* 0x0000000c06087208 */ /* 0x000fe40004000000 */
[----:B------:R-:W-:Y:S02]  /*1b30*/  FSEL R9, R7, R13, !P0 ;  /* 0x0000000d07097208 */ /* 0x000fe40004000000 */
[----:B------:R-:W0:Y:S04]  /*1b40*/  LDC.64 R12, c[0x0][0x398] ;  /* 0x0000e600ff0c7b82 */ /* 0x000e280000000a00 */
[C---:B------:R-:W-:Y:S02]  /*1b50*/  DADD R6, R8.reuse, UR4 ;  /* 0x0000000408067e29 */ /* 0x040fe40008000000 */
[----:B------:R-:W-:-:S08]  /*1b60*/  DSETP.GEU.AND P0, PT, R8, RZ, PT ;  /* 0x000000ff0800722a */ /* 0x000fd00003f0e000 */
[----:B------:R-:W-:Y:S02]  /*1b70*/  FSEL R6, R6, R8, !P0 ;  /* 0x0000000806067208 */ /* 0x000fe40004000000 */
[----:B------:R-:W-:-:S04]  /*1b80*/  FSEL R7, R7, R9, !P0 ;  /* 0x0000000907077208 */ /* 0x000fc80004000000 */
[----:B------:R-:W0:Y:S02]  /*1b90*/  F2I.U32.F64.TRUNC R4, R6 ;  /* 0x0000000600047311 */ /* 0x000e24000030d000 */
[----:B0-----:R1:W-:Y:S06]  /*1ba0*/  STG.E.64 desc[UR8][R12.64+0x10], R4 ;  /* 0x000010040c007986 */ /* 0x0013ec000c101b08 */
[----:B------:R1:W2:Y:S02]  /*1bb0*/  I2F.F64.U32 R20, R4 ;  /* 0x0000000400147312 */ /* 0x0002a40000201800 */
.L_x_0:
[----:B------:R-:W3:Y:S01]  /*1bc0*/  LDCU.64 UR4, c[0x0][0x388] ;  /* 0x00007100ff0477ac */ /* 0x000ee20008000a00 */
[----:B------:R-:W-:Y:S01]  /*1bd0*/  CS2R R32, SRZ ;  /* 0x0000000000207805 */ /* 0x000fe2000001ff00 */
[----:B------:R-:W-:Y:S01]  /*1be0*/  IMAD.MOV.U32 R34, RZ, RZ, 0x0 ;  /* 0x00000000ff227424 */ /* 0x000fe200078e00ff */
[----:B------:R-:W-:Y:S02]  /*1bf0*/  MOV R35, 0x3ff00000 ;  /* 0x3ff0000000237802 */ /* 0x000fe40000000f00 */
[----:B------:R-:W-:Y:S02]  /*1c00*/  CS2R R30, SRZ ;  /* 0x00000000001e7805 */ /* 0x000fe4000001ff00 */
[----:B------:R-:W-:Y:S01]  /*1c10*/  CS2R R28, SRZ ;  /* 0x00000000001c7805 */ /* 0x000fe2000001ff00 */
[----:B------:R-:W-:Y:S01]  /*1c20*/  IMAD.MOV.U32 R26, RZ, RZ, 0x0 ;  /* 0x00000000ff1a7424 */ /* 0x000fe200078e00ff */
[----:B------:R-:W-:Y:S01]  /*1c30*/  CS2R R24, SRZ ;  /* 0x0000000000187805 */ /* 0x000fe2000001ff00 */
[----:B------:R-:W-:Y:S01]  /*1c40*/  IMAD.MOV.U32 R27, RZ, RZ, 0x3ff00000 ;  /* 0x3ff00000ff1b7424 */ /* 0x000fe200078e00ff */
[----:B------:R-:W-:-:S02]  /*1c50*/  CS2R R22, SRZ ;  /* 0x0000000000167805 */ /* 0x000fc4000001ff00 */
[----:B0-----:R-:W-:Y:S01]  /*1c60*/  CS2R R2, SRZ ;  /* 0x0000000000027805 */ /* 0x001fe2000001ff00 */
[----:B------:R-:W-:Y:S02]  /*1c70*/  IMAD.MOV.U32 R36, RZ, RZ, 0x0 ;  /* 0x00000000ff247424 */ /* 0x000fe400078e00ff */
[----:B------:R-:W-:Y:S01]  /*1c80*/  IMAD.MOV.U32 R37, RZ, RZ, 0x3ff00000 ;  /* 0x3ff00000ff257424 */ /* 0x000fe200078e00ff */
[----:B---3--:R-:W-:-:S04]  /*1c90*/  UISETP.NE.U32.AND UP0, UPT, UR4, URZ, UPT ;  /* 0x000000ff0400728c */ /* 0x008fc8000bf05070 */
[----:B------:R-:W-:-:S09]  /*1ca0*/  UISETP.NE.AND.EX UP0, UPT, UR5, URZ, UPT, UP0 ;  /* 0x000000ff0500728c */ /* 0x000fd2000bf05300 */
[----:B------:R-:W-:Y:S05]  /*1cb0*/  BRA.U !UP0, `(.L_x_13) ;  /* 0x000000c108547547 */ /* 0x000fea000b800000 */
[----:B-1----:R-:W-:Y:S01]  /*1cc0*/  IMAD.MOV.U32 R13, RZ, RZ, RZ ;  /* 0x000000ffff0d7224 */ /* 0x002fe200078e00ff */
[----:B------:R-:W-:Y:S01]  /*1cd0*/  MOV R12, 0x1 ;  /* 0x00000001000c7802 */ /* 0x000fe20000000f00 */
[----:B------:R-:W-:Y:S01]  /*1ce0*/  IMAD.MOV.U32 R8, RZ, RZ, RZ ;  /* 0x000000ffff087224 */ /* 0x000fe200078e00ff */
[----:B------:R-:W-:Y:S01]  /*1cf0*/  CS2R R4, SRZ ;  /* 0x0000000000047805 */ /* 0x000fe2000001ff00 */
[----:B------:R-:W-:Y:S01]  /*1d00*/  IMAD.MOV.U32 R7, RZ, RZ, RZ ;  /* 0x000000ffff077224 */ /* 0x000fe200078e00ff */
[----:B------:R-:W-:Y:S01]  /*1d10*/  CS2R R2, SRZ ;  /* 0x0000000000027805 */ /* 0x000fe2000001ff00 */
[----:B------:R-:W-:Y:S01]  /*1d20*/  IMAD.MOV.U32 R6, RZ, RZ, 0x1 ;  /* 0x00000001ff067424 */ /* 0x000fe200078e00ff */
[----:B------:R-:W0:Y:S01]  /*1d30*/  LDCU.64 UR4, c[0x0][0x388] ;  /* 0x00007100ff0477ac */ /* 0x000e220008000a00 */
[----:B------:R-:W-:-:S07]  /*1d40*/  IMAD.MOV.U32 R36, RZ, RZ, 0x1 ;  /* 0x00000001ff247424 */ /* 0x000fce00078e00ff */
.L_x_105:
[----:B0-----:R-:W-:-:S04]  /*1d50*/  ULOP3.LUT UR6, UR4, 0x1, URZ, 0xc0, !UPT ;  /* 0x0000000104067892 */ /* 0x001fc8000f8ec0ff */
[----:B------:R-:W-:-:S04]  /*1d60*/  UISETP.NE.U32.AND UP0, UPT, UR6, 0x1, UPT ;  /* 0x000000010600788c */ /* 0x000fc8000bf05070 */
[----:B------:R-:W-:-:S09]  /*1d70*/  UISETP.NE.U32.AND.EX UP0, UPT, URZ, URZ, UPT, UP0 ;  /* 0x000000ffff00728c */ /* 0x000fd2000bf05100 */
[----:B-1----:R-:W-:Y:S05]  /*1d80*/  BRA.U UP0, `(.L_x_14) ;  /* 0x000000bd00e07547 */ /* 0x002fea000b800000 */
[----:B------:R-:W0:Y:S02]  /*1d90*/  LDC.64 R24, c[0x4][0x20] ;  /* 0x01000800ff187b82 */ /* 0x000e240000000a00 */
[----:B0-----:R-:W-:-:S05]  /*1da0*/  IMAD.WIDE.U32 R24, R3, 0x24, R24 ;  /* 0x0000002403187825 */ /* 0x001fca00078e0018 */
[----:B------:R-:W3:Y:S04]  /*1db0*/  LDG.E R48, desc[UR8][R24.64] ;  /* 0x0000000818307981 */ /* 0x000ee8000c1e1900 */
[----:B------:R-:W4:Y:S04]  /*1dc0*/  LDG.E R44, desc[UR8][R24.64+0x4] ;  /* 0x00000408182c7981 */ /* 0x000f28000c1e1900 */
[----:B------:R-:W5:Y:S01]  /*1dd0*/  LDG.E R38, desc[UR8][R24.64+0x8] ;  /* 0x0000080818267981 */ /* 0x000f62000c1e1900 */
[----:B------:R-:W0:Y:S01]  /*1de0*/  MUFU.RCP64H R27, 4.29496524800000000000e+09 ;  /* 0x41efffff001b7908 */ /* 0x000e220000001800 */
[----:B------:R-:W-:Y:S01]  /*1df0*/  IMAD.MOV.U32 R30, RZ, RZ, -0x1a200000 ;  /* 0xe5e00000ff1e7424 */ /* 0x000fe200078e00ff */
[----:B------:R-:W-:Y:S01]  /*1e00*/  MOV R31, 0x41efffff ;  /* 0x41efffff001f7802 */ /* 0x000fe20000000f00 */
[----:B------:R-:W-:Y:S01]  /*1e10*/  IMAD.MOV.U32 R26, RZ, RZ, 0x1 ;  /* 0x00000001ff1a7424 */ /* 0x000fe200078e00ff */
[----:B------:R-:W-:Y:S01]  /*1e20*/  UMOV UR6, 0x0 ;  /* 0x0000000000067882 */ /* 0x000fe20000000000 */
[----:B------:R-:W-:-:S03]  /*1e30*/  UMOV UR7, 0x3ff00000 ;  /* 0x3ff0000000077882 */ /* 0x000fc60000000000 */
[----:B------:R-:W-:Y:S01]  /*1e40*/  I2F.F64.U32 R22, R36 ;  /* 0x0000002400167312 */ /* 0x000fe20000201800 */
[----:B0-----:R-:W-:-:S08]  /*1e50*/  DFMA R10, R26, -R30, UR6 ;  /* 0x000000061a0a7e2b */ /* 0x001fd0000800081e */
[----:B------:R-:W-:-:S08]  /*1e60*/  DFMA R10, R10, R10, R10 ;  /* 0x0000000a0a0a722b */ /* 0x000fd0000000000a */
[----:B------:R-:W-:-:S08]  /*1e70*/  DFMA R10, R26, R10, R26 ;  /* 0x0000000a1a0a722b */ /* 0x000fd0000000001a */
[----:B------:R-:W-:-:S08]  /*1e80*/  DFMA R26, R10, -R30, 1 ;  /* 0x3ff000000a1a742b */ /* 0x000fd0000000081e */
[----:B------:R-:W-:Y:S01]  /*1e90*/  DFMA R10, R10, R26, R10 ;  /* 0x0000001a0a0a722b */ /* 0x000fe2000000000a */
[----:B---3--:R-:W0:Y:S08]  /*1ea0*/  I2F.F64.U32 R48, R48 ;  /* 0x0000003000307312 */ /* 0x008e300000201800 */
[----:B----4-:R-:W1:Y:S01]  /*1eb0*/  I2F.F64.U32 R44, R44 ;  /* 0x0000002c002c7312 */ /* 0x010e620000201800 */
[----:B0-----:R-:W-:-:S07]  /*1ec0*/  DMUL R40, R48, 7.62939453125e-06 ;  /* 0x3ee0000030287828 */ /* 0x001fce0000000000 */
[----:B-----5:R-:W0:Y:S01]  /*1ed0*/  I2F.F64.U32 R38, R38 ;  /* 0x0000002600267312 */ /* 0x020e220000201800 */
[----:B-1----:R-:W-:-:S07]  /*1ee0*/  DMUL R46, R44, 7.62939453125e-06 ;  /* 0x3ee000002c2e7828 */ /* 0x002fce0000000000 */
[----:B------:R-:W1:Y:S01]  /*1ef0*/  FRND.F64.FLOOR R40, R40 ;  /* 0x0000002800287313 */ /* 0x000e620000305800 */
[----:B0-----:R-:W-:-:S07]  /*1f00*/  DMUL R42, R38, 7.62939453125e-06 ;  /* 0x3ee00000262a7828 */ /* 0x001fce0000000000 */
[----:B------:R-:W0:Y:S01]  /*1f10*/  FRND.F64.FLOOR R46, R46 ;  /* 0x0000002e002e7313 */ /* 0x000e220000305800 */
[----:B-1----:R-:W-:-:S07]  /*1f20*/  DMUL R28, R40, R22 ;  /* 0x00000016281c7228 */ /* 0x002fce0000000000 */
[----:B------:R-:W1:Y:S01]  /*1f30*/  FRND.F64.FLOOR R42, R42 ;  /* 0x0000002a002a7313 */ /* 0x000e620000305800 */
[----:B------:R-:W-:Y:S02]  /*1f40*/  DFMA R48, R40, -131072, R48 ;  /* 0xc10000002830782b */ /* 0x000fe40000000030 */
[----:B------:R-:W-:Y:S01]  /*1f50*/  DMUL R26, R28, R10 ;  /* 0x0000000a1c1a7228 */ /* 0x000fe20000000000 */
[----:B------:R-:W-:Y:S01]  /*1f60*/  FSETP.GEU.AND P1, PT, |R29|, 6.5827683646048100446e-37, PT ;  /* 0x036000001d00780b */ /* 0x000fe20003f2e200 */
[----:B0-----:R-:W-:-:S06]  /*1f70*/  DFMA R44, R46, -131072, R44 ;  /* 0xc10000002e2c782b */ /* 0x001fcc000000002c */
[----:B------:R-:W-:Y:S02]  /*1f80*/  DFMA R30, R26, -R30, R28 ;  /* 0x8000001e1a1e722b */ /* 0x000fe4000000001c */
[----:B-1----:R-:W-:-:S06]  /*1f90*/  DFMA R38, R42, -131072, R38 ;  /* 0xc10000002a26782b */ /* 0x002fcc0000000026 */
        /* <DEDUP_REMOVED lines=9> */
[----:B--2---:R-:W-:Y:S05]  /*2030*/  CALL.REL.NOINC `($__internal_0_$__cuda_sm20_div_rn_f64_full) ;  /* 0x0000042800387944 */ /* 0x004fea0003c00000 */
[----:B------:R-:W-:-:S07]  /*2040*/  MOV R11, R9 ;  /* 0x00000009000b7202 */ /* 0x000fce0000000f00 */
.L_x_15:
[----:B------:R-:W0:Y:S01]  /*2050*/  MUFU.RCP64H R27, 4.29496524800000000000e+09 ;  /* 0x41efffff001b7908 */ /* 0x000e220000001800 */
[----:B------:R-:W-:Y:S01]  /*2060*/  IMAD.MOV.U32 R36, RZ, RZ, -0x1a200000 ;  /* 0xe5e00000ff247424 */ /* 0x000fe200078e00ff */
[----:B------:R-:W-:Y:S01]  /*2070*/  UMOV UR6, 0xe5e00000 ;  /* 0xe5e0000000067882 */ /* 0x000fe20000000000 */
[----:B------:R-:W-:Y:S01]  /*2080*/  IMAD.MOV.U32 R37, RZ, RZ, 0x41efffff ;  /* 0x41efffffff257424 */ /* 0x000fe200078e00ff */
[----:B------:R-:W-:Y:S01]  /*2090*/  UMOV UR7, 0x41efffff ;  /* 0x41efffff00077882 */ /* 0x000fe20000000000 */
[----:B------:R-:W-:-:S06]  /*20a0*/  IMAD.MOV.U32 R26, RZ, RZ, 0x1 ;  /* 0x00000001ff1a7424 */ /* 0x000fcc00078e00ff */
[----:B0-----:R-:W-:-:S08]  /*20b0*/  DFMA R30, R26, -R36, 1 ;  /* 0x3ff000001a1e742b */ /* 0x001fd00000000824 */
[----:B------:R-:W-:-:S08]  /*20c0*/  DFMA R30, R30, R30, R30 ;  /* 0x0000001e1e1e722b */ /* 0x000fd0000000001e */
[----:B------:R-:W-:Y:S02]  /*20d0*/  DFMA R30, R26, R30, R26 ;  /* 0x0000001e1a1e722b */ /* 0x000fe4000000001a */
[----:B------:R-:W-:-:S06]  /*20e0*/  DMUL R26, R48, R22 ;  /* 0x00000016301a7228 */ /* 0x000fcc0000000000 */
[----:B------:R-:W-:-:S04]  /*20f0*/  DFMA R32, R30, -R36, 1 ;  /* 0x3ff000001e20742b */ /* 0x000fc80000000824 */
[----:B------:R-:W-:-:S04]  /*2100*/  FSETP.GEU.AND P2, PT, |R27|, 6.5827683646048100446e-37, PT ;  /* 0x036000001b00780b */ /* 0x000fc80003f4e200 */
[----:B------:R-:W-:Y:S01]  /*2110*/  DFMA R50, R30, R32, R30 ;  /* 0x000000201e32722b */ /* 0x000fe2000000001e */
[----:B------:R-:W0:Y:S07]  /*2120*/  FRND.F64.FLOOR R30, R10 ;  /* 0x0000000a001e7313 */ /* 0x000e2e0000305800 */
[----:B------:R-:W-:-:S08]  /*2130*/  DMUL R32, R50, R26 ;  /* 0x0000001a32207228 */ /* 0x000fd00000000000 */
[-C--:B------:R-:W-:Y:S02]  /*2140*/  DFMA R34, R32, -R36.reuse, R26 ;  /* 0x800000242022722b */ /* 0x080fe4000000001a */
[----:B0-----:R-:W-:-:S06]  /*2150*/  DFMA R30, R30, -R36, R28 ;  /* 0x800000241e1e722b */ /* 0x001fcc000000001c */
[----:B------:R-:W-:Y:S02]  /*2160*/  DFMA R10, R50, R34, R32 ;  /* 0x00000022320a722b */ /* 0x000fe40000000020 */
[C---:B------:R-:W-:Y:S02]  /*2170*/  DADD R28, R30.reuse, UR6 ;  /* 0x000000061e1c7e29 */ /* 0x040fe40008000000 */
[----:B------:R-:W-:-:S06]  /*2180*/  DSETP.GEU.AND P0, PT, R30, RZ, PT ;  /* 0x000000ff1e00722a */ /* 0x000fcc0003f0e000 */
[----:B------:R-:W-:Y:S02]  /*2190*/  FFMA R0, RZ, 29.999998092651367188, R11 ;  /* 0x41efffffff007823 */ /* 0x000fe4000000000b */
        /* <DEDUP_REMOVED lines=9> */
[----:B--2---:R-:W-:Y:S05]  /*2230*/  CALL.REL.NOINC `($__internal_0_$__cuda_sm20_div_rn_f64_full) ;  /* 0x0000042400b87944 */ /* 0x004fea0003c00000 */
[----:B------:R-:W-:-:S07]  /*2240*/  IMAD.MOV.U32 R11, RZ, RZ, R9 ;  /* 0x000000ffff0b7224 */ /* 0x000fce00078e0009 */
.L_x_16:
        /* <DEDUP_REMOVED lines=25> */
[----:B------:R-:W-:Y:S01]  /*23e0*/  MOV R58, R28 ;  /* 0x0000001c003a7202 */ /* 0x000fe20000000f00 */
[----:B------:R-:W-:Y:S01]  /*23f0*/  IMAD.MOV.U32 R59, RZ, RZ, R29 ;  /* 0x000000ffff3b7224 */ /* 0x000fe200078e001d */
[----:B------:R-:W-:Y:S01]  /*2400*/  MOV R0, 0x2440 ;  /* 0x0000244000007802 */ /* 0x000fe20000000f00 */
[----:B------:R-:W-:Y:S02]  /*2410*/  IMAD.MOV.U32 R56, RZ, RZ, -0x1a200000 ;  /* 0xe5e00000ff387424 */ /* 0x000fe400078e00ff */
[----:B------:R-:W-:-:S07]  /*2420*/  IMAD.MOV.U32 R57, RZ, RZ, 0x41efffff ;  /* 0x41efffffff397424 */ /* 0x000fce00078e00ff */
[----:B--2---:R-:W-:Y:S05]  /*2430*/  CALL.REL.NOINC `($__internal_0_$__cuda_sm20_div_rn_f64_full) ;  /* 0x0000042400387944 */ /* 0x004fea0003c00000 */
[----:B------:R-:W-:-:S07]  /*2440*/  IMAD.MOV.U32 R11, RZ, RZ, R9 ;  /* 0x000000ffff0b7224 */ /* 0x000fce00078e0009 */
.L_x_17:
[----:B------:R-:W0:Y:S01]  /*2450*/  MUFU.RCP64H R31, 4.29496524800000000000e+09 ;  /* 0x41efffff001f7908 */ /* 0x000e220000001800 */
[----:B------:R-:W-:Y:S01]  /*2460*/  IMAD.MOV.U32 R36, RZ, RZ, -0x1a200000 ;  /* 0xe5e00000ff247424 */ /* 0x000fe200078e00ff */
[----:B------:R-:W-:Y:S01]  /*2470*/  MOV R37, 0x41efffff ;  /* 0x41efffff00257802 */ /* 0x000fe20000000f00 */
[----:B------:R-:W-:Y:S01]  /*2480*/  IMAD.MOV.U32 R30, RZ, RZ, 0x1 ;  /* 0x00000001ff1e7424 */ /* 0x000fe200078e00ff */
[----:B------:R-:W-:Y:S01]  /*2490*/  UMOV UR6, 0xe5e00000 ;  /* 0xe5e0000000067882 */ /* 0x000fe20000000000 */
[----:B------:R-:W-:-:S03]  /*24a0*/  UMOV UR7, 0x41efffff ;  /* 0x41efffff00077882 */ /* 0x000fc60000000000 */
[----:B------:R-:W1:Y:S01]  /*24b0*/  FRND.F64.FLOOR R10, R10 ;  /* 0x0000000a000a7313 */ /* 0x000e620000305800 */
[-C--:B0-----:R-:W-:Y:S02]  /*24c0*/  DFMA R26, R30, -R36.reuse, 1 ;  /* 0x3ff000001e1a742b */ /* 0x081fe40000000824 */
[----:B-1----:R-:W-:-:S06]  /*24d0*/  DFMA R28, R10, -R36, R28 ;  /* 0x800000240a1c722b */ /* 0x002fcc000000001c */
[----:B------:R-:W-:Y:S02]  /*24e0*/  DFMA R32, R26, R26, R26 ;  /* 0x0000001a1a20722b */ /* 0x000fe4000000001a */
[----:B------:R-:W0:Y:S01]  /*24f0*/  I2F.F64.U32 R26, R5 ;  /* 0x00000005001a7312 */ /* 0x000e220000201800 */
[----:B------:R-:W-:-:S05]  /*2500*/  DSETP.GEU.AND P0, PT, R28, RZ, PT ;  /* 0x000000ff1c00722a */ /* 0x000fca0003f0e000 */
[----:B------:R-:W-:-:S08]  /*2510*/  DFMA R32, R30, R32, R30 ;  /* 0x000000201e20722b */ /* 0x000fd0000000001e */
[----:B------:R-:W-:Y:S02]  /*2520*/  DFMA R34, R32, -R36, 1 ;  /* 0x3ff000002022742b */ /* 0x000fe40000000824 */
[----:B0-----:R-:W-:-:S06]  /*2530*/  DMUL R30, R46, R26 ;  /* 0x0000001a2e1e7228 */ /* 0x001fcc0000000000 */
[----:B------:R-:W-:Y:S02]  /*2540*/  DFMA R50, R32, R34, R32 ;  /* 0x000000222032722b */ /* 0x000fe40000000020 */
[----:B------:R-:W-:Y:S02]  /*2550*/  DADD R32, R28, UR6 ;  /* 0x000000061c207e29 */ /* 0x000fe40008000000 */
[----:B------:R-:W-:-:S04]  /*2560*/  FSETP.GEU.AND P2, PT, |R31|, 6.5827683646048100446e-37, PT ;  /* 0x036000001f00780b */ /* 0x000fc80003f4e200 */
[----:B------:R-:W-:-:S04]  /*2570*/  DMUL R34, R50, R30 ;  /* 0x0000001e32227228 */ /* 0x000fc80000000000 */
[----:B------:R-:W-:Y:S02]  /*2580*/  FSEL R32, R32, R28, !P0 ;  /* 0x0000001c20207208 */ /* 0x000fe40004000000 */
[----:B------:R-:W-:Y:S02]  /*2590*/  FSEL R33, R33, R29, !P0 ;  /* 0x0000001d21217208 */ /* 0x000fe40004000000 */
[----:B------:R-:W-:-:S04]  /*25a0*/  DFMA R36, R34, -R36, R30 ;  /* 0x800000242224722b */ /* 0x000fc8000000001e */
[C---:B------:R-:W-:Y:S02]  /*25b0*/  DADD R28, R32.reuse, UR6 ;  /* 0x00000006201c7e29 */ /* 0x040fe40008000000 */
[----:B------:R-:W-:Y:S02]  /*25c0*/  DSETP.GEU.AND P0, PT, R32, RZ, PT ;  /* 0x000000ff2000722a */ /* 0x000fe40003f0e000 */
[----:B------:R-:W-:-:S06]  /*25d0*/  DFMA R10, R50, R36, R34 ;  /* 0x00000024320a722b */ /* 0x000fcc0000000022 */
[----:B------:R-:W-:Y:S02]  /*25e0*/  FSEL R32, R28, R32, !P0 ;  /* 0x000000201c207208 */ /* 0x000fe40004000000 */
[----:B------:R-:W-:Y:S02]  /*25f0*/  FSEL R33, R29, R33, !P0 ;  /* 0x000000211d217208 */ /* 0x000fe40004000000 */
        /* <DEDUP_REMOVED lines=10> */
.L_x_18:
        /* <DEDUP_REMOVED lines=32> */
.L_x_19:
        /* <DEDUP_REMOVED lines=32> */
.L_x_20:
        /* <DEDUP_REMOVED lines=22> */
[----:B------:R-:W-:-:S04]  /*2c00*/  DSETP.GEU.AND P0, PT, R30, RZ, PT ;  /* 0x000000ff1e00722a */ /* 0x000fc80003f0e000 */
[----:B------:R-:W-:Y:S02]  /*2c10*/  DFMA R10, R54, R8, R50 ;  /* 0x00000008360a722b */ /* 0x000fe40000000032 */
[----:B------:R-:W-:-:S08]  /*2c20*/  DADD R8, R30, UR6 ;  /* 0x000000061e087e29 */ /* 0x000fd00008000000 */
[----:B------:R-:W-:Y:S02]  /*2c30*/  FFMA R0, RZ, 29.999998092651367188, R11 ;  /* 0x41efffffff007823 */ /* 0x000fe4000000000b */
[----:B------:R-:W-:Y:S02]  /*2c40*/  FSEL R8, R8, R30, !P0 ;  /* 0x0000001e08087208 */ /* 0x000fe40004000000 */
[----:B------:R-:W-:Y:S02]  /*2c50*/  FSEL R9, R9, R31, !P0 ;  /* 0x0000001f09097208 */ /* 0x000fe40004000000 */
[----:B------:R-:W-:-:S04]  /*2c60*/  FSETP.GT.AND P0, PT, |R0|, 1.469367938527859385e-39, PT ;  /* 0x001000000000780b */ /* 0x000fc80003f04200 */
[----:B------:R-:W-:-:S09]  /*2c70*/  DADD R32, R32, R8 ;  /* 0x0000000020207229 */ /* 0x000fd20000000008 */
        /* <DEDUP_REMOVED lines=8> */
.L_x_21:
        /* <DEDUP_REMOVED lines=10> */
[----:B------:R-:W-:-:S06]  /*2da0*/  DSETP.GEU.AND P0, PT, R34, RZ, PT ;  /* 0x000000ff2200722a */ /* 0x000fcc0003f0e000 */
[----:B------:R-:W-:Y:S02]  /*2db0*/  DFMA R8, R8, R30, R8 ;  /* 0x0000001e0808722b */ /* 0x000fe40000000008 */
[----:B------:R-:W-:-:S06]  /*2dc0*/  DMUL R30, R38, R28 ;  /* 0x0000001c261e7228 */ /* 0x000fcc0000000000 */
[----:B------:R-:W-:-:S04]  /*2dd0*/  DFMA R36, R8, -R50, 1 ;  /* 0x3ff000000824742b */ /* 0x000fc80000000832 */
[----:B------:R-:W-:-:S04]  /*2de0*/  FSETP.GEU.AND P2, PT, |R31|, 6.5827683646048100446e-37, PT ;  /* 0x036000001f00780b */ /* 0x000fc80003f4e200 */
[----:B------:R-:W-:-:S08]  /*2df0*/  DFMA R52, R8, R36, R8 ;  /* 0x000000240834722b */ /* 0x000fd00000000008 */
[----:B------:R-:W-:-:S08]  /*2e00*/  DMUL R8, R52, R30 ;  /* 0x0000001e34087228 */ /* 0x000fd00000000000 */
[----:B------:R-:W-:-:S08]  /*2e10*/  DFMA R36, R8, -R50, R30 ;  /* 0x800000320824722b */ /* 0x000fd0000000001e */
[----:B------:R-:W-:Y:S02]  /*2e20*/  DFMA R8, R52, R36, R8 ;  /* 0x000000243408722b */ /* 0x000fe40000000008 */
[----:B------:R-:W-:-:S08]  /*2e30*/  DADD R36, R34, UR6 ;  /* 0x0000000622247e29 */ /* 0x000fd00008000000 */
        /* <DEDUP_REMOVED lines=12> */
.L_x_22:
        /* <DEDUP_REMOVED lines=32> */
.L_x_23:
[----:B------:R-:W0:Y:S01]  /*3100*/  FRND.F64.FLOOR R10, R10 ;  /* 0x0000000a000a7313 */ /* 0x000e220000305800 */
[----:B------:R-:W-:Y:S01]  /*3110*/  IMAD.MOV.U32 R36, RZ, RZ, -0x1a200000 ;  /* 0xe5e00000ff247424 */ /* 0x000fe200078e00ff */
[----:B------:R-:W-:Y:S01]  /*3120*/  MOV R37, 0x41efffff ;  /* 0x41efffff00257802 */ /* 0x000fe20000000f00 */
[----:B------:R-:W-:Y:S01]  /*3130*/  IMAD.MOV.U32 R50, RZ, RZ, 0x1 ;  /* 0x00000001ff327424 */ /* 0x000fe200078e00ff */
[----:B------:R-:W-:Y:S01]  /*3140*/  UMOV UR6, 0xe5e00000 ;  /* 0xe5e0000000067882 */ /* 0x000fe20000000000 */
[----:B------:R-:W-:-:S03]  /*3150*/  UMOV UR7, 0x41efffff ;  /* 0x41efffff00077882 */ /* 0x000fc60000000000 */
[----:B------:R-:W1:Y:S01]  /*3160*/  MUFU.RCP64H R51, 4.29496524800000000000e+09 ;  /* 0x41efffff00337908 */ /* 0x000e620000001800 */
[----:B0-----:R-:W-:-:S08]  /*3170*/  DFMA R34, R10, -R36, R34 ;  /* 0x800000240a22722b */ /* 0x001fd00000000022 */
[----:B------:R-:W-:Y:S02]  /*3180*/  DADD R8, R34, UR6 ;  /* 0x0000000622087e29 */ /* 0x000fe40008000000 */
[----:B-1----:R-:W-:Y:S02]  /*3190*/  DFMA R30, R50, -R36, 1 ;  /* 0x3ff00000321e742b */ /* 0x002fe40000000824 */
[----:B------:R-:W-:-:S06]  /*31a0*/  DSETP.GEU.AND P0, PT, R34, RZ, PT ;  /* 0x000000ff2200722a */ /* 0x000fcc0003f0e000 */
[----:B------:R-:W-:Y:S01]  /*31b0*/  DFMA R52, R30, R30, R30 ;  /* 0x0000001e1e34722b */ /* 0x000fe2000000001e */
[----:B------:R-:W-:Y:S02]  /*31c0*/  FSEL R30, R8, R34, !P0 ;  /* 0x00000022081e7208 */ /* 0x000fe40004000000 */
[----:B------:R-:W-:-:S05]  /*31d0*/  FSEL R31, R9, R35, !P0 ;  /* 0x00000023091f7208 */ /* 0x000fca0004000000 */
[----:B------:R-:W-:Y:S02]  /*31e0*/  DFMA R52, R50, R52, R50 ;  /* 0x000000343234722b */ /* 0x000fe40000000032 */
[C---:B------:R-:W-:Y:S02]  /*31f0*/  DADD R8, R30.reuse, UR6 ;  /* 0x000000061e087e29 */ /* 0x040fe40008000000 */
[----:B------:R-:W-:-:S04]  /*3200*/  DSETP.GEU.AND P0, PT, R30, RZ, PT ;  /* 0x000000ff1e00722a */ /* 0x000fc80003f0e000 */
[----:B------:R-:W-:-:S04]  /*3210*/  DFMA R10, R52, -R36, 1 ;  /* 0x3ff00000340a742b */ /* 0x000fc80000000824 */
[----:B------:R-:W-:Y:S02]  /*3220*/  FSEL R8, R8, R30, !P0 ;  /* 0x0000001e08087208 */ /* 0x000fe40004000000 */
[----:B------:R-:W-:Y:S02]  /*3230*/  FSEL R9, R9, R31, !P0 ;  /* 0x0000001f09097208 */ /* 0x000fe40004000000 */
[----:B------:R-:W-:-:S04]  /*3240*/  DFMA R52, R52, R10, R52 ;  /* 0x0000000a3434722b */ /* 0x000fc80000000034 */
[----:B------:R-:W-:-:S08]  /*3250*/  DADD R32, R32, R8 ;  /* 0x0000000020207229 */ /* 0x000fd00000000008 */
        /* <DEDUP_REMOVED lines=14> */
.L_x_24:
        /* <DEDUP_REMOVED lines=15> */
[----:B------:R-:W-:-:S04]  /*3430*/  DFMA R52, R34, R10, R34 ;  /* 0x0000000a2234722b */ /* 0x000fc80000000022 */
[----:B------:R-:W-:-:S04]  /*3440*/  FSETP.GEU.AND P2, PT, |R37|, 6.5827683646048100446e-37, PT ;  /* 0x036000002500780b */ /* 0x000fc80003f4e200 */
        /* <DEDUP_REMOVED lines=16> */
.L_x_25:
        /* <DEDUP_REMOVED lines=32> */
.L_x_26:
        /* <DEDUP_REMOVED lines=32> */
.L_x_27:
        /* <DEDUP_REMOVED lines=37> */
.L_x_28:
        /* <DEDUP_REMOVED lines=32> */
.L_x_29:
        /* <DEDUP_REMOVED lines=32> */
.L_x_30:
        /* <DEDUP_REMOVED lines=27> */
[----:B------:R-:W-:-:S04]  /*4150*/  FFMA R0, RZ, 29.999998092651367188, R11 ;  /* 0x41efffffff007823 */ /* 0x000fc8000000000b */
[----:B------:R-:W-:Y:S01]  /*4160*/  DADD R52, R52, R8 ;  /* 0x0000000034347229 */ /* 0x000fe20000000008 */
        /* <DEDUP_REMOVED lines=9> */
.L_x_31:
        /* <DEDUP_REMOVED lines=32> */
.L_x_32:
        /* <DEDUP_REMOVED lines=32> */
.L_x_33:
[----:B------:R-:W0:Y:S01]  /*4600*/  FRND.F64.FLOOR R10, R10 ;  /* 0x0000000a000a7313 */ /* 0x000e220000305800 */
[----:B------:R-:W-:Y:S01]  /*4610*/  IMAD.MOV.U32 R8, RZ, RZ, -0x1a200000 ;  /* 0xe5e00000ff087424 */ /* 0x000fe200078e00ff */
[----:B------:R-:W-:Y:S01]  /*4620*/  UMOV UR6, 0xe5e00000 ;  /* 0xe5e0000000067882 */ /* 0x000fe20000000000 */
[----:B------:R-:W-:Y:S01]  /*4630*/  IMAD.MOV.U32 R9, RZ, RZ, 0x41efffff ;  /* 0x41efffffff097424 */ /* 0x000fe200078e00ff */
[----:B------:R-:W-:Y:S01]  /*4640*/  UMOV UR7, 0x41efffff ;  /* 0x41efffff00077882 */ /* 0x000fe20000000000 */
[----:B------:R-:W-:-:S03]  /*4650*/  IMAD.MOV.U32 R54, RZ, RZ, 0x1 ;  /* 0x00000001ff367424 */ /* 0x000fc600078e00ff */
        /* <DEDUP_REMOVED lines=30> */
.L_x_34:
[----:B------:R-:W0:Y:S01]  /*4840*/  MUFU.RCP64H R11, 4.29496524800000000000e+09 ;  /* 0x41efffff000b7908 */ /* 0x000e220000001800 */
[----:B------:R-:W-:Y:S01]  /*4850*/  IMAD.MOV.U32 R54, RZ, RZ, -0x1a200000 ;  /* 0xe5e00000ff367424 */ /* 0x000fe200078e00ff */
[----:B------:R-:W-:Y:S01]  /*4860*/  UMOV UR6, 0xe5e00000 ;  /* 0xe5e0000000067882 */ /* 0x000fe20000000000 */
[----:B------:R-:W-:Y:S01]  /*4870*/  IMAD.MOV.U32 R55, RZ, RZ, 0x41efffff ;  /* 0x41efffffff377424 */ /* 0x000fe200078e00ff */
[----:B------:R-:W-:Y:S01]  /*4880*/  UMOV UR7, 0x41efffff ;  /* 0x41efffff00077882 */ /* 0x000fe20000000000 */
[----:B------:R-:W-:-:S03]  /*4890*/  IMAD.MOV.U32 R10, RZ, RZ, 0x1 ;  /* 0x00000001ff0a7424 */ /* 0x000fc600078e00ff */
[----:B------:R-:W-:Y:S08]  /*48a0*/  I2F.F64.U32 R4, R4 ;  /* 0x0000000400047312 */ /* 0x000ff00000201800 */
[----:B------:R-:W1:Y:S01]  /*48b0*/  FRND.F64.FLOOR R8, R8 ;  /* 0x0000000800087313 */ /* 0x000e620000305800 */
[----:B0-----:R-:W-:-:S08]  /*48c0*/  DFMA R50, R10, -R54, 1 ;  /* 0x3ff000000a32742b */ /* 0x001fd00000000836 */
[----:B------:R-:W-:Y:S02]  /*48d0*/  DFMA R50, R50, R50, R50 ;  /* 0x000000323232722b */ /* 0x000fe40000000032 */
[----:B-1----:R-:W-:-:S06]  /*48e0*/  DFMA R52, R8, -R54, R52 ;  /* 0x800000360834722b */ /* 0x002fcc0000000034 */
[----:B------:R-:W-:Y:S02]  /*48f0*/  DFMA R10, R10, R50, R10 ;  /* 0x000000320a0a722b */ /* 0x000fe4000000000a */
[----:B------:R-:W-:Y:S02]  /*4900*/  DMUL R50, R40, R4 ;  /* 0x0000000428327228 */ /* 0x000fe40000000000 */
[----:B------:R-:W-:-:S04]  /*4910*/  DSETP.GEU.AND P0, PT, R52, RZ, PT ;  /* 0x000000ff3400722a */ /* 0x000fc80003f0e000 */
        /* <DEDUP_REMOVED lines=19> */
.L_x_35:
[----:B------:R-:W0:Y:S01]  /*4a50*/  MUFU.RCP64H R9, 4.29496524800000000000e+09 ;  /* 0x41efffff00097908 */ /* 0x000e220000001800 */
[----:B------:R-:W-:Y:S01]  /*4a60*/  IMAD.MOV.U32 R54, RZ, RZ, -0x1a200000 ;  /* 0xe5e00000ff367424 */ /* 0x000fe200078e00ff */
[----:B------:R-:W-:Y:S01]  /*4a70*/  MOV R55, 0x41efffff ;  /* 0x41efffff00377802 */ /* 0x000fe20000000f00 */
[----:B------:R-:W-:Y:S01]  /*4a80*/  IMAD.MOV.U32 R8, RZ, RZ, 0x1 ;  /* 0x00000001ff087424 */ /* 0x000fe200078e00ff */
[----:B------:R-:W-:Y:S01]  /*4a90*/  DMUL R48, R48, R4 ;  /* 0x0000000430307228 */ /* 0x000fe20000000000 */
[----:B------:R-:W-:Y:S01]  /*4aa0*/  UMOV UR6, 0xe5e00000 ;  /* 0xe5e0000000067882 */ /* 0x000fe20000000000 */
[----:B------:R-:W-:Y:S02]  /*4ab0*/  UMOV UR7, 0x41efffff ;  /* 0x41efffff00077882 */ /* 0x000fe40000000000 */
[----:B------:R-:W1:Y:S06]  /*4ac0*/  FRND.F64.FLOOR R10, R10 ;  /* 0x0000000a000a7313 */ /* 0x000e6c0000305800 */
[----:B------:R-:W-:Y:S01]  /*4ad0*/  FSETP.GEU.AND P2, PT, |R49|, 6.5827683646048100446e-37, PT ;  /* 0x036000003100780b */ /* 0x000fe20003f4e200 */
        /* <DEDUP_REMOVED lines=23> */
.L_x_36:
        /* <DEDUP_REMOVED lines=32> */
.L_x_37:
[----:B------:R-:W0:Y:S01]  /*4e50*/  MUFU.RCP64H R9, 4.29496524800000000000e+09 ;  /* 0x41efffff00097908 */ /* 0x000e220000001800 */
[----:B------:R-:W-:Y:S01]  /*4e60*/  IMAD.MOV.U32 R52, RZ, RZ, -0x1a200000 ;  /* 0xe5e00000ff347424 */ /* 0x000fe200078e00ff */
[----:B------:R-:W-:Y:S01]  /*4e70*/  UMOV UR6, 0xe5e00000 ;  /* 0xe5e0000000067882 */ /* 0x000fe20000000000 */
[----:B------:R-:W-:Y:S01]  /*4e80*/  IMAD.MOV.U32 R53, RZ, RZ, 0x41efffff ;  /* 0x41efffffff357424 */ /* 0x000fe200078e00ff */
[----:B------:R-:W-:Y:S01]  /*4e90*/  UMOV UR7, 0x41efffff ;  /* 0x41efffff00077882 */ /* 0x000fe20000000000 */
[----:B------:R-:W-:-:S03]  /*4ea0*/  IMAD.MOV.U32 R8, RZ, RZ, 0x1 ;  /* 0x00000001ff087424 */ /* 0x000fc600078e00ff */
[----:B------:R-:W1:Y:S08]  /*4eb0*/  I2F.F64.U32 R6, R7 ;  /* 0x0000000700067312 */ /* 0x000e700000201800 */
[----:B------:R-:W3:Y:S01]  /*4ec0*/  FRND.F64.FLOOR R10, R10 ;  /* 0x0000000a000a7313 */ /* 0x000ee20000305800 */
[----:B0-----:R-:W-:Y:S02]  /*4ed0*/  DFMA R50, R8, -R52, 1 ;  /* 0x3ff000000832742b */ /* 0x001fe40000000834 */
[----:B-1----:R-:W-:-:S06]  /*4ee0*/  DMUL R46, R46, R6 ;  /* 0x000000062e2e7228 */ /* 0x002fcc0000000000 */
[----:B------:R-:W-:Y:S02]  /*4ef0*/  DFMA R50, R50, R50, R50 ;  /* 0x000000323232722b */ /* 0x000fe40000000032 */
[----:B---3--:R-:W-:-:S06]  /*4f00*/  DFMA R48, R10, -R52, R48 ;  /* 0x800000340a30722b */ /* 0x008fcc0000000030 */
[----:B------:R-:W-:Y:S01]  /*4f10*/  DFMA R50, R8, R50, R8 ;  /* 0x000000320832722b */ /* 0x000fe20000000008 */
[----:B------:R-:W-:Y:S01]  /*4f20*/  FSETP.GEU.AND P2, PT, |R47|, 6.5827683646048100446e-37, PT ;  /* 0x036000002f00780b */ /* 0x000fe20003f4e200 */
[----:B------:R-:W-:-:S06]  /*4f30*/  DSETP.GEU.AND P0, PT, R48, RZ, PT ;  /* 0x000000ff3000722a */ /* 0x000fcc0003f0e000 */
[----:B------:R-:W-:-:S08]  /*4f40*/  DFMA R8, R50, -R52, 1 ;  /* 0x3ff000003208742b */ /* 0x000fd00000000834 */
[----:B------:R-:W-:Y:S02]  /*4f50*/  DFMA R54, R50, R8, R50 ;  /* 0x000000083236722b */ /* 0x000fe40000000032 */
[----:B------:R-:W-:-:S06]  /*4f60*/  DADD R50, R48, UR6 ;  /* 0x0000000630327e29 */ /* 0x000fcc0008000000 */
        /* <DEDUP_REMOVED lines=19> */
.L_x_38:
        /* <DEDUP_REMOVED lines=32> */
.L_x_39:
        /* <DEDUP_REMOVED lines=32> */
.L_x_40:
        /* <DEDUP_REMOVED lines=38> */
.L_x_41:
        /* <DEDUP_REMOVED lines=32> */
.L_x_42:
        /* <DEDUP_REMOVED lines=32> */
.L_x_43:
        /* <DEDUP_REMOVED lines=36> */
.L_x_44:
        /* <DEDUP_REMOVED lines=33> */
[----:B-1----:R-:W-:Y:S01]  /*5f50*/  DFMA R48, R50, -131072, R48 ;  /* 0xc10000003230782b */ /* 0x002fe20000000030 */
[----:B------:R-:W-:Y:S02]  /*5f60*/  FSEL R42, R8, R12, !P0 ;  /* 0x0000000c082a7208 */ /* 0x000fe40004000000 */
[----:B------:R-:W-:-:S03]  /*5f70*/  FSEL R43, R9, R13, !P0 ;  /* 0x0000000d092b7208 */ /* 0x000fc60004000000 */
        /* <DEDUP_REMOVED lines=11> */
.L_x_45:
        /* <DEDUP_REMOVED lines=32> */
.L_x_46:
        /* <DEDUP_REMOVED lines=32> */
.L_x_47:
        /* <DEDUP_REMOVED lines=36> */
.L_x_48:
        /* <DEDUP_REMOVED lines=17> */
[----:B------:R-:W-:Y:S02]  /*6780*/  DFMA R54, R8, -R46, R12 ;  /* 0x8000002e0836722b */ /* 0x000fe4000000000c */
[----:B------:R-:W-:-:S06]  /*6790*/  DADD R46, R38, UR6 ;  /* 0x00000006262e7e29 */ /* 0x000fcc0008000000 */
[----:B------:R-:W-:-:S04]  /*67a0*/  DFMA R8, R56, R54, R8 ;  /* 0x000000363808722b */ /* 0x000fc80000000008 */
[----:B------:R-:W-:Y:S02]  /*67b0*/  FSEL R38, R46, R38, !P0 ;  /* 0x000000262e267208 */ /* 0x000fe40004000000 */
[----:B------:R-:W-:-:S04]  /*67c0*/  FSEL R39, R47, R39, !P0 ;  /* 0x000000272f277208 */ /* 0x000fc80004000000 */
        /* <DEDUP_REMOVED lines=10> */
.L_x_49:
        /* <DEDUP_REMOVED lines=32> */
.L_x_50:
        /* <DEDUP_REMOVED lines=37> */
.L_x_51:
        /* <DEDUP_REMOVED lines=32> */
.L_x_52:
        /* <DEDUP_REMOVED lines=32> */
.L_x_53:
        /* <DEDUP_REMOVED lines=36> */
.L_x_54:
[----:B------:R-:W0:Y:S01]  /*7300*/  MUFU.RCP64H R11, 4.29496524800000000000e+09 ;  /* 0x41efffff000b7908 */ /* 0x000e220000001800 */
[----:B------:R-:W-:Y:S01]  /*7310*/  IMAD.MOV.U32 R46, RZ, RZ, -0x1a200000 ;  /* 0xe5e00000ff2e7424 */ /* 0x000fe200078e00ff */
[----:B------:R-:W-:Y:S01]  /*7320*/  DMUL R44, R30, R74 ;  /* 0x0000004a1e2c7228 */ /* 0x000fe20000000000 */
[----:B------:R-:W-:Y:S01]  /*7330*/  IMAD.MOV.U32 R47, RZ, RZ, 0x41efffff ;  /* 0x41efffffff2f7424 */ /* 0x000fe200078e00ff */
[----:B------:R-:W-:Y:S01]  /*7340*/  UMOV UR6, 0xe5e00000 ;  /* 0xe5e0000000067882 */ /* 0x000fe20000000000 */
[----:B------:R-:W-:Y:S01]  /*7350*/  IMAD.MOV.U32 R10, RZ, RZ, 0x1 ;  /* 0x00000001ff0a7424 */ /* 0x000fe200078e00ff */
[----:B------:R-:W-:Y:S02]  /*7360*/  UMOV UR7, 0x41efffff ;  /* 0x41efffff00077882 */ /* 0x000fe40000000000 */
[----:B------:R-:W1:Y:S04]  /*7370*/  FRND.F64.FLOOR R8, R8 ;  /* 0x0000000800087313 */ /* 0x000e680000305800 */
        /* <DEDUP_REMOVED lines=24> */
.L_x_55:
        /* <DEDUP_REMOVED lines=32> */
.L_x_56:
        /* <DEDUP_REMOVED lines=32> */
.L_x_57:
        /* <DEDUP_REMOVED lines=36> */
.L_x_58:
        /* <DEDUP_REMOVED lines=32> */
.L_x_59:
        /* <DEDUP_REMOVED lines=32> */
.L_x_60:
        /* <DEDUP_REMOVED lines=37> */
.L_x_61:
        /* <DEDUP_REMOVED lines=32> */
.L_x_62:
        /* <DEDUP_REMOVED lines=32> */
.L_x_63:
        /* <DEDUP_REMOVED lines=36> */
.L_x_64:
        /* <DEDUP_REMOVED lines=9> */
[----:B0-----:R-:W-:-:S08]  /*8860*/  DFMA R44, R10, -R12, 1 ;  /* 0x3ff000000a2c742b */ /* 0x001fd0000000080c */
[----:B------:R-:W-:-:S08]  /*8870*/  DFMA R44, R44, R44, R44 ;  /* 0x0000002c2c2c722b */ /* 0x000fd0000000002c */
[----:B------:R-:W-:-:S08]  /*8880*/  DFMA R44, R10, R44, R10 ;  /* 0x0000002c0a2c722b */ /* 0x000fd0000000000a */
[----:B------:R-:W-:-:S08]  /*8890*/  DFMA R10, R44, -R12, 1 ;  /* 0x3ff000002c0a742b */ /* 0x000fd0000000080c */
[----:B------:R-:W-:-:S08]  /*88a0*/  DFMA R54, R44, R10, R44 ;  /* 0x0000000a2c36722b */ /* 0x000fd0000000002c */
[----:B------:R-:W-:-:S08]  /*88b0*/  DMUL R10, R54, R74 ;  /* 0x0000004a360a7228 */ /* 0x000fd00000000000 */
[-C--:B------:R-:W-:Y:S02]  /*88c0*/  DFMA R44, R10, -R12.reuse, R74 ;  /* 0x8000000c0a2c722b */ /* 0x080fe4000000004a */
[----:B-1----:R-:W-:-:S06]  /*88d0*/  DFMA R12, R8, -R12, R46 ;  /* 0x8000000c080c722b */ /* 0x002fcc000000002e */
        /* <DEDUP_REMOVED lines=15> */
.L_x_65:
        /* <DEDUP_REMOVED lines=32> */
.L_x_66:
        /* <DEDUP_REMOVED lines=32> */
.L_x_67:
        /* <DEDUP_REMOVED lines=36> */
.L_x_68:
        /* <DEDUP_REMOVED lines=32> */
.L_x_69:
        /* <DEDUP_REMOVED lines=32> */
.L_x_70:
        /* <DEDUP_REMOVED lines=37> */
.L_x_71:
        /* <DEDUP_REMOVED lines=32> */
.L_x_72:
        /* <DEDUP_REMOVED lines=32> */
.L_x_73:
        /* <DEDUP_REMOVED lines=36> */
.L_x_74:
        /* <DEDUP_REMOVED lines=9> */
[----:B------:R-:W-:Y:S01]  /*9d30*/  FRND.F64.FLOOR R8, R8 ;  /* 0x0000000800087313 */ /* 0x000fe20000305800 */
[----:B0-----:R-:W-:-:S08]  /*9d40*/  DFMA R48, R10, -R46, 1 ;  /* 0x3ff000000a30742b */ /* 0x001fd0000000082e */
        /* <DEDUP_REMOVED lines=12> */
[----:B-1----:R-:W-:Y:S02]  /*9e10*/  DMUL R66, R22, R64 ;  /* 0x0000004016427228 */ /* 0x002fe40000000000 */
[----:B------:R-:W-:-:S06]  /*9e20*/  DFMA R52, R64, -131072, R52 ;  /* 0xc10000004034782b */ /* 0x000fcc0000000034 */
[----:B------:R-:W-:Y:S02]  /*9e30*/  DMUL R10, R58, R66 ;  /* 0x000000423a0a7228 */ /* 0x000fe40000000000 */
[----:B------:R-:W-:Y:S01]  /*9e40*/  FSETP.GEU.AND P2, PT, |R67|, 6.5827683646048100446e-37, PT ;  /* 0x036000004300780b */ /* 0x000fe20003f4e200 */
[----:B0-----:R-:W-:-:S05]  /*9e50*/  DFMA R48, R50, -131072, R48 ;  /* 0xc10000003230782b */ /* 0x001fca0000000030 */
[----:B------:R-:W-:-:S08]  /*9e60*/  DFMA R54, R10, -R46, R66 ;  /* 0x8000002e0a36722b */ /* 0x000fd00000000042 */
[----:B------:R-:W-:Y:S02]  /*9e70*/  DFMA R10, R58, R54, R10 ;  /* 0x000000363a0a722b */ /* 0x000fe4000000000a */
[----:B------:R-:W-:Y:S01]  /*9e80*/  DFMA R54, R8, -R46, R12 ;  /* 0x8000002e0836722b */ /* 0x000fe2000000000c */
[----:B------:R-:W0:Y:S07]  /*9e90*/  FRND.F64.FLOOR R46, R56 ;  /* 0x00000038002e7313 */ /* 0x000e2e0000305800 */
[----:B------:R-:W-:Y:S01]  /*9ea0*/  FFMA R0, RZ, 29.999998092651367188, R11 ;  /* 0x41efffffff007823 */ /* 0x000fe2000000000b */
[----:B------:R-:W-:-:S02]  /*9eb0*/  DADD R8, R54, UR6 ;  /* 0x0000000636087e29 */ /* 0x000fc40008000000 */
[----:B------:R-:W-:Y:S02]  /*9ec0*/  DSETP.GEU.AND P0, PT, R54, RZ, PT ;  /* 0x000000ff3600722a */ /* 0x000fe40003f0e000 */
[----:B------:R-:W-:Y:S01]  /*9ed0*/  FSETP.GT.AND P1, PT, |R0|, 1.469367938527859385e-39, PT ;  /* 0x001000000000780b */ /* 0x000fe20003f24200 */
[----:B0-----:R-:W-:-:S05]  /*9ee0*/  DFMA R12, R46, -131072, R24 ;  /* 0xc10000002e0c782b */ /* 0x001fca0000000018 */
[----:B------:R-:W-:Y:S02]  /*9ef0*/  FSEL R24, R8, R54, !P0 ;  /* 0x0000003608187208 */ /* 0x000fe40004000000 */
[----:B------:R-:W-:-:S05]  /*9f00*/  FSEL R25, R9, R55, !P0 ;  /* 0x0000003709197208 */ /* 0x000fca0004000000 */
        /* <DEDUP_REMOVED lines=8> */
.L_x_75:
        /* <DEDUP_REMOVED lines=32> */
.L_x_76:
        /* <DEDUP_REMOVED lines=32> */
.L_x_77:
        /* <DEDUP_REMOVED lines=36> */
.L_x_78:
        /* <DEDUP_REMOVED lines=32> */
.L_x_79:
        /* <DEDUP_REMOVED lines=32> */
.L_x_80:
        /* <DEDUP_REMOVED lines=37> */
.L_x_81:
        /* <DEDUP_REMOVED lines=32> */
.L_x_82:
        /* <DEDUP_REMOVED lines=32> */
.L_x_83:
        /* <DEDUP_REMOVED lines=36> */
.L_x_84:
        /* <DEDUP_REMOVED lines=32> */
.L_x_85:
        /* <DEDUP_REMOVED lines=32> */
.L_x_86:
        /* <DEDUP_REMOVED lines=32> */
.L_x_87:
        /* <DEDUP_REMOVED lines=36> */
.L_x_88:
        /* <DEDUP_REMOVED lines=32> */
.L_x_89:
        /* <DEDUP_REMOVED lines=32> */
.L_x_90:
        /* <DEDUP_REMOVED lines=37> */
.L_x_91:
        /* <DEDUP_REMOVED lines=32> */
.L_x_92:
        /* <DEDUP_REMOVED lines=32> */
.L_x_93:
        /* <DEDUP_REMOVED lines=36> */
.L_x_94:
        /* <DEDUP_REMOVED lines=32> */
.L_x_95:
        /* <DEDUP_REMOVED lines=32> */
.L_x_96:
        /* <DEDUP_REMOVED lines=32> */
.L_x_97:
        /* <DEDUP_REMOVED lines=36> */
.L_x_98:
        /* <DEDUP_REMOVED lines=32> */
.L_x_99:
        /* <DEDUP_REMOVED lines=32> */
.L_x_100:
        /* <DEDUP_REMOVED lines=37> */
.L_x_101:
        /* <DEDUP_REMOVED lines=32> */
.L_x_102:
        /* <DEDUP_REMOVED lines=30> */
[----:B--2---:R-:W-:Y:S05]  /*d9a0*/  CALL.REL.NOINC `($__internal_0_$__cuda_sm20_div_rn_f64_full) ;  /* 0x0000036c00dc7944 */ /* 0x004fea0003c00000 */
[----:B------:R-:W-:-:S07]  /*d9b0*/  IMAD.MOV.U32 R11, RZ, RZ, R9 ;  /* 0x000000ffff0b7224 */ /* 0x000fce00078e0009 */
.L_x_103:
        /* <DEDUP_REMOVED lines=33> */
[----:B------:R-:W-:-:S07]  /*dbd0*/  IMAD.MOV.U32 R56, RZ, RZ, -0x1a200000 ;  /* 0xe5e00000ff387424 */ /* 0x000fce00078e00ff */
[----:B--2---:R-:W-:Y:S05]  /*dbe0*/  CALL.REL.NOINC `($__internal_0_$__cuda_sm20_div_rn_f64_full) ;  /* 0x0000036c004c7944 */ /* 0x004fea0003c00000 */
[----:B------:R-:W-:-:S07]  /*dbf0*/  IMAD.MOV.U32 R11, RZ, RZ, R9 ;  /* 0x000000ffff0b7224 */ /* 0x000fce00078e0009 */
.L_x_104:
[----:B------:R-:W0:Y:S01]  /*dc00*/  FRND.F64.FLOOR R10, R10 ;  /* 0x0000000a000a7313 */ /* 0x000e220000305800 */
[----:B------:R-:W-:Y:S01]  /*dc10*/  UMOV UR6, 0xe5e00000 ;  /* 0xe5e0000000067882 */ /* 0x000fe20000000000 */
[----:B------:R-:W-:-:S06]  /*dc20*/  UMOV UR7, 0x41efffff ;  /* 0x41efffff00077882 */ /* 0x000fcc0000000000 */
[----:B------:R1:W3:Y:S01]  /*dc30*/  F2I.U32.F64.TRUNC R36, R32 ;  /* 0x0000002000247311 */ /* 0x0002e2000030d000 */
[----:B0-----:R-:W-:-:S07]  /*dc40*/  DFMA R28, R10, -UR6, R12 ;  /* 0x800000060a1c7c2b */ /* 0x001fce000800000c */
[----:B------:R1:W0:Y:S01]  /*dc50*/  F2I.U32.F64.TRUNC R2, R40 ;  /* 0x0000002800027311 */ /* 0x000222000030d000 */
[----:B------:R-:W-:-:S07]  /*dc60*/  DADD R30, R28, UR6 ;  /* 0x000000061c1e7e29 */ /* 0x000fce0008000000 */
[----:B------:R1:W4:Y:S01]  /*dc70*/  F2I.U32.F64.TRUNC R4, R42 ;  /* 0x0000002a00047311 */ /* 0x000322000030d000 */
[----:B------:R-:W-:-:S07]  /*dc80*/  DSETP.GEU.AND P0, PT, R28, RZ, PT ;  /* 0x000000ff1c00722a */ /* 0x000fce0003f0e000 */
[----:B------:R1:W0:Y:S01]  /*dc90*/  F2I.U32.F64.TRUNC R5, R38 ;  /* 0x0000002600057311 */ /* 0x000222000030d000 */
[----:B------:R-:W-:Y:S02]  /*dca0*/  FSEL R10, R30, R28, !P0 ;  /* 0x0000001c1e0a7208 */ /* 0x000fe40004000000 */
[----:B------:R-:W-:-:S05]  /*dcb0*/  FSEL R11, R31, R29, !P0 ;  /* 0x0000001d1f0b7208 */ /* 0x000fca0004000000 */
[----:B------:R1:W0:Y:S08]  /*dcc0*/  F2I.U32.F64.TRUNC R6, R44 ;  /* 0x0000002c00067311 */ /* 0x000230000030d000 */
[----:B------:R1:W0:Y:S08]  /*dcd0*/  F2I.U32.F64.TRUNC R7, R24 ;  /* 0x0000001800077311 */ /* 0x000230000030d000 */
[----:B------:R1:W0:Y:S08]  /*dce0*/  F2I.U32.F64.TRUNC R8, R22 ;  /* 0x0000001600087311 */ /* 0x000230000030d000 */
[----:B------:R1:W0:Y:S08]  /*dcf0*/  F2I.U32.F64.TRUNC R13, R26 ;  /* 0x0000001a000d7311 */ /* 0x000230000030d000 */
[----:B---34-:R1:W0:Y:S02]  /*dd00*/  F2I.U32.F64.TRUNC R12, R10 ;  /* 0x0000000a000c7311 */ /* 0x018224000030d000 */
.L_x_14:
[----:B------:R-:W-:Y:S01]  /*dd10*/  UISETP.GT.U32.AND UP0, UPT, UR4, 0x1, UPT ;  /* 0x000000010400788c */ /* 0x000fe2000bf04070 */
[----:B------:R-:W-:Y:S01]  /*dd20*/  VIADD R3, R3, 0x1 ;  /* 0x0000000103037836 */ /* 0x000fe20000000000 */
[----:B------:R-:W-:Y:S02]  /*dd30*/  USHF.R.U32.HI UR6, URZ, 0x1, UR5 ;  /* 0x00000001ff067899 */ /* 0x000fe40008011605 */
[----:B------:R-:W-:Y:S02]  /*dd40*/  UISETP.GT.U32.AND.EX UP0, UPT, UR5, URZ, UPT, UP0 ;  /* 0x000000ff0500728c */ /* 0x000fe4000bf04100 */
[----:B------:R-:W-:-:S03]  /*dd50*/  USHF.R.U64 UR4, UR4, 0x1, UR5 ;  /* 0x0000000104047899 */ /* 0x000fc60008001205 */
[----:B------:R-:W-:-:S04]  /*dd60*/  UMOV UR5, UR6 ;  /* 0x0000000600057c82 */ /* 0x000fc80008000000 */
[----:B------:R-:W-:Y:S05]  /*dd70*/  BRA.U UP0, `(.L_x_105) ;  /* 0xffffff3d00f47547 */ /* 0x000fea000b83ffff */
[----:B------:R-:W3:Y:S08]  /*dd80*/  I2F.F64.U32 R36, R36 ;  /* 0x0000002400247312 */ /* 0x000ef00000201800 */
[----:B0-----:R-:W0:Y:S08]  /*dd90*/  I2F.F64.U32 R2, R2 ;  /* 0x0000000200027312 */ /* 0x001e300000201800 */
[----:B-1----:R4:W1:Y:S08]  /*dda0*/  I2F.F64.U32 R22, R4 ;  /* 0x0000000400167312 */ /* 0x0028700000201800 */
[----:B------:R4:W0:Y:S08]  /*ddb0*/  I2F.F64.U32 R24, R5 ;  /* 0x0000000500187312 */ /* 0x0008300000201800 */
[----:B------:R4:W0:Y:S08]  /*ddc0*/  I2F.F64.U32 R26, R6 ;  /* 0x00000006001a7312 */ /* 0x0008300000201800 */
[----:B------:R4:W0:Y:S08]  /*ddd0*/  I2F.F64.U32 R28, R7 ;  /* 0x00000007001c7312 */ /* 0x0008300000201800 */
[----:B------:R4:W0:Y:S08]  /*dde0*/  I2F.F64.U32 R30, R8 ;  /* 0x00000008001e7312 */ /* 0x0008300000201800 */
[----:B------:R4:W0:Y:S08]  /*ddf0*/  I2F.F64.U32 R32, R13 ;  /* 0x0000000d00207312 */ /* 0x0008300000201800 */
[----:B-1-3--:R4:W0:Y:S02]  /*de00*/  I2F.F64.U32 R34, R12 ;  /* 0x0000000c00227312 */ /* 0x00a8240000201800 */
.L_x_13:
[----:B----4-:R-:W1:Y:S01]  /*de10*/  MUFU.RCP64H R7, 4.29496524800000000000e+09 ;  /* 0x41efffff00077908 */ /* 0x010e620000001800 */
[----:B------:R-:W-:Y:S01]  /*de20*/  IMAD.MOV.U32 R8, RZ, RZ, -0x1a200000 ;  /* 0xe5e00000ff087424 */ /* 0x000fe200078e00ff */
[----:B------:R-:W-:Y:S01]  /*de30*/  MOV R6, 0x1 ;  /* 0x0000000100067802 */ /* 0x000fe20000000f00 */
[----:B------:R-:W-:Y:S01]  /*de40*/  IMAD.MOV.U32 R9, RZ, RZ, 0x41efffff ;  /* 0x41efffffff097424 */ /* 0x000fe200078e00ff */
[----:B------:R-:W3:Y:S05]  /*de50*/  LDCU.64 UR4, c[0x0][0x388] ;  /* 0x00007100ff0477ac */ /* 0x000eea0008000a00 */
[----:B-1----:R-:W-:Y:S01]  /*de60*/  DFMA R4, R6, -R8, 1 ;  /* 0x3ff000000604742b */ /* 0x002fe20000000808 */
[----:B---3--:R-:W-:-:S07]  /*de70*/  UISETP.NE.U32.AND UP0, UPT, UR4, URZ, UPT ;  /* 0x000000ff0400728c */ /* 0x008fce000bf05070 */
[----:B------:R-:W-:Y:S01]  /*de80*/  DFMA R10, R4, R4, R4 ;  /* 0x00000004040a722b */ /* 0x000fe20000000004 */
[----:B------:R-:W-:Y:S01]  /*de90*/  UISETP.NE.AND.EX UP0, UPT, UR5, URZ, UPT, UP0 ;  /* 0x000000ff0500728c */ /* 0x000fe2000bf05300 */
[----:B------:R-:W-:-:S06]  /*dea0*/  DMUL R4, R36, 7.62939453125e-06 ;  /* 0x3ee0000024047828 */ /* 0x000fcc0000000000 */
[----:B------:R-:W-:-:S04]  /*deb0*/  DFMA R10, R6, R10, R6 ;  /* 0x0000000a060a722b */ /* 0x000fc80000000006 */
[----:B------:R-:W1:Y:S04]  /*dec0*/  FRND.F64.FLOOR R4, R4 ;  /* 0x0000000400047313 */ /* 0x000e680000305800 */
[----:B------:R-:W-:-:S08]  /*ded0*/  DFMA R12, R10, -R8, 1 ;  /* 0x3ff000000a0c742b */ /* 0x000fd00000000808 */
[----:B------:R-:W-:Y:S02]  /*dee0*/  DFMA R12, R10, R12, R10 ;  /* 0x0000000c0a0c722b */ /* 0x000fe4000000000a */
[C---:B-1----:R-:W-:Y:S02]  /*def0*/  DMUL R6, R4.reuse, R14 ;  /* 0x0000000e04067228 */ /* 0x042fe40000000000 */
        /* <DEDUP_REMOVED lines=13> */
[----:B0-2---:R-:W-:Y:S05]  /*dfd0*/  CALL.REL.NOINC `($__internal_0_$__cuda_sm20_div_rn_f64_full) ;  /* 0x0000036800507944 */ /* 0x005fea0003c00000 */
[----:B------:R-:W-:-:S07]  /*dfe0*/  MOV R11, R9 ;  /* 0x00000009000b7202 */ /* 0x000fce0000000f00 */
.L_x_106:
[----:B------:R-:W1:Y:S01]  /*dff0*/  MUFU.RCP64H R9, 4.29496524800000000000e+09 ;  /* 0x41efffff00097908 */ /* 0x000e620000001800 */
[----:B------:R-:W-:Y:S01]  /*e000*/  IMAD.MOV.U32 R36, RZ, RZ, -0x1a200000 ;  /* 0xe5e00000ff247424 */ /* 0x000fe200078e00ff */
[----:B------:R-:W-:Y:S01]  /*e010*/  DMUL R4, R4, R14 ;  /* 0x0000000e04047228 */ /* 0x000fe20000000000 */
[----:B------:R-:W-:Y:S01]  /*e020*/  IMAD.MOV.U32 R37, RZ, RZ, 0x41efffff ;  /* 0x41efffffff257424 */ /* 0x000fe200078e00ff */
[----:B------:R-:W-:Y:S01]  /*e030*/  UMOV UR4, 0xe5e00000 ;  /* 0xe5e0000000047882 */ /* 0x000fe20000000000 */
[----:B------:R-:W-:Y:S01]  /*e040*/  IMAD.MOV.U32 R8, RZ, RZ, 0x1 ;  /* 0x00000001ff087424 */ /* 0x000fe200078e00ff */
[----:B------:R-:W-:Y:S02]  /*e050*/  UMOV UR5, 0x41efffff ;  /* 0x41efffff00057882 */ /* 0x000fe40000000000 */
[----:B------:R-:W3:Y:S04]  /*e060*/  FRND.F64.FLOOR R10, R10 ;  /* 0x0000000a000a7313 */ /* 0x000ee80000305800 */
[----:B------:R-:W-:Y:S01]  /*e070*/  FSETP.GEU.AND P2, PT, |R5|, 6.5827683646048100446e-37, PT ;  /* 0x036000000500780b */ /* 0x000fe20003f4e200 */
[----:B-1----:R-:W-:-:S02]  /*e080*/  DFMA R12, R8, -R36, 1 ;  /* 0x3ff00000080c742b */ /* 0x002fc40000000824 */
[----:B---3--:R-:W-:-:S06]  /*e090*/  DFMA R6, R10, -R36, R6 ;  /* 0x800000240a06722b */ /* 0x008fcc0000000006 */
        /* <DEDUP_REMOVED lines=15> */
[----:B------:R-:W-:Y:S01]  /*e190*/  MOV R59, R5 ;  /* 0x00000005003b7202 */ /* 0x000fe20000000f00 */
[----:B------:R-:W-:Y:S01]  /*e1a0*/  IMAD.MOV.U32 R56, RZ, RZ, -0x1a200000 ;  /* 0xe5e00000ff387424 */ /* 0x000fe200078e00ff */
[----:B------:R-:W-:Y:S01]  /*e1b0*/  MOV R0, 0xe1e0 ;  /* 0x0000e1e000007802 */ /* 0x000fe20000000f00 */
[----:B------:R-:W-:-:S07]  /*e1c0*/  IMAD.MOV.U32 R57, RZ, RZ, 0x41efffff ;  /* 0x41efffffff397424 */ /* 0x000fce00078e00ff */
[----:B0-2---:R-:W-:Y:S05]  /*e1d0*/  CALL.REL.NOINC `($__internal_0_$__cuda_sm20_div_rn_f64_full) ;  /* 0x0000036400d07944 */ /* 0x005fea0003c00000 */
[----:B------:R-:W-:-:S07]  /*e1e0*/  IMAD.MOV.U32 R8, RZ, RZ, R10 ;  /* 0x000000ffff087224 */ /* 0x000fce00078e000a */
.L_x_107:
[----:B------:R-:W1:Y:S01]  /*e1f0*/  MUFU.RCP64H R37, 4.29496524800000000000e+09 ;  /* 0x41efffff00257908 */ /* 0x000e620000001800 */
[----:B------:R-:W-:Y:S01]  /*e200*/  IMAD.MOV.U32 R12, RZ, RZ, -0x1a200000 ;  /* 0xe5e00000ff0c7424 */ /* 0x000fe200078e00ff */
[----:B------:R-:W-:Y:S01]  /*e210*/  MOV R13, 0x41efffff ;  /* 0x41efffff000d7802 */ /* 0x000fe20000000f00 */
[----:B------:R-:W-:Y:S01]  /*e220*/  IMAD.MOV.U32 R36, RZ, RZ, 0x1 ;  /* 0x00000001ff247424 */ /* 0x000fe200078e00ff */
[----:B------:R-:W-:Y:S01]  /*e230*/  UMOV UR4, 0xe5e00000 ;  /* 0xe5e0000000047882 */ /* 0x000fe20000000000 */
[----:B------:R-:W-:-:S03]  /*e240*/  UMOV UR5, 0x41efffff ;  /* 0x41efffff00057882 */ /* 0x000fc60000000000 */
[----:B------:R-:W3:Y:S01]  /*e250*/  FRND.F64.FLOOR R8, R8 ;  /* 0x0000000800087313 */ /* 0x000ee20000305800 */
[-C--:B-1----:R-:W-:Y:S02]  /*e260*/  DFMA R10, R36, -R12.reuse, 1 ;  /* 0x3ff00000240a742b */ /* 0x082fe4000000080c */
[----:B---3--:R-:W-:-:S06]  /*e270*/  DFMA R4, R8, -R12, R4 ;  /* 0x8000000c0804722b */ /* 0x008fcc0000000004 */
        /* <DEDUP_REMOVED lines=21> */
[----:B0-2---:R-:W-:Y:S05]  /*e3d0*/  CALL.REL.NOINC `($__internal_0_$__cuda_sm20_div_rn_f64_full) ;  /* 0x0000036400507944 */ /* 0x005fea0003c00000 */
[----:B------:R-:W-:-:S07]  /*e3e0*/  IMAD.MOV.U32 R11, RZ, RZ, R9 ;  /* 0x000000ffff0b7224 */ /* 0x000fce00078e0009 */
.L_x_108:
[----:B------:R-:W1:Y:S01]  /*e3f0*/  MUFU.RCP64H R5, 4.29496524800000000000e+09 ;  /* 0x41efffff00057908 */ /* 0x000e620000001800 */
[----:B------:R-:W-:Y:S01]  /*e400*/  IMAD.MOV.U32 R40, RZ, RZ, -0x1a200000 ;  /* 0xe5e00000ff287424 */ /* 0x000fe200078e00ff */
[----:B------:R-:W-:Y:S01]  /*e410*/  UMOV UR4, 0xe5e00000 ;  /* 0xe5e0000000047882 */ /* 0x000fe20000000000 */
[----:B------:R-:W-:Y:S01]  /*e420*/  IMAD.MOV.U32 R41, RZ, RZ, 0x41efffff ;  /* 0x41efffffff297424 */ /* 0x000fe200078e00ff */
[----:B------:R-:W-:Y:S01]  /*e430*/  UMOV UR5, 0x41efffff ;  /* 0x41efffff00057882 */ /* 0x000fe20000000000 */
[----:B------:R-:W-:-:S03]  /*e440*/  IMAD.MOV.U32 R4, RZ, RZ, 0x1 ;  /* 0x00000001ff047424 */ /* 0x000fc600078e00ff */
[----:B------:R-:W3:Y:S03]  /*e450*/  FRND.F64.FLOOR R10, R10 ;  /* 0x0000000a000a7313 */ /* 0x000ee60000305800 */
[-C--:B-1----:R-:W-:Y:S02]  /*e460*/  DFMA R8, R4, -R40.reuse, 1 ;  /* 0x3ff000000408742b */ /* 0x082fe40000000828 */
[----:B---3--:R-:W-:-:S06]  /*e470*/  DFMA R6, R10, -R40, R6 ;  /* 0x800000280a06722b */ /* 0x008fcc0000000006 */
[----:B------:R-:W-:Y:S02]  /*e480*/  DFMA R12, R8, R8, R8 ;  /* 0x00000008080c722b */ /* 0x000fe40000000008 */
[----:B0-----:R-:W-:Y:S02]  /*e490*/  DMUL R8, R2, 7.62939453125e-06 ;  /* 0x3ee0000002087828 */ /* 0x001fe40000000000 */
[----:B------:R-:W-:-:S04]  /*e4a0*/  DSETP.GEU.AND P0, PT, R6, RZ, PT ;  /* 0x000000ff0600722a */ /* 0x000fc80003f0e000 */
[----:B------:R-:W-:Y:S01]  /*e4b0*/  DFMA R12, R4, R12, R4 ;  /* 0x0000000c040c722b */ /* 0x000fe20000000004 */
[----:B------:R-:W0:Y:S07]  /*e4c0*/  FRND.F64.FLOOR R36, R8 ;  /* 0x0000000800247313 */ /* 0x000e2e0000305800 */
[----:B------:R-:W-:Y:S02]  /*e4d0*/  DFMA R38, R12, -R40, 1 ;  /* 0x3ff000000c26742b */ /* 0x000fe40000000828 */
[----:B0-----:R-:W-:-:S06]  /*e4e0*/  DMUL R4, R36, R16 ;  /* 0x0000001024047228 */ /* 0x001fcc0000000000 */
[----:B------:R-:W-:Y:S02]  /*e4f0*/  DFMA R42, R12, R38, R12 ;  /* 0x000000260c2a722b */ /* 0x000fe4000000000c */
[----:B------:R-:W-:Y:S02]  /*e500*/  DADD R12, R6, UR4 ;  /* 0x00000004060c7e29 */ /* 0x000fe40008000000 */
[----:B------:R-:W-:-:S04]  /*e510*/  DFMA R2, R36, -131072, R2 ;  /* 0xc10000002402782b */ /* 0x000fc80000000002 */
[----:B------:R-:W-:Y:S01]  /*e520*/  DMUL R38, R42, R4 ;  /* 0x000000042a267228 */ /* 0x000fe20000000000 */
[----:B------:R-:W-:-:S03]  /*e530*/  FSETP.GEU.AND P2, PT, |R5|, 6.5827683646048100446e-37, PT ;  /* 0x036000000500780b */ /* 0x000fc60003f4e200 */
        /* <DEDUP_REMOVED lines=18> */
.L_x_109:
[----:B------:R-:W0:Y:S01]  /*e660*/  MUFU.RCP64H R11, 4.29496524800000000000e+09 ;  /* 0x41efffff000b7908 */ /* 0x000e220000001800 */
[----:B------:R-:W-:Y:S01]  /*e670*/  MOV R36, 0xe5e00000 ;  /* 0xe5e0000000247802 */ /* 0x000fe20000000f00 */
[----:B------:R-:W-:Y:S01]  /*e680*/  IMAD.MOV.U32 R37, RZ, RZ, 0x41efffff ;  /* 0x41efffffff257424 */ /* 0x000fe200078e00ff */
[----:B------:R-:W-:Y:S01]  /*e690*/  DMUL R2, R2, R16 ;  /* 0x0000001002027228 */ /* 0x000fe20000000000 */
[----:B------:R-:W-:Y:S01]  /*e6a0*/  IMAD.MOV.U32 R10, RZ, RZ, 0x1 ;  /* 0x00000001ff0a7424 */ /* 0x000fe200078e00ff */
[----:B------:R-:W-:Y:S01]  /*e6b0*/  UMOV UR4, 0xe5e00000 ;  /* 0xe5e0000000047882 */ /* 0x000fe20000000000 */
[----:B------:R-:W-:Y:S02]  /*e6c0*/  UMOV UR5, 0x41efffff ;  /* 0x41efffff00057882 */ /* 0x000fe40000000000 */
[----:B------:R-:W1:Y:S05]  /*e6d0*/  FRND.F64.FLOOR R8, R8 ;  /* 0x0000000800087313 */ /* 0x000e6a0000305800 */
        /* <DEDUP_REMOVED lines=24> */
.L_x_110:
        /* <DEDUP_REMOVED lines=32> */
.L_x_111:
[----:B------:R-:W0:Y:S01]  /*ea60*/  MUFU.RCP64H R3, 4.29496524800000000000e+09 ;  /* 0x41efffff00037908 */ /* 0x000e220000001800 */
[----:B------:R-:W-:Y:S01]  /*ea70*/  IMAD.MOV.U32 R38, RZ, RZ, -0x1a200000 ;  /* 0xe5e00000ff267424 */ /* 0x000fe200078e00ff */
[----:B------:R-:W-:Y:S01]  /*ea80*/  DMUL R12, R22, 7.62939453125e-06 ;  /* 0x3ee00000160c7828 */ /* 0x000fe20000000000 */
[----:B------:R-:W-:Y:S01]  /*ea90*/  IMAD.MOV.U32 R39, RZ, RZ, 0x41efffff ;  /* 0x41efffffff277424 */ /* 0x000fe200078e00ff */
[----:B------:R-:W-:Y:S01]  /*eaa0*/  UMOV UR4, 0xe5e00000 ;  /* 0xe5e0000000047882 */ /* 0x000fe20000000000 */
[----:B------:R-:W-:Y:S01]  /*eab0*/  IMAD.MOV.U32 R2, RZ, RZ, 0x1 ;  /* 0x00000001ff027424 */ /* 0x000fe200078e00ff */
[----:B------:R-:W-:Y:S02]  /*eac0*/  UMOV UR5, 0x41efffff ;  /* 0x41efffff00057882 */ /* 0x000fe40000000000 */
[----:B------:R-:W1:Y:S08]  /*ead0*/  FRND.F64.FLOOR R10, R10 ;  /* 0x0000000a000a7313 */ /* 0x000e700000305800 */
[----:B------:R-:W3:Y:S01]  /*eae0*/  FRND.F64.FLOOR R12, R12 ;  /* 0x0000000c000c7313 */ /* 0x000ee20000305800 */
[----:B0-----:R-:W-:-:S02]  /*eaf0*/  DFMA R8, R2, -R38, 1 ;  /* 0x3ff000000208742b */ /* 0x001fc40000000826 */
[----:B-1----:R-:W-:-:S06]  /*eb00*/  DFMA R4, R10, -R38, R4 ;  /* 0x800000260a04722b */ /* 0x002fcc0000000004 */
[----:B------:R-:W-:Y:S02]  /*eb10*/  DFMA R8, R8, R8, R8 ;  /* 0x000000080808722b */ /* 0x000fe40000000008 */
[----:B------:R-:W-:-:S06]  /*eb20*/  DSETP.GEU.AND P0, PT, R4, RZ, PT ;  /* 0x000000ff0400722a */ /* 0x000fcc0003f0e000 */
[----:B------:R-:W-:Y:S02]  /*eb30*/  DFMA R8, R2, R8, R2 ;  /* 0x000000080208722b */ /* 0x000fe40000000002 */
[C---:B---3--:R-:W-:Y:S02]  /*eb40*/  DMUL R2, R12.reuse, R14 ;  /* 0x0000000e0c027228 */ /* 0x048fe40000000000 */
[----:B------:R-:W-:-:S04]  /*eb50*/  DFMA R22, R12, -131072, R22 ;  /* 0xc10000000c16782b */ /* 0x000fc80000000016 */
        /* <DEDUP_REMOVED lines=24> */
.L_x_112:
        /* <DEDUP_REMOVED lines=32> */
.L_x_113:
        /* <DEDUP_REMOVED lines=32> */
.L_x_114:
[----:B------:R-:W0:Y:S01]  /*f0e0*/  FRND.F64.FLOOR R10, R10 ;  /* 0x0000000a000a7313 */ /* 0x000e220000305800 */
[----:B------:R-:W-:Y:S01]  /*f0f0*/  MOV R8, 0xe5e00000 ;  /* 0xe5e0000000087802 */ /* 0x000fe20000000f00 */
[----:B------:R-:W-:Y:S01]  /*f100*/  IMAD.MOV.U32 R9, RZ, RZ, 0x41efffff ;  /* 0x41efffffff097424 */ /* 0x000fe200078e00ff */
[----:B------:R-:W-:Y:S01]  /*f110*/  UMOV UR4, 0xe5e00000 ;  /* 0xe5e0000000047882 */ /* 0x000fe20000000000 */
[----:B------:R-:W-:Y:S01]  /*f120*/  IMAD.MOV.U32 R12, RZ, RZ, 0x1 ;  /* 0x00000001ff0c7424 */ /* 0x000fe200078e00ff */
        /* <DEDUP_REMOVED lines=31> */
.L_x_115:
        /* <DEDUP_REMOVED lines=10> */
[----:B------:R-:W-:Y:S02]  /*f3c0*/  DMUL R4, R24, 7.62939453125e-06 ;  /* 0x3ee0000018047828 */ /* 0x000fe40000000000 */
[----:B------:R-:W-:-:S04]  /*f3d0*/  DSETP.GEU.AND P0, PT, R6, RZ, PT ;  /* 0x000000ff0600722a */ /* 0x000fc80003f0e000 */
[----:B------:R-:W-:-:S04]  /*f3e0*/  DFMA R8, R2, R8, R2 ;  /* 0x000000080208722b */ /* 0x000fc80000000002 */
[----:B------:R-:W0:Y:S04]  /*f3f0*/  FRND.F64.FLOOR R4, R4 ;  /* 0x0000000400047313 */ /* 0x000e280000305800 */
[----:B------:R-:W-:-:S08]  /*f400*/  DFMA R12, R8, -R22, 1 ;  /* 0x3ff00000080c742b */ /* 0x000fd00000000816 */
[----:B------:R-:W-:Y:S02]  /*f410*/  DFMA R36, R8, R12, R8 ;  /* 0x0000000c0824722b */ /* 0x000fe40000000008 */
[C---:B0-----:R-:W-:Y:S02]  /*f420*/  DMUL R2, R4.reuse, R14 ;  /* 0x0000000e04027228 */ /* 0x041fe40000000000 */
[----:B------:R-:W-:-:S06]  /*f430*/  DFMA R4, R4, -131072, R24 ;  /* 0xc10000000404782b */ /* 0x000fcc0000000018 */
[----:B------:R-:W-:Y:S02]  /*f440*/  DMUL R8, R36, R2 ;  /* 0x0000000224087228 */ /* 0x000fe40000000000 */
[----:B------:R-:W-:-:S06]  /*f450*/  FSETP.GEU.AND P2, PT, |R3|, 6.5827683646048100446e-37, PT ;  /* 0x036000000300780b */ /* 0x000fcc0003f4e200 */
        /* <DEDUP_REMOVED lines=15> */
.L_x_116:
        /* <DEDUP_REMOVED lines=32> */
.L_x_117:
        /* <DEDUP_REMOVED lines=32> */
.L_x_118:
        /* <DEDUP_REMOVED lines=10> */
[----:B------:R-:W-:Y:S02]  /*f9f0*/  DMUL R8, R26, 7.62939453125e-06 ;  /* 0x3ee000001a087828 */ /* 0x000fe40000000000 */
[----:B------:R-:W-:-:S04]  /*fa00*/  DSETP.GEU.AND P0, PT, R4, RZ, PT ;  /* 0x000000ff0400722a */ /* 0x000fc80003f0e000 */
[----:B------:R-:W-:Y:S01]  /*fa10*/  DFMA R12, R2, R12, R2 ;  /* 0x0000000c020c722b */ /* 0x000fe20000000002 */
[----:B------:R-:W0:Y:S07]  /*fa20*/  FRND.F64.FLOOR R22, R8 ;  /* 0x0000000800167313 */ /* 0x000e2e0000305800 */
[----:B------:R-:W-:Y:S02]  /*fa30*/  DFMA R24, R12, -R36, 1 ;  /* 0x3ff000000c18742b */ /* 0x000fe40000000824 */
[----:B0-----:R-:W-:-:S06]  /*fa40*/  DMUL R2, R22, R16 ;  /* 0x0000001016027228 */ /* 0x001fcc0000000000 */
[----:B------:R-:W-:Y:S02]  /*fa50*/  DFMA R38, R12, R24, R12 ;  /* 0x000000180c26722b */ /* 0x000fe4000000000c */
[----:B------:R-:W-:-:S06]  /*fa60*/  DADD R12, R4, UR4 ;  /* 0x00000004040c7e29 */ /* 0x000fcc0008000000 */
[----:B------:R-:W-:Y:S01]  /*fa70*/  DMUL R24, R38, R2 ;  /* 0x0000000226187228 */ /* 0x000fe20000000000 */
[----:B------:R-:W-:-:S03]  /*fa80*/  FSETP.GEU.AND P2, PT, |R3|, 6.5827683646048100446e-37, PT ;  /* 0x036000000300780b */ /* 0x000fc60003f4e200 */
[----:B------:R-:W-:Y:S02]  /*fa90*/  FSEL R12, R12, R4, !P0 ;  /* 0x000000040c0c7208 */ /* 0x000fe40004000000 */
[----:B------:R-:W-:Y:S01]  /*faa0*/  FSEL R13, R13, R5, !P0 ;  /* 0x000000050d0d7208 */ /* 0x000fe20004000000 */
[----:B------:R-:W-:Y:S02]  /*fab0*/  DFMA R4, R22, -131072, R26 ;  /* 0xc10000001604782b */ /* 0x000fe4000000001a */
[----:B------:R-:W-:-:S03]  /*fac0*/  DFMA R36, R24, -R36, R2 ;  /* 0x800000241824722b */ /* 0x000fc60000000002 */
[C---:B------:R-:W-:Y:S02]  /*fad0*/  DADD R10, R12.reuse, UR4 ;  /* 0x000000040c0a7e29 */ /* 0x040fe40008000000 */
[----:B------:R-:W-:-:S03]  /*fae0*/  DSETP.GEU.AND P0, PT, R12, RZ, PT ;  /* 0x000000ff0c00722a */ /* 0x000fc60003f0e000 */
[----:B------:R-:W-:-:S05]  /*faf0*/  DFMA R8, R38, R36, R24 ;  /* 0x000000242608722b */ /* 0x000fca0000000018 */
[----:B------:R-:W-:Y:S02]  /*fb00*/  FSEL R12, R10, R12, !P0 ;  /* 0x0000000c0a0c7208 */ /* 0x000fe40004000000 */
[----:B------:R-:W-:-:S03]  /*fb10*/  FSEL R13, R11, R13, !P0 ;  /* 0x0000000d0b0d7208 */ /* 0x000fc60004000000 */
        /* <DEDUP_REMOVED lines=10> */
.L_x_119:
        /* <DEDUP_REMOVED lines=32> */
.L_x_120:
        /* <DEDUP_REMOVED lines=32> */
.L_x_121:
        /* <DEDUP_REMOVED lines=40> */
.L_x_122:
        /* <DEDUP_REMOVED lines=32> */
.L_x_123:
        /* <DEDUP_REMOVED lines=32> */
.L_x_124:
        /* <DEDUP_REMOVED lines=36> */
.L_x_125:
        /* <DEDUP_REMOVED lines=35> */
.L_x_126:
        /* <DEDUP_REMOVED lines=32> */
.L_x_127:
        /* <DEDUP_REMOVED lines=32> */
.L_x_128:
        /* <DEDUP_REMOVED lines=39> */
.L_x_129:
        /* <DEDUP_REMOVED lines=32> */
.L_x_130:
        /* <DEDUP_REMOVED lines=32> */
.L_x_131:
        /* <DEDUP_REMOVED lines=40> */
.L_x_132:
        /* <DEDUP_REMOVED lines=32> */
.L_x_133:
        /* <DEDUP_REMOVED lines=32> */
.L_x_134:
        /* <DEDUP_REMOVED lines=36> */
.L_x_135:
[----:B------:R-:W0:Y:S01]  /*11de0*/  FRND.F64.FLOOR R10, R10 ;  /* 0x0000000a000a7313 */ /* 0x000e220000305800 */
[----:B------:R-:W-:Y:S01]  /*11df0*/  UMOV UR4, 0xe5e00000 ;  /* 0xe5e0000000047882 */ /* 0x000fe20000000000 */
[----:B------:R-:W-:Y:S01]  /*11e00*/  UMOV UR5, 0x41efffff ;  /* 0x41efffff00057882 */ /* 0x000fe20000000000 */
[----:B------:R-:W1:Y:S01]  /*11e10*/  LDC.64 R14, c[0x0][0x398] ;  /* 0x0000e600ff0e7b82 */ /* 0x000e620000000a00 */
[----:B------:R-:W-:Y:S01]  /*11e20*/  CS2R R32, SRZ ;  /* 0x0000000000207805 */ /* 0x000fe2000001ff00 */
[----:B------:R-:W-:Y:S01]  /*11e30*/  IMAD.MOV.U32 R34, RZ, RZ, 0x0 ;  /* 0x00000000ff227424 */ /* 0x000fe200078e00ff */
[----:B------:R-:W-:Y:S01]  /*11e40*/  CS2R R30, SRZ ;  /* 0x00000000001e7805 */ /* 0x000fe2000001ff00 */
[----:B------:R-:W-:Y:S01]  /*11e50*/  IMAD.MOV.U32 R35, RZ, RZ, 0x3ff00000 ;  /* 0x3ff00000ff237424 */ /* 0x000fe200078e00ff */
[----:B------:R-:W1:Y:S01]  /*11e60*/  F2I.U32.F64.TRUNC R2, R6 ;  /* 0x0000000600027311 */ /* 0x000e62000030d000 */
[----:B------:R-:W-:Y:S02]  /*11e70*/  CS2R R28, SRZ ;  /* 0x00000000001c7805 */ /* 0x000fe4000001ff00 */
[----:B------:R-:W-:Y:S01]  /*11e80*/  MOV R26, 0x0 ;  /* 0x00000000001a7802 */ /* 0x000fe20000000f00 */
[----:B------:R-:W-:Y:S01]  /*11e90*/  IMAD.MOV.U32 R27, RZ, RZ, 0x3ff00000 ;  /* 0x3ff00000ff1b7424 */ /* 0x000fe200078e00ff */
[----:B------:R-:W-:-:S02]  /*11ea0*/  CS2R R24, SRZ ;  /* 0x0000000000187805 */ /* 0x000fc4000001ff00 */
[----:B------:R-:W-:Y:S02]  /*11eb0*/  CS2R R22, SRZ ;  /* 0x0000000000167805 */ /* 0x000fe4000001ff00 */
[----:B------:R-:W-:Y:S01]  /*11ec0*/  CS2R R16, SRZ ;  /* 0x0000000000107805 */ /* 0x000fe2000001ff00 */
[----:B0-----:R-:W-:Y:S01]  /*11ed0*/  DFMA R4, R10, -UR4, R4 ;  /* 0x800000040a047c2b */ /* 0x001fe20008000004 */
[----:B------:R-:W0:Y:S01]  /*11ee0*/  F2I.U32.F64.TRUNC R3, R12 ;  /* 0x0000000c00037311 */ /* 0x000e22000030d000 */
[----:B------:R-:W-:Y:S02]  /*11ef0*/  IMAD.MOV.U32 R36, RZ, RZ, 0x0 ;  /* 0x00000000ff247424 */ /* 0x000fe400078e00ff */
[----:B------:R-:W-:-:S04]  /*11f00*/  IMAD.MOV.U32 R37, RZ, RZ, 0x3ff00000 ;  /* 0x3ff00000ff257424 */ /* 0x000fc800078e00ff */
[C---:B------:R-:W-:Y:S02]  /*11f10*/  DADD R8, R4.reuse, UR4 ;  /* 0x0000000404087e29 */ /* 0x040fe40008000000 */
[----:B------:R-:W-:Y:S01]  /*11f20*/  DSETP.GEU.AND P0, PT, R4, RZ, PT ;  /* 0x000000ff0400722a */ /* 0x000fe20003f0e000 */
[----:B-1----:R1:W-:Y:S04]  /*11f30*/  STG.E desc[UR8][R14.64], R2 ;  /* 0x000000020e007986 */ /* 0x0023e8000c101908 */
[----:B0-----:R1:W-:Y:S03]  /*11f40*/  STG.E desc[UR8][R14.64+0x4], R3 ;  /* 0x000004030e007986 */ /* 0x0013e6000c101908 */
[----:B------:R-:W-:-:S02]  /*11f50*/  FSEL R4, R8, R4, !P0 ;  /* 0x0000000408047208 */ /* 0x000fc40004000000 */
[----:B------:R-:W-:-:S04]  /*11f60*/  FSEL R5, R9, R5, !P0 ;  /* 0x0000000509057208 */ /* 0x000fc80004000000 */
[----:B------:R-:W0:Y:S02]  /*11f70*/  F2I.U32.F64.TRUNC R4, R4 ;  /* 0x0000000400047311 */ /* 0x000e24000030d000 */
[----:B0-----:R1:W-:Y:S01]  /*11f80*/  STG.E desc[UR8][R14.64+0x8], R4 ;  /* 0x000008040e007986 */ /* 0x0013e2000c101908 */
[----:B------:R-:W-:Y:S05]  /*11f90*/  BRA.U !UP0, `(.L_x_136) ;  /* 0x000000c108587547 */ /* 0x000fea000b800000 */
[----:B------:R-:W-:Y:S01]  /*11fa0*/  IMAD.MOV.U32 R5, RZ, RZ, RZ ;  /* 0x000000ffff057224 */ /* 0x000fe200078e00ff */
[----:B------:R-:W-:Y:S01]  /*11fb0*/  MOV R6, 0x1 ;  /* 0x0000000100067802 */ /* 0x000fe20000000f00 */
[----:B------:R-:W-:Y:S01]  /*11fc0*/  IMAD.MOV.U32 R7, RZ, RZ, RZ ;  /* 0x000000ffff077224 */ /* 0x000fe200078e00ff */
[----:B-1----:R-:W-:Y:S01]  /*11fd0*/  CS2R R14, SRZ ;  /* 0x00000000000e7805 */ /* 0x002fe2000001ff00 */
[----:B------:R-:W-:Y:S01]  /*11fe0*/  IMAD.MOV.U32 R8, RZ, RZ, RZ ;  /* 0x000000ffff087224 */ /* 0x000fe200078e00ff */
[----:B------:R-:W-:Y:S01]  /*11ff0*/  MOV R0, 0x1 ;  /* 0x0000000100007802 */ /* 0x000fe20000000f00 */
[----:B------:R-:W-:Y:S01]  /*12000*/  IMAD.MOV.U32 R12, RZ, RZ, 0x1 ;  /* 0x00000001ff0c7424 */ /* 0x000fe200078e00ff */
[----:B------:R-:W0:Y:S01]  /*12010*/  LDCU.64 UR4, c[0x0][0x388] ;  /* 0x00007100ff0477ac */ /* 0x000e220008000a00 */
[----:B------:R-:W-:Y:S02]  /*12020*/  IMAD.MOV.U32 R13, RZ, RZ, RZ ;  /* 0x000000ffff0d7224 */ /* 0x000fe400078e00ff */
[----:B------:R-:W-:-:S07]  /*12030*/  IMAD.MOV.U32 R16, RZ, RZ, RZ ;  /* 0x000000ffff107224 */ /* 0x000fce00078e00ff */
.L_x_228:
        /* <DEDUP_REMOVED lines=9> */
[----:B------:R-:W0:Y:S01]  /*120d0*/  MUFU.RCP64H R27, 4.29494272000000000000e+09 ;  /* 0x41effff4001b7908 */ /* 0x000e220000001800 */
[----:B------:R-:W-:Y:S01]  /*120e0*/  IMAD.MOV.U32 R30, RZ, RZ, -0x28a00000 ;  /* 0xd7600000ff1e7424 */ /* 0x000fe200078e00ff */
[----:B------:R-:W-:Y:S01]  /*120f0*/  UMOV UR6, 0x0 ;  /* 0x0000000000067882 */ /* 0x000fe20000000000 */
[----:B------:R-:W-:Y:S01]  /*12100*/  IMAD.MOV.U32 R31, RZ, RZ, 0x41effff4 ;  /* 0x41effff4ff1f7424 */ /* 0x000fe200078e00ff */
[----:B------:R-:W-:Y:S01]  /*12110*/  UMOV UR7, 0x3ff00000 ;  /* 0x3ff0000000077882 */ /* 0x000fe20000000000 */
[----:B------:R-:W-:-:S03]  /*12120*/  IMAD.MOV.U32 R26, RZ, RZ, 0x1 ;  /* 0x00000001ff1a7424 */ /* 0x000fc600078e00ff */
[----:B------:R-:W-:Y:S03]  /*12130*/  I2F.F64.U32 R22, R0 ;  /* 0x0000000000167312 */ /* 0x000fe60000201800 */
        /* <DEDUP_REMOVED lines=32> */
.L_x_138:
[----:B------:R-:W0:Y:S01]  /*12340*/  MUFU.RCP64H R27, 4.29494272000000000000e+09 ;  /* 0x41effff4001b7908 */ /* 0x000e220000001800 */
[----:B------:R-:W-:Y:S01]  /*12350*/  MOV R48, 0xd7600000 ;  /* 0xd760000000307802 */ /* 0x000fe20000000f00 */
[----:B------:R-:W-:Y:S01]  /*12360*/  IMAD.MOV.U32 R49, RZ, RZ, 0x41effff4 ;  /* 0x41effff4ff317424 */ /* 0x000fe200078e00ff */
[----:B------:R-:W-:Y:S01]  /*12370*/  UMOV UR6, 0xd7600000 ;  /* 0xd760000000067882 */ /* 0x000fe20000000000 */
[----:B------:R-:W-:Y:S01]  /*12380*/  IMAD.MOV.U32 R26, RZ, RZ, 0x1 ;  /* 0x00000001ff1a7424 */ /* 0x000fe200078e00ff */
[----:B------:R-:W-:-:S05]  /*12390*/  UMOV UR7, 0x41effff4 ;  /* 0x41effff400077882 */ /* 0x000fca0000000000 */
        /* <DEDUP_REMOVED lines=26> */
.L_x_139:
[----:B------:R-:W0:Y:S01]  /*12540*/  MUFU.RCP64H R35, 4.29494272000000000000e+09 ;  /* 0x41effff400237908 */ /* 0x000e220000001800 */
        /* <DEDUP_REMOVED lines=31> */
.L_x_140:
        /* <DEDUP_REMOVED lines=37> */
.L_x_141:
[----:B------:R-:W0:Y:S01]  /*12990*/  MUFU.RCP64H R29, 4.29494272000000000000e+09 ;  /* 0x41effff4001d7908 */ /* 0x000e220000001800 */
[----:B------:R-:W-:Y:S01]  /*129a0*/  IMAD.MOV.U32 R52, RZ, RZ, -0x28a00000 ;  /* 0xd7600000ff347424 */ /* 0x000fe200078e00ff */
[----:B------:R-:W-:Y:S01]  /*129b0*/  MOV R53, 0x41effff4 ;  /* 0x41effff400357802 */ /* 0x000fe20000000f00 */
[----:B------:R-:W-:Y:S01]  /*129c0*/  IMAD.MOV.U32 R28, RZ, RZ, 0x1 ;  /* 0x00000001ff1c7424 */ /* 0x000fe200078e00ff */
[----:B------:R-:W-:Y:S01]  /*129d0*/  UMOV UR6, 0xd7600000 ;  /* 0xd760000000067882 */ /* 0x000fe20000000000 */
[----:B------:R-:W-:-:S04]  /*129e0*/  UMOV UR7, 0x41effff4 ;  /* 0x41effff400077882 */ /* 0x000fc80000000000 */
        /* <DEDUP_REMOVED lines=26> */
.L_x_142:
        /* <DEDUP_REMOVED lines=32> */
.L_x_143:
[----:B------:R-:W0:Y:S01]  /*12d90*/  MUFU.RCP64H R35, 4.29494272000000000000e+09 ;  /* 0x41effff400237908 */ /* 0x000e220000001800 */
[----:B------:R-:W-:Y:S01]  /*12da0*/  MOV R52, 0xd7600000 ;  /* 0xd760000000347802 */ /* 0x000fe20000000f00 */
[----:B------:R-:W-:Y:S01]  /*12db0*/  IMAD.MOV.U32 R53, RZ, RZ, 0x41effff4 ;  /* 0x41effff4ff357424 */ /* 0x000fe200078e00ff */
[----:B------:R-:W-:Y:S01]  /*12dc0*/  UMOV UR6, 0xd7600000 ;  /* 0xd760000000067882 */ /* 0x000fe20000000000 */
[----:B------:R-:W-:Y:S01]  /*12dd0*/  IMAD.MOV.U32 R34, RZ, RZ, 0x1 ;  /* 0x00000001ff227424 */ /* 0x000fe200078e00ff */
[----:B------:R-:W-:-:S03]  /*12de0*/  UMOV UR7, 0x41effff4 ;  /* 0x41effff400077882 */ /* 0x000fc60000000000 */
[----:B------:R-:W1:Y:S02]  /*12df0*/  FRND.F64.FLOOR R10, R10 ;  /* 0x0000000a000a7313 */ /* 0x000e640000305800 */
        /* <DEDUP_REMOVED lines=20> */
[----:B------:R-:W-:-:S04]  /*12f40*/  FFMA R0, RZ, 29.99997711181640625, R11 ;  /* 0x41effff4ff007823 */ /* 0x000fc8000000000b */
        /* <DEDUP_REMOVED lines=10> */
.L_x_144:
        /* <DEDUP_REMOVED lines=32> */
.L_x_145:
        /* <DEDUP_REMOVED lines=32> */
.L_x_146:
[----:B------:R-:W0:Y:S01]  /*133f0*/  FRND.F64.FLOOR R10, R10 ;  /* 0x0000000a000a7313 */ /* 0x000e220000305800 */
[----:B------:R-:W-:Y:S01]  /*13400*/  IMAD.MOV.U32 R30, RZ, RZ, -0x28a00000 ;  /* 0xd7600000ff1e7424 */ /* 0x000fe200078e00ff */
[----:B------:R-:W-:Y:S01]  /*13410*/  MOV R31, 0x41effff4 ;  /* 0x41effff4001f7802 */ /* 0x000fe20000000f00 */
[----:B------:R-:W-:Y:S01]  /*13420*/  IMAD.MOV.U32 R50, RZ, RZ, 0x1 ;  /* 0x00000001ff327424 */ /* 0x000fe200078e00ff */
[----:B------:R-:W-:Y:S01]  /*13430*/  UMOV UR6, 0xd7600000 ;  /* 0xd760000000067882 */ /* 0x000fe20000000000 */
[----:B------:R-:W-:-:S03]  /*13440*/  UMOV UR7, 0x41effff4 ;  /* 0x41effff400077882 */ /* 0x000fc60000000000 */
[----:B------:R-:W1:Y:S01]  /*13450*/  MUFU.RCP64H R51, 4.29494272000000000000e+09 ;  /* 0x41effff400337908 */ /* 0x000e620000001800 */
        /* <DEDUP_REMOVED lines=29> */
.L_x_147:
[----:B------:R-:W0:Y:S01]  /*13630*/  MUFU.RCP64H R35, 4.29494272000000000000e+09 ;  /* 0x41effff400237908 */ /* 0x000e220000001800 */
[----:B------:R-:W-:Y:S01]  /*13640*/  IMAD.MOV.U32 R54, RZ, RZ, -0x28a00000 ;  /* 0xd7600000ff367424 */ /* 0x000fe200078e00ff */
[----:B------:R-:W-:Y:S01]  /*13650*/  UMOV UR6, 0xd7600000 ;  /* 0xd760000000067882 */ /* 0x000fe20000000000 */
[----:B------:R-:W-:Y:S01]  /*13660*/  IMAD.MOV.U32 R55, RZ, RZ, 0x41effff4 ;  /* 0x41effff4ff377424 */ /* 0x000fe200078e00ff */
[----:B------:R-:W-:Y:S01]  /*13670*/  UMOV UR7, 0x41effff4 ;  /* 0x41effff400077882 */ /* 0x000fe20000000000 */
[----:B------:R-:W-:-:S06]  /*13680*/  IMAD.MOV.U32 R34, RZ, RZ, 0x1 ;  /* 0x00000001ff227424 */ /* 0x000fcc00078e00ff */
[----:B0-----:R-:W-:-:S08]  /*13690*/  DFMA R30, R34, -R54, 1 ;  /* 0x3ff00000221e742b */ /* 0x001fd00000000836 */
[----:B------:R-:W-:Y:S02]  /*136a0*/  DFMA R48, R30, R30, R30 ;  /* 0x0000001e1e30722b */ /* 0x000fe4000000001e */
[----:B------:R-:W0:Y:S06]  /*136b0*/  I2F.F64.U32 R30, R15 ;  /* 0x0000000f001e7312 */ /* 0x000e2c0000201800 */
[----:B------:R-:W-:-:S08]  /*136c0*/  DFMA R34, R34, R48, R34 ;  /* 0x000000302222722b */ /* 0x000fd00000000022 */
[----:B------:R-:W-:Y:S02]  /*136d0*/  DFMA R50, R34, -R54, 1 ;  /* 0x3ff000002232742b */ /* 0x000fe40000000836 */
[----:B0-----:R-:W-:-:S06]  /*136e0*/  DMUL R48, R38, R30 ;  /* 0x0000001e26307228 */ /* 0x001fcc0000000000 */
[----:B------:R-:W-:Y:S01]  /*136f0*/  DFMA R56, R34, R50, R34 ;  /* 0x000000322238722b */ /* 0x000fe20000000022 */
[----:B------:R-:W0:Y:S03]  /*13700*/  FRND.F64.FLOOR R34, R10 ;  /* 0x0000000a00227313 */ /* 0x000e260000305800 */
[----:B------:R-:W-:-:S04]  /*13710*/  FSETP.GEU.AND P2, PT, |R49|, 6.5827683646048100446e-37, PT ;  /* 0x036000003100780b */ /* 0x000fc80003f4e200 */
        /* <DEDUP_REMOVED lines=18> */
.L_x_148:
        /* <DEDUP_REMOVED lines=32> */
.L_x_149:
        /* <DEDUP_REMOVED lines=32> */
.L_x_150:
[----:B------:R-:W0:Y:S01]  /*13c40*/  MUFU.RCP64H R49, 4.29494272000000000000e+09 ;  /* 0x41effff400317908 */ /* 0x000e220000001800 */
        /* <DEDUP_REMOVED lines=36> */
.L_x_151:
        /* <DEDUP_REMOVED lines=32> */
.L_x_152:
        /* <DEDUP_REMOVED lines=32> */
.L_x_153:
        /* <DEDUP_REMOVED lines=38> */
.L_x_154:
        /* <DEDUP_REMOVED lines=32> */
.L_x_155:
        /* <DEDUP_REMOVED lines=32> */
.L_x_156:
        /* <DEDUP_REMOVED lines=36> */
.L_x_157:
[----:B------:R-:W0:Y:S01]  /*14b30*/  MUFU.RCP64H R49, 4.29494272000000000000e+09 ;  /* 0x41effff400317908 */ /* 0x000e220000001800 */
[----:B------:R-:W-:Y:S01]  /*14b40*/  IMAD.MOV.U32 R56, RZ, RZ, -0x28a00000 ;  /* 0xd7600000ff387424 */ /* 0x000fe200078e00ff */
[----:B------:R-:W-:Y:S01]  /*14b50*/  UMOV UR6, 0xd7600000 ;  /* 0xd760000000067882 */ /* 0x000fe20000000000 */
[----:B------:R-:W-:Y:S01]  /*14b60*/  IMAD.MOV.U32 R57, RZ, RZ, 0x41effff4 ;  /* 0x41effff4ff397424 */ /* 0x000fe200078e00ff */
[----:B------:R-:W-:Y:S01]  /*14b70*/  UMOV UR7, 0x41effff4 ;  /* 0x41effff400077882 */ /* 0x000fe20000000000 */
[----:B------:R-:W-:-:S03]  /*14b80*/  IMAD.MOV.U32 R48, RZ, RZ, 0x1 ;  /* 0x00000001ff307424 */ /* 0x000fc600078e00ff */
[----:B------:R-:W1:Y:S03]  /*14b90*/  I2F.F64.U32 R14, R14 ;  /* 0x0000000e000e7312 */ /* 0x000e660000201800 */
[----:B0-----:R-:W-:-:S08]  /*14ba0*/  DFMA R52, R48, -R56, 1 ;  /* 0x3ff000003034742b */ /* 0x001fd00000000838 */
[----:B------:R-:W-:-:S08]  /*14bb0*/  DFMA R52, R52, R52, R52 ;  /* 0x000000343434722b */ /* 0x000fd00000000034 */
[----:B------:R-:W-:Y:S02]  /*14bc0*/  DFMA R52, R48, R52, R48 ;  /* 0x000000343034722b */ /* 0x000fe40000000030 */
[----:B-1----:R-:W-:Y:S01]  /*14bd0*/  DMUL R48, R38, R14 ;  /* 0x0000000e26307228 */ /* 0x002fe20000000000 */
[----:B------:R-:W0:Y:S05]  /*14be0*/  FRND.F64.FLOOR R38, R10 ;  /* 0x0000000a00267313 */ /* 0x000e2a0000305800 */
[----:B------:R-:W-:-:S04]  /*14bf0*/  DFMA R54, R52, -R56, 1 ;  /* 0x3ff000003436742b */ /* 0x000fc80000000838 */
[----:B------:R-:W-:-:S04]  /*14c00*/  FSETP.GEU.AND P2, PT, |R49|, 6.5827683646048100446e-37, PT ;  /* 0x036000003100780b */ /* 0x000fc80003f4e200 */
[----:B------:R-:W-:Y:S02]  /*14c10*/  DFMA R58, R52, R54, R52 ;  /* 0x00000036343a722b */ /* 0x000fe40000000034 */
[----:B0-----:R-:W-:-:S06]  /*14c20*/  DFMA R38, R38, -R56, R50 ;  /* 0x800000382626722b */ /* 0x001fcc0000000032 */
[----:B------:R-:W-:Y:S02]  /*14c30*/  DMUL R52, R58, R48 ;  /* 0x000000303a347228 */ /* 0x000fe40000000000 */
[C---:B------:R-:W-:Y:S02]  /*14c40*/  DADD R50, R38.reuse, UR6 ;  /* 0x0000000626327e29 */ /* 0x040fe40008000000 */
[----:B------:R-:W-:-:S04]  /*14c50*/  DSETP.GEU.AND P0, PT, R38, RZ, PT ;  /* 0x000000ff2600722a */ /* 0x000fc80003f0e000 */
[----:B------:R-:W-:-:S04]  /*14c60*/  DFMA R54, R52, -R56, R48 ;  /* 0x800000383436722b */ /* 0x000fc80000000030 */
[----:B------:R-:W-:Y:S02]  /*14c70*/  FSEL R38, R50, R38, !P0 ;  /* 0x0000002632267208 */ /* 0x000fe40004000000 */
[----:B------:R-:W-:Y:S02]  /*14c80*/  FSEL R39, R51, R39, !P0 ;  /* 0x0000002733277208 */ /* 0x000fe40004000000 */
        /* <DEDUP_REMOVED lines=11> */
.L_x_158:
[----:B------:R-:W0:Y:S01]  /*14d40*/  MUFU.RCP64H R51, 4.29494272000000000000e+09 ;  /* 0x41effff400337908 */ /* 0x000e220000001800 */
[----:B------:R-:W-:Y:S01]  /*14d50*/  MOV R56, 0xd7600000 ;  /* 0xd760000000387802 */ /* 0x000fe20000000f00 */
[----:B------:R-:W-:Y:S01]  /*14d60*/  IMAD.MOV.U32 R57, RZ, RZ, 0x41effff4 ;  /* 0x41effff4ff397424 */ /* 0x000fe200078e00ff */
[----:B------:R-:W-:Y:S01]  /*14d70*/  DMUL R40, R40, R14 ;  /* 0x0000000e28287228 */ /* 0x000fe20000000000 */
[----:B------:R-:W-:Y:S01]  /*14d80*/  IMAD.MOV.U32 R50, RZ, RZ, 0x1 ;  /* 0x00000001ff327424 */ /* 0x000fe200078e00ff */
[----:B------:R-:W-:Y:S01]  /*14d90*/  UMOV UR6, 0xd7600000 ;  /* 0xd760000000067882 */ /* 0x000fe20000000000 */
[----:B------:R-:W-:-:S07]  /*14da0*/  UMOV UR7, 0x41effff4 ;  /* 0x41effff400077882 */ /* 0x000fce0000000000 */
[----:B------:R-:W-:Y:S01]  /*14db0*/  FSETP.GEU.AND P2, PT, |R41|, 6.5827683646048100446e-37, PT ;  /* 0x036000002900780b */ /* 0x000fe20003f4e200 */
[----:B0-----:R-:W-:-:S08]  /*14dc0*/  DFMA R52, R50, -R56, 1 ;  /* 0x3ff000003234742b */ /* 0x001fd00000000838 */
[----:B------:R-:W-:-:S08]  /*14dd0*/  DFMA R52, R52, R52, R52 ;  /* 0x000000343434722b */ /* 0x000fd00000000034 */
[----:B------:R-:W-:-:S08]  /*14de0*/  DFMA R52, R50, R52, R50 ;  /* 0x000000343234722b */ /* 0x000fd00000000032 */
[----:B------:R-:W-:-:S08]  /*14df0*/  DFMA R50, R52, -R56, 1 ;  /* 0x3ff000003432742b */ /* 0x000fd00000000838 */
[----:B------:R-:W-:Y:S02]  /*14e00*/  DFMA R58, R52, R50, R52 ;  /* 0x00000032343a722b */ /* 0x000fe40000000034 */
[----:B------:R-:W0:Y:S06]  /*14e10*/  FRND.F64.FLOOR R50, R10 ;  /* 0x0000000a00327313 */ /* 0x000e2c0000305800 */
        /* <DEDUP_REMOVED lines=18> */
.L_x_159:
        /* <DEDUP_REMOVED lines=32> */
.L_x_160:
        /* <DEDUP_REMOVED lines=37> */
.L_x_161:
[----:B------:R-:W0:Y:S01]  /*15390*/  MUFU.RCP64H R11, 4.29494272000000000000e+09 ;  /* 0x41effff4000b7908 */ /* 0x000e220000001800 */
        /* <DEDUP_REMOVED lines=31> */
.L_x_162:
        /* <DEDUP_REMOVED lines=32> */
.L_x_163:
[----:B------:R-:W0:Y:S01]  /*15790*/  MUFU.RCP64H R9, 4.29494272000000000000e+09 ;  /* 0x41effff400097908 */ /* 0x000e220000001800 */
[----:B------:R-:W-:Y:S01]  /*157a0*/  MOV R50, 0xd7600000 ;  /* 0xd760000000327802 */ /* 0x000fe20000000f00 */
[----:B------:R-:W-:Y:S01]  /*157b0*/  IMAD.MOV.U32 R51, RZ, RZ, 0x41effff4 ;  /* 0x41effff4ff337424 */ /* 0x000fe200078e00ff */
[----:B------:R-:W-:Y:S01]  /*157c0*/  UMOV UR6, 0xd7600000 ;  /* 0xd760000000067882 */ /* 0x000fe20000000000 */
[----:B------:R-:W-:Y:S01]  /*157d0*/  IMAD.MOV.U32 R8, RZ, RZ, 0x1 ;  /* 0x00000001ff087424 */ /* 0x000fe200078e00ff */
[----:B------:R-:W-:-:S03]  /*157e0*/  UMOV UR7, 0x41effff4 ;  /* 0x41effff400077882 */ /* 0x000fc60000000000 */
        /* <DEDUP_REMOVED lines=19> */
[----:B------:R-:W-:Y:S02]  /*15920*/  FFMA R0, RZ, 29.99997711181640625, R11 ;  /* 0x41effff4ff007823 */ /* 0x000fe4000000000b */
        /* <DEDUP_REMOVED lines=12> */
.L_x_164:
        /* <DEDUP_REMOVED lines=32> */
.L_x_165:
        /* <DEDUP_REMOVED lines=32> */
.L_x_166:
        /* <DEDUP_REMOVED lines=36> */
.L_x_167:
        /* <DEDUP_REMOVED lines=47> */
.L_x_168:
        /* <DEDUP_REMOVED lines=22> */
[----:B------:R-:W-:-:S05]  /*16480*/  FFMA R0, RZ, 29.99997711181640625, R9 ;  /* 0x41effff4ff007823 */ /* 0x000fca0000000009 */
        /* <DEDUP_REMOVED lines=9> */
.L_x_169:
        /* <DEDUP_REMOVED lines=32> */
.L_x_170:
        /* <DEDUP_REMOVED lines=36> */
.L_x_171:
        /* <DEDUP_REMOVED lines=32> */
.L_x_172:
        /* <DEDUP_REMOVED lines=32> */
.L_x_173:
        /* <DEDUP_REMOVED lines=37> */
.L_x_174:
        /* <DEDUP_REMOVED lines=32> */
.L_x_175:
        /* <DEDUP_REMOVED lines=32> */
.L_x_176:
        /* <DEDUP_REMOVED lines=36> */
.L_x_177:
        /* <DEDUP_REMOVED lines=32> */
.L_x_178:
        /* <DEDUP_REMOVED lines=32> */
.L_x_179:
        /* <DEDUP_REMOVED lines=32> */
.L_x_180:
        /* <DEDUP_REMOVED lines=36> */
.L_x_181:
        /* <DEDUP_REMOVED lines=32> */
.L_x_182:
        /* <DEDUP_REMOVED lines=32> */
.L_x_183:
        /* <DEDUP_REMOVED lines=37> */
.L_x_184:
        /* <DEDUP_REMOVED lines=32> */
.L_x_185:
        /* <DEDUP_REMOVED lines=32> */
.L_x_186:
        /* <DEDUP_REMOVED lines=36> */
.L_x_187:
[----:B------:R-:W0:Y:S01]  /*18ac0*/  MUFU.RCP64H R11, 4.29494272000000000000e+09 ;  /* 0x41effff4000b7908 */ /* 0x000e220000001800 */
        /* <DEDUP_REMOVED lines=31> */
.L_x_188:
[----:B------:R-:W0:Y:S01]  /*18cc0*/  MUFU.RCP64H R9, 4.29494272000000000000e+09 ;  /* 0x41effff400097908 */ /* 0x000e220000001800 */
        /* <DEDUP_REMOVED lines=31> */
.L_x_189:
        /* <DEDUP_REMOVED lines=32> */
.L_x_190:
        /* <DEDUP_REMOVED lines=36> */
.L_x_191:
        /* <DEDUP_REMOVED lines=32> */
.L_x_192:
        /* <DEDUP_REMOVED lines=32> */
.L_x_193:
        /* <DEDUP_REMOVED lines=37> */
.L_x_194:
        /* <DEDUP_REMOVED lines=32> */
.L_x_195:
        /* <DEDUP_REMOVED lines=32> */
.L_x_196:
        /* <DEDUP_REMOVED lines=36> */
.L_x_197:
        /* <DEDUP_REMOVED lines=9> */
[----:B------:R-:W-:Y:S03]  /*1a020*/  FRND.F64.FLOOR R8, R8 ;  /* 0x0000000800087313 */ /* 0x000fe60000305800 */
        /* <DEDUP_REMOVED lines=22> */
[----:B------:R-:W-:Y:S01]  /*1a190*/  FFMA R0, RZ, 29.99997711181640625, R11 ;  /* 0x41effff4ff007823 */ /* 0x000fe2000000000b */
[----:B------:R-:W-:-:S02]  /*1a1a0*/  DADD R8, R54, UR6 ;  /* 0x0000000636087e29 */ /* 0x000fc40008000000 */
[----:B------:R-:W-:Y:S02]  /*1a1b0*/  DSETP.GEU.AND P0, PT, R54, RZ, PT ;  /* 0x000000ff3600722a */ /* 0x000fe40003f0e000 */
[----:B------:R-:W-:Y:S01]  /*1a1c0*/  FSETP.GT.AND P1, PT, |R0|, 1.469367938527859385e-39, PT ;  /* 0x001000000000780b */ /* 0x000fe20003f24200 */
[----:B0-----:R-:W-:-:S05]  /*1a1d0*/  DFMA R6, R46, -131072, R24 ;  /* 0xc10000002e06782b */ /* 0x001fca0000000018 */
[----:B------:R-:W-:Y:S02]  /*1a1e0*/  FSEL R24, R8, R54, !P0 ;  /* 0x0000003608187208 */ /* 0x000fe40004000000 */
[----:B------:R-:W-:-:S05]  /*1a1f0*/  FSEL R25, R9, R55, !P0 ;  /* 0x0000003709197208 */ /* 0x000fca0004000000 */
        /* <DEDUP_REMOVED lines=8> */
.L_x_198:
        /* <DEDUP_REMOVED lines=32> */
.L_x_199:
        /* <DEDUP_REMOVED lines=32> */
.L_x_200:
        /* <DEDUP_REMOVED lines=36> */
.L_x_201:
        /* <DEDUP_REMOVED lines=32> */
.L_x_202:
        /* <DEDUP_REMOVED lines=32> */
.L_x_203:
        /* <DEDUP_REMOVED lines=37> */
.L_x_204:
        /* <DEDUP_REMOVED lines=32> */
.L_x_205:
        /* <DEDUP_REMOVED lines=32> */
.L_x_206:
        /* <DEDUP_REMOVED lines=36> */
.L_x_207:
        /* <DEDUP_REMOVED lines=32> */
.L_x_208:
        /* <DEDUP_REMOVED lines=32> */
.L_x_209:
        /* <DEDUP_REMOVED lines=32> */
.L_x_210:
        /* <DEDUP_REMOVED lines=36> */
.L_x_211:
        /* <DEDUP_REMOVED lines=32> */
.L_x_212:
        /* <DEDUP_REMOVED lines=32> */
.L_x_213:
        /* <DEDUP_REMOVED lines=37> */
.L_x_214:
        /* <DEDUP_REMOVED lines=32> */
.L_x_215:
        /* <DEDUP_REMOVED lines=32> */
.L_x_216:
        /* <DEDUP_REMOVED lines=36> */
.L_x_217:
        /* <DEDUP_REMOVED lines=32> */
.L_x_218:
        /* <DEDUP_REMOVED lines=32> */
.L_x_219:
        /* <DEDUP_REMOVED lines=32> */
.L_x_220:
        /* <DEDUP_REMOVED lines=36> */
.L_x_221:
        /* <DEDUP_REMOVED lines=32> */
.L_x_222:
        /* <DEDUP_REMOVED lines=32> */
.L_x_223:
        /* <DEDUP_REMOVED lines=37> */
.L_x_224:
        /* <DEDUP_REMOVED lines=32> */
.L_x_225:
        /* <DEDUP_REMOVED lines=32> */
.L_x_226:
        /* <DEDUP_REMOVED lines=36> */
.L_x_227:
        /* <DEDUP_REMOVED lines=17> */
.L_x_137:
[----:B------:R-:W-:Y:S01]  /*1e000*/  UISETP.GT.U32.AND UP0, UPT, UR4, 0x1, UPT ;  /* 0x000000010400788c */ /* 0x000fe2000bf04070 */
[----:B------:R-:W-:Y:S01]  /*1e010*/  VIADD R16, R16, 0x1 ;  /* 0x0000000110107836 */ /* 0x000fe20000000000 */
[----:B------:R-:W-:Y:S02]  /*1e020*/  USHF.R.U32.HI UR6, URZ, 0x1, UR5 ;  /* 0x00000001ff067899 */ /* 0x000fe40008011605 */
[----:B------:R-:W-:Y:S02]  /*1e030*/  UISETP.GT.U32.AND.EX UP0, UPT, UR5, URZ, UPT, UP0 ;  /* 0x000000ff0500728c */ /* 0x000fe4000bf04100 */
[----:B------:R-:W-:-:S03]  /*1e040*/  USHF.R.U64 UR4, UR4, 0x1, UR5 ;  /* 0x0000000104047899 */ /* 0x000fc60008001205 */
[----:B------:R-:W-:-:S04]  /*1e050*/  UMOV UR5, UR6 ;  /* 0x0000000600057c82 */ /* 0x000fc80008000000 */
[----:B------:R-:W-:Y:S05]  /*1e060*/  BRA.U UP0, `(.L_x_228) ;  /* 0xffffff3d00f47547 */ /* 0x000fea000b83ffff */
[----:B-1----:R3:W4:Y:S08]  /*1e070*/  I2F.F64.U32 R36, R0 ;  /* 0x0000000000247312 */ /* 0x0027300000201800 */
[----:B0-----:R3:W0:Y:S08]  /*1e080*/  I2F.F64.U32 R16, R15 ;  /* 0x0000000f00107312 */ /* 0x0016300000201800 */
[----:B------:R3:W1:Y:S08]  /*1e090*/  I2F.F64.U32 R22, R14 ;  /* 0x0000000e00167312 */ /* 0x0006700000201800 */
[----:B------:R3:W0:Y:S08]  /*1e0a0*/  I2F.F64.U32 R24, R13 ;  /* 0x0000000d00187312 */ /* 0x0006300000201800 */
[----:B------:R3:W0:Y:S08]  /*1e0b0*/  I2F.F64.U32 R26, R12 ;  /* 0x0000000c001a7312 */ /* 0x0006300000201800 */
[----:B------:R3:W0:Y:S08]  /*1e0c0*/  I2F.F64.U32 R28, R8 ;  /* 0x00000008001c7312 */ /* 0x0006300000201800 */
[----:B------:R3:W0:Y:S08]  /*1e0d0*/  I2F.F64.U32 R30, R7 ;  /* 0x00000007001e7312 */ /* 0x0006300000201800 */
[----:B------:R3:W0:Y:S08]  /*1e0e0*/  I2F.F64.U32 R32, R5 ;  /* 0x0000000500207312 */ /* 0x0006300000201800 */
[----:B-1--4-:R3:W0:Y:S02]  /*1e0f0*/  I2F.F64.U32 R34, R6 ;  /* 0x0000000600227312 */ /* 0x0126240000201800 */
.L_x_136:
[----:B------:R-:W4:Y:S01]  /*1e100*/  MUFU.RCP64H R9, 4.29494272000000000000e+09 ;  /* 0x41effff400097908 */ /* 0x000f220000001800 */
[----:B-1-3--:R-:W-:Y:S01]  /*1e110*/  IMAD.MOV.U32 R14, RZ, RZ, -0x28a00000 ;  /* 0xd7600000ff0e7424 */ /* 0x00afe200078e00ff */
[----:B------:R-:W-:Y:S01]  /*1e120*/  MOV R8, 0x1 ;  /* 0x0000000100087802 */ /* 0x000fe20000000f00 */
[----:B------:R-:W-:-:S06]  /*1e130*/  IMAD.MOV.U32 R15, RZ, RZ, 0x41effff4 ;  /* 0x41effff4ff0f7424 */ /* 0x000fcc00078e00ff */
[----:B----4-:R-:W-:-:S08]  /*1e140*/  DFMA R6, R8, -R14, 1 ;  /* 0x3ff000000806742b */ /* 0x010fd0000000080e */
[----:B------:R-:W-:Y:S02]  /*1e150*/  DFMA R10, R6, R6, R6 ;  /* 0x00000006060a722b */ /* 0x000fe40000000006 */
        /* <DEDUP_REMOVED lines=21> */
.L_x_229:
[----:B------:R-:W1:Y:S01]  /*1e2b0*/  MUFU.RCP64H R9, 4.29494272000000000000e+09 ;  /* 0x41effff400097908 */ /* 0x000e620000001800 */
        /* <DEDUP_REMOVED lines=31> */
.L_x_230:
[----:B------:R-:W1:Y:S01]  /*1e4b0*/  MUFU.RCP64H R37, 4.29494272000000000000e+09 ;  /* 0x41effff400257908 */ /* 0x000e620000001800 */
        /* <DEDUP_REMOVED lines=31> */
.L_x_231:
[----:B------:R-:W1:Y:S01]  /*1e6b0*/  MUFU.RCP64H R7, 4.29494272000000000000e+09 ;  /* 0x41effff400077908 */ /* 0x000e620000001800 */
        /* <DEDUP_REMOVED lines=12> */
[----:B------:R-:W2:Y:S07]  /*1e780*/  FRND.F64.FLOOR R36, R8 ;  /* 0x0000000800247313 */ /* 0x000eae0000305800 */
[----:B------:R-:W-:Y:S02]  /*1e790*/  DFMA R38, R14, -R40, 1 ;  /* 0x3ff000000e26742b */ /* 0x000fe40000000828 */
[----:B--2---:R-:W-:-:S06]  /*1e7a0*/  DMUL R6, R36, R20 ;  /* 0x0000001424067228 */ /* 0x004fcc0000000000 */
        /* <DEDUP_REMOVED lines=23> */
.L_x_232:
        /* <DEDUP_REMOVED lines=32> */
.L_x_233:
        /* <DEDUP_REMOVED lines=31> */
[----:B------:R-:W-:-:S07]  /*1ed10*/  MOV R11, R9 ;  /* 0x00000009000b7202 */ /* 0x000fce0000000f00 */
.L_x_234:
[----:B------:R-:W0:Y:S01]  /*1ed20*/  MUFU.RCP64H R7, 4.29494272000000000000e+09 ;  /* 0x41effff400077908 */ /* 0x000e220000001800 */
[----:B------:R-:W-:Y:S01]  /*1ed30*/  IMAD.MOV.U32 R38, RZ, RZ, -0x28a00000 ;  /* 0xd7600000ff267424 */ /* 0x000fe200078e00ff */
[----:B------:R-:W-:Y:S01]  /*1ed40*/  DMUL R16, R22, 7.62939453125e-06 ;  /* 0x3ee0000016107828 */ /* 0x000fe20000000000 */
[----:B------:R-:W-:Y:S01]  /*1ed50*/  IMAD.MOV.U32 R39, RZ, RZ, 0x41effff4 ;  /* 0x41effff4ff277424 */ /* 0x000fe200078e00ff */
[----:B------:R-:W-:Y:S01]  /*1ed60*/  UMOV UR4, 0xd7600000 ;  /* 0xd760000000047882 */ /* 0x000fe20000000000 */
[----:B------:R-:W-:Y:S01]  /*1ed70*/  IMAD.MOV.U32 R6, RZ, RZ, 0x1 ;  /* 0x00000001ff067424 */ /* 0x000fe200078e00ff */
[----:B------:R-:W-:Y:S02]  /*1ed80*/  UMOV UR5, 0x41effff4 ;  /* 0x41effff400057882 */ /* 0x000fe40000000000 */
[----:B------:R-:W1:Y:S08]  /*1ed90*/  FRND.F64.FLOOR R10, R10 ;  /* 0x0000000a000a7313 */ /* 0x000e700000305800 */
[----:B------:R-:W2:Y:S01]  /*1eda0*/  FRND.F64.FLOOR R16, R16 ;  /* 0x0000001000107313 */ /* 0x000ea20000305800 */
[----:B0-----:R-:W-:-:S02]  /*1edb0*/  DFMA R8, R6, -R38, 1 ;  /* 0x3ff000000608742b */ /* 0x001fc40000000826 */
[----:B-1----:R-:W-:-:S06]  /*1edc0*/  DFMA R12, R10, -R38, R12 ;  /* 0x800000260a0c722b */ /* 0x002fcc000000000c */
[----:B------:R-:W-:Y:S02]  /*1edd0*/  DFMA R8, R8, R8, R8 ;  /* 0x000000080808722b */ /* 0x000fe40000000008 */
[----:B------:R-:W-:-:S06]  /*1ede0*/  DSETP.GEU.AND P0, PT, R12, RZ, PT ;  /* 0x000000ff0c00722a */ /* 0x000fcc0003f0e000 */
[----:B------:R-:W-:Y:S02]  /*1edf0*/  DFMA R8, R6, R8, R6 ;  /* 0x000000080608722b */ /* 0x000fe40000000006 */
[C---:B--2---:R-:W-:Y:S02]  /*1ee00*/  DMUL R6, R16.reuse, R18 ;  /* 0x0000001210067228 */ /* 0x044fe40000000000 */
        /* <DEDUP_REMOVED lines=25> */
.L_x_235:
        /* <DEDUP_REMOVED lines=32> */
.L_x_236:
        /* <DEDUP_REMOVED lines=32> */
.L_x_237:
[----:B------:R-:W0:Y:S01]  /*1f3a0*/  FRND.F64.FLOOR R10, R10 ;  /* 0x0000000a000a7313 */ /* 0x000e220000305800 */
[----:B------:R-:W-:Y:S01]  /*1f3b0*/  MOV R12, 0xd7600000 ;  /* 0xd7600000000c7802 */ /* 0x000fe20000000f00 */
[----:B------:R-:W-:Y:S01]  /*1f3c0*/  IMAD.MOV.U32 R13, RZ, RZ, 0x41effff4 ;  /* 0x41effff4ff0d7424 */ /* 0x000fe200078e00ff */
[----:B------:R-:W-:Y:S01]  /*1f3d0*/  UMOV UR4, 0xd7600000 ;  /* 0xd760000000047882 */ /* 0x000fe20000000000 */
[----:B------:R-:W-:Y:S01]  /*1f3e0*/  IMAD.MOV.U32 R16, RZ, RZ, 0x1 ;  /* 0x00000001ff107424 */ /* 0x000fe200078e00ff */
        /* <DEDUP_REMOVED lines=31> */
.L_x_238:
[----:B------:R-:W0:Y:S01]  /*1f5e0*/  MUFU.RCP64H R7, 4.29494272000000000000e+09 ;  /* 0x41effff400077908 */ /* 0x000e220000001800 */
[----:B------:R-:W-:Y:S01]  /*1f5f0*/  IMAD.MOV.U32 R36, RZ, RZ, -0x28a00000 ;  /* 0xd7600000ff247424 */ /* 0x000fe200078e00ff */
[----:B------:R-:W-:Y:S01]  /*1f600*/  MOV R6, 0x1 ;  /* 0x0000000100067802 */ /* 0x000fe20000000f00 */
[----:B------:R-:W-:Y:S01]  /*1f610*/  IMAD.MOV.U32 R37, RZ, RZ, 0x41effff4 ;  /* 0x41effff4ff257424 */ /* 0x000fe200078e00ff */
[----:B------:R-:W-:Y:S01]  /*1f620*/  DMUL R16, R24, 7.62939453125e-06 ;  /* 0x3ee0000018107828 */ /* 0x000fe20000000000 */
[----:B------:R-:W-:Y:S01]  /*1f630*/  UMOV UR4, 0xd7600000 ;  /* 0xd760000000047882 */ /* 0x000fe20000000000 */
[----:B------:R-:W-:Y:S02]  /*1f640*/  UMOV UR5, 0x41effff4 ;  /* 0x41effff400057882 */ /* 0x000fe40000000000 */
[----:B------:R-:W-:Y:S08]  /*1f650*/  FRND.F64.FLOOR R10, R10 ;  /* 0x0000000a000a7313 */ /* 0x000ff00000305800 */
[----:B------:R-:W1:Y:S01]  /*1f660*/  FRND.F64.FLOOR R22, R16 ;  /* 0x0000001000167313 */ /* 0x000e620000305800 */
[----:B0-----:R-:W-:-:S08]  /*1f670*/  DFMA R8, R6, -R36, 1 ;  /* 0x3ff000000608742b */ /* 0x001fd00000000824 */
[----:B------:R-:W-:-:S08]  /*1f680*/  DFMA R8, R8, R8, R8 ;  /* 0x000000080808722b */ /* 0x000fd00000000008 */
[----:B------:R-:W-:Y:S02]  /*1f690*/  DFMA R8, R6, R8, R6 ;  /* 0x000000080608722b */ /* 0x000fe40000000006 */
[----:B-1----:R-:W-:-:S06]  /*1f6a0*/  DMUL R6, R22, R18 ;  /* 0x0000001216067228 */ /* 0x002fcc0000000000 */
[----:B------:R-:W-:-:S04]  /*1f6b0*/  DFMA R12, R8, -R36, 1 ;  /* 0x3ff00000080c742b */ /* 0x000fc80000000824 */
[----:B------:R-:W-:-:S04]  /*1f6c0*/  FSETP.GEU.AND P2, PT, |R7|, 6.5827683646048100446e-37, PT ;  /* 0x036000000700780b */ /* 0x000fc80003f4e200 */
[----:B------:R-:W-:-:S08]  /*1f6d0*/  DFMA R38, R8, R12, R8 ;  /* 0x0000000c0826722b */ /* 0x000fd00000000008 */
[----:B------:R-:W-:-:S08]  /*1f6e0*/  DMUL R8, R38, R6 ;  /* 0x0000000626087228 */ /* 0x000fd00000000000 */
[----:B------:R-:W-:-:S08]  /*1f6f0*/  DFMA R12, R8, -R36, R6 ;  /* 0x80000024080c722b */ /* 0x000fd00000000006 */
[----:B------:R-:W-:Y:S02]  /*1f700*/  DFMA R8, R38, R12, R8 ;  /* 0x0000000c2608722b */ /* 0x000fe40000000008 */
[----:B------:R-:W-:Y:S02]  /*1f710*/  DFMA R12, R10, -R36, R14 ;  /* 0x800000240a0c722b */ /* 0x000fe4000000000e */
[----:B------:R-:W-:-:S06]  /*1f720*/  DFMA R14, R22, -131072, R24 ;  /* 0xc1000000160e782b */ /* 0x000fcc0000000018 */
[----:B------:R-:W-:Y:S01]  /*1f730*/  FFMA R0, RZ, 29.99997711181640625, R9 ;  /* 0x41effff4ff007823 */ /* 0x000fe20000000009 */
        /* <DEDUP_REMOVED lines=13> */
.L_x_239:
        /* <DEDUP_REMOVED lines=32> */
.L_x_240:
        /* <DEDUP_REMOVED lines=32> */
.L_x_241:
        /* <DEDUP_REMOVED lines=39> */
.L_x_242:
        /* <DEDUP_REMOVED lines=32> */
.L_x_243:
        /* <DEDUP_REMOVED lines=32> */
.L_x_244:
        /* <DEDUP_REMOVED lines=40> */
.L_x_245:
        /* <DEDUP_REMOVED lines=32> */
.L_x_246:
        /* <DEDUP_REMOVED lines=32> */
.L_x_247:
        /* <DEDUP_REMOVED lines=36> */
.L_x_248:
        /* <DEDUP_REMOVED lines=35> */
.L_x_249:
        /* <DEDUP_REMOVED lines=32> */
.L_x_250:
        /* <DEDUP_REMOVED lines=32> */
.L_x_251:
        /* <DEDUP_REMOVED lines=39> */
.L_x_252:
        /* <DEDUP_REMOVED lines=32> */
.L_x_253:
        /* <DEDUP_REMOVED lines=32> */
.L_x_254:
        /* <DEDUP_REMOVED lines=40> */
.L_x_255:
        /* <DEDUP_REMOVED lines=32> */
.L_x_256:
        /* <DEDUP_REMOVED lines=32> */
.L_x_257:
        /* <DEDUP_REMOVED lines=36> */
.L_x_258:
        /* <DEDUP_REMOVED lines=19> */
[C---:B------:R-:W-:Y:S01]  /*221d0*/  DADD R8, R16.reuse, UR4 ;  /* 0x0000000410087e29 */ /* 0x040fe20008000000 */
[----:B------:R-:W2:Y:S01]  /*221e0*/  LDCU.64 UR4, c[0x0][0x390] ;  /* 0x00007200ff0477ac */ /* 0x000ea20008000a00 */
[----:B------:R-:W-:Y:S01]  /*221f0*/  DSETP.GEU.AND P0, PT, R16, RZ, PT ;  /* 0x000000ff1000722a */ /* 0x000fe20003f0e000 */
[----:B-1----:R1:W-:Y:S04]  /*22200*/  STG.E desc[UR8][R20.64+0xc], R5 ;  /* 0x00000c0514007986 */ /* 0x0023e8000c101908 */
[----:B0-----:R1:W-:Y:S03]  /*22210*/  STG.E desc[UR8][R20.64+0x10], R6 ;  /* 0x0000100614007986 */ /* 0x0013e6000c101908 */
[----:B------:R-:W-:-:S02]  /*22220*/  FSEL R8, R8, R16, !P0 ;  /* 0x0000001008087208 */ /* 0x000fc40004000000 */
[----:B------:R-:W-:-:S04]  /*22230*/  FSEL R9, R9, R17, !P0 ;  /* 0x0000001109097208 */ /* 0x000fc80004000000 */
[----:B------:R-:W0:Y:S01]  /*22240*/  F2I.U32.F64.TRUNC R7, R8 ;  /* 0x0000000800077311 */ /* 0x000e22000030d000 */
[----:B--2---:R-:W-:-:S04]  /*22250*/  UISETP.NE.U32.AND UP0, UPT, UR4, URZ, UPT ;  /* 0x000000ff0400728c */ /* 0x004fc8000bf05070 */
[----:B------:R-:W-:Y:S01]  /*22260*/  UISETP.NE.AND.EX UP0, UPT, UR5, URZ, UPT, UP0 ;  /* 0x000000ff0500728c */ /* 0x000fe2000bf05300 */
[----:B0-----:R1:W-:Y:S08]  /*22270*/  STG.E desc[UR8][R20.64+0x14], R7 ;  /* 0x0000140714007986 */ /* 0x0013f0000c101908 */
[----:B------:R-:W-:Y:S05]  /*22280*/  BRA.U !UP0, `(.L_x_259) ;  /* 0x000000c1085c7547 */ /* 0x000fea000b800000 */
[----:B------:R-:W-:Y:S01]  /*22290*/  IMAD.MOV.U32 R32, RZ, RZ, RZ ;  /* 0x000000ffff207224 */ /* 0x000fe200078e00ff */
[----:B------:R-:W-:Y:S01]  /*222a0*/  MOV R48, 0x1 ;  /* 0x0000000100307802 */ /* 0x000fe20000000f00 */
[----:B------:R-:W-:Y:S01]  /*222b0*/  IMAD.MOV.U32 R34, RZ, RZ, RZ ;  /* 0x000000ffff227224 */ /* 0x000fe200078e00ff */
[----:B------:R-:W-:Y:S01]  /*222c0*/  MOV R44, RZ ;  /* 0x000000ff002c7202 */ /* 0x000fe20000000f00 */
[----:B------:R-:W-:Y:S01]  /*222d0*/  IMAD.MOV.U32 R46, RZ, RZ, RZ ;  /* 0x000000ffff2e7224 */ /* 0x000fe200078e00ff */
[----:B------:R-:W0:Y:S01]  /*222e0*/  LDCU.64 UR4, c[0x0][0x390] ;  /* 0x00007200ff0477ac */ /* 0x000e220008000a00 */
[----:B------:R-:W-:Y:S02]  /*222f0*/  IMAD.MOV.U32 R26, RZ, RZ, 0x1 ;  /* 0x00000001ff1a7424 */ /* 0x000fe400078e00ff */
[----:B------:R-:W-:Y:S02]  /*22300*/  IMAD.MOV.U32 R30, RZ, RZ, RZ ;  /* 0x000000ffff1e7224 */ /* 0x000fe400078e00ff */
[----:B------:R-:W-:-:S02]  /*22310*/  IMAD.MOV.U32 R36, RZ, RZ, RZ ;  /* 0x000000ffff247224 */ /* 0x000fc400078e00ff */
[----:B------:R-:W-:Y:S02]  /*22320*/  IMAD.MOV.U32 R28, RZ, RZ, 0x1 ;  /* 0x00000001ff1c7424 */ /* 0x000fe400078e00ff */
[----:B------:R-:W-:-:S07]  /*22330*/  IMAD.MOV.U32 R8, RZ, RZ, RZ ;  /* 0x000000ffff087224 */ /* 0x000fce00078e00ff */
.L_x_351:
[----:B0-----:R-:W-:-:S04]  /*22340*/  ULOP3.LUT UR6, UR4, 0x1, URZ, 0xc0, !UPT ;  /* 0x0000000104067892 */ /* 0x001fc8000f8ec0ff */
[----:B------:R-:W-:-:S04]  /*22350*/  UISETP.NE.U32.AND UP0, UPT, UR6, 0x1, UPT ;  /* 0x000000010600788c */ /* 0x000fc8000bf05070 */
[----:B------:R-:W-:-:S09]  /*22360*/  UISETP.NE.U32.AND.EX UP0, UPT, URZ, URZ, UPT, UP0 ;  /* 0x000000ffff00728c */ /* 0x000fd2000bf05100 */
[----:B--2---:R-:W-:Y:S05]  /*22370*/  BRA.U UP0, `(.L_x_260) ;  /* 0x000000bd00e07547 */ /* 0x004fea000b800000 */
[----:B------:R-:W0:Y:S02]  /*22380*/  LDC.64 R50, c[0x4][0x10] ;  /* 0x01000400ff327b82 */ /* 0x000e240000000a00 */
[----:B0-----:R-:W-:-:S05]  /*22390*/  IMAD.WIDE.U32 R50, R8, 0x24, R50 ;  /* 0x0000002408327825 */ /* 0x001fca00078e0032 */
[----:B-1----:R-:W2:Y:S04]  /*223a0*/  LDG.E R20, desc[UR8][R50.64] ;  /* 0x0000000832147981 */ /* 0x002ea8000c1e1900 */
[----:B------:R-:W3:Y:S04]  /*223b0*/  LDG.E R16, desc[UR8][R50.64+0x4] ;  /* 0x0000040832107981 */ /* 0x000ee8000c1e1900 */
[----:B------:R-:W4:Y:S01]  /*223c0*/  LDG.E R0, desc[UR8][R50.64+0x8] ;  /* 0x0000080832007981 */ /* 0x000f22000c1e1900 */
        /* <DEDUP_REMOVED lines=12> */
[----:B--2---:R-:W0:Y:S08]  /*22490*/  I2F.F64.U32 R20, R20 ;  /* 0x0000001400147312 */ /* 0x004e300000201800 */
[----:B---3--:R-:W1:Y:S01]  /*224a0*/  I2F.F64.U32 R16, R16 ;  /* 0x0000001000107312 */ /* 0x008e620000201800 */
[----:B0-----:R-:W-:-:S07]  /*224b0*/  DMUL R22, R20, 7.62939453125e-06 ;  /* 0x3ee0000014167828 */ /* 0x001fce0000000000 */
[----:B----4-:R-:W0:Y:S01]  /*224c0*/  I2F.F64.U32 R12, R0 ;  /* 0x00000000000c7312 */ /* 0x010e220000201800 */
        /* <DEDUP_REMOVED lines=23> */
.L_x_261:
        /* <DEDUP_REMOVED lines=32> */
.L_x_262:
[----:B------:R-:W0:Y:S01]  /*22840*/  MUFU.RCP64H R53, 4.29496524800000000000e+09 ;  /* 0x41efffff00357908 */ /* 0x000e220000001800 */
        /* <DEDUP_REMOVED lines=31> */
.L_x_263:
[----:B------:R-:W0:Y:S01]  /*22a40*/  MUFU.RCP64H R39, 4.29496524800000000000e+09 ;  /* 0x41efffff00277908 */ /* 0x000e220000001800 */
[----:B------:R-:W-:Y:S01]  /*22a50*/  IMAD.MOV.U32 R52, RZ, RZ, -0x1a200000 ;  /* 0xe5e00000ff347424 */ /* 0x000fe200078e00ff */
[----:B------:R-:W-:Y:S01]  /*22a60*/  MOV R38, 0x1 ;  /* 0x0000000100267802 */ /* 0x000fe20000000f00 */
[----:B------:R-:W-:Y:S01]  /*22a70*/  IMAD.MOV.U32 R53, RZ, RZ, 0x41efffff ;  /* 0x41efffffff357424 */ /* 0x000fe200078e00ff */
[----:B------:R-:W-:Y:S01]  /*22a80*/  UMOV UR6, 0xe5e00000 ;  /* 0xe5e0000000067882 */ /* 0x000fe20000000000 */
[----:B------:R-:W-:-:S03]  /*22a90*/  UMOV UR7, 0x41efffff ;  /* 0x41efffff00077882 */ /* 0x000fc60000000000 */
        /* <DEDUP_REMOVED lines=31> */
.L_x_264:
        /* <DEDUP_REMOVED lines=32> */
.L_x_265:
        /* <DEDUP_REMOVED lines=32> */
.L_x_266:
        /* <DEDUP_REMOVED lines=38> */
.L_x_267:
[----:B------:R-:W0:Y:S01]  /*232f0*/  MUFU.RCP64H R25, 4.29496524800000000000e+09 ;  /* 0x41efffff00197908 */ /* 0x000e220000001800 */
        /* <DEDUP_REMOVED lines=31> */
.L_x_268:
        /* <DEDUP_REMOVED lines=32> */
.L_x_269:
        /* <DEDUP_REMOVED lines=36> */
.L_x_270:
[----:B------:R-:W0:Y:S01]  /*23930*/  MUFU.RCP64H R39, 4.29496524800000000000e+09 ;  /* 0x41efffff00277908 */ /* 0x000e220000001800 */
[----:B------:R-:W-:Y:S01]  /*23940*/  IMAD.MOV.U32 R56, RZ, RZ, -0x1a200000 ;  /* 0xe5e00000ff387424 */ /* 0x000fe200078e00ff */
[----:B------:R-:W-:Y:S01]  /*23950*/  MOV R57, 0x41efffff ;  /* 0x41efffff00397802 */ /* 0x000fe20000000f00 */
[----:B------:R-:W-:Y:S01]  /*23960*/  IMAD.MOV.U32 R38, RZ, RZ, 0x1 ;  /* 0x00000001ff267424 */ /* 0x000fe200078e00ff */
[----:B------:R-:W-:Y:S01]  /*23970*/  UMOV UR6, 0xe5e00000 ;  /* 0xe5e0000000067882 */ /* 0x000fe20000000000 */
[----:B------:R-:W-:-:S03]  /*23980*/  UMOV UR7, 0x41efffff ;  /* 0x41efffff00077882 */ /* 0x000fc60000000000 */
[----:B------:R-:W1:Y:S01]  /*23990*/  I2F.F64.U32 R42, R32 ;  /* 0x00000020002a7312 */ /* 0x000e620000201800 */
[----:B0-----:R-:W-:-:S08]  /*239a0*/  DFMA R40, R38, -R56, 1 ;  /* 0x3ff000002628742b */ /* 0x001fd00000000838 */
[----:B------:R-:W-:-:S08]  /*239b0*/  DFMA R40, R40, R40, R40 ;  /* 0x000000282828722b */ /* 0x000fd00000000028 */
[----:B------:R-:W-:Y:S02]  /*239c0*/  DFMA R40, R38, R40, R38 ;  /* 0x000000282628722b */ /* 0x000fe40000000026 */
[----:B-1----:R-:W-:-:S06]  /*239d0*/  DMUL R38, R22, R42 ;  /* 0x0000002a16267228 */ /* 0x002fcc0000000000 */
        /* <DEDUP_REMOVED lines=22> */
.L_x_271:
        /* <DEDUP_REMOVED lines=32> */
.L_x_272:
        /* <DEDUP_REMOVED lines=32> */
.L_x_273:
        /* <DEDUP_REMOVED lines=37> */
.L_x_274:
        /* <DEDUP_REMOVED lines=32> */
.L_x_275:
        /* <DEDUP_REMOVED lines=32> */
.L_x_276:
        /* <DEDUP_REMOVED lines=38> */
.L_x_277:
        /* <DEDUP_REMOVED lines=32> */
.L_x_278:
        /* <DEDUP_REMOVED lines=32> */
.L_x_279:
        /* <DEDUP_REMOVED lines=36> */
.L_x_280:
[----:B------:R-:W0:Y:S01]  /*24e30*/  MUFU.RCP64H R33, 4.29496524800000000000e+09 ;  /* 0x41efffff00217908 */ /* 0x000e220000001800 */
[----:B------:R-:W-:Y:S01]  /*24e40*/  IMAD.MOV.U32 R24, RZ, RZ, -0x1a200000 ;  /* 0xe5e00000ff187424 */ /* 0x000fe200078e00ff */
[----:B------:R-:W-:Y:S01]  /*24e50*/  MOV R25, 0x41efffff ;  /* 0x41efffff00197802 */ /* 0x000fe20000000f00 */
[----:B------:R-:W-:Y:S01]  /*24e60*/  IMAD.MOV.U32 R32, RZ, RZ, 0x1 ;  /* 0x00000001ff207424 */ /* 0x000fe200078e00ff */
[----:B------:R-:W-:Y:S01]  /*24e70*/  UMOV UR6, 0xe5e00000 ;  /* 0xe5e0000000067882 */ /* 0x000fe20000000000 */
[----:B------:R-:W-:-:S03]  /*24e80*/  UMOV UR7, 0x41efffff ;  /* 0x41efffff00077882 */ /* 0x000fc60000000000 */
[----:B------:R-:W1:Y:S01]  /*24e90*/  I2F.F64.U32 R34, R34 ;  /* 0x0000002200227312 */ /* 0x000e620000201800 */
[----:B0-----:R-:W-:Y:S02]  /*24ea0*/  DFMA R52, R32, -R24, 1 ;  /* 0x3ff000002034742b */ /* 0x001fe40000000818 */
[----:B-1----:R-:W-:-:S06]  /*24eb0*/  DMUL R22, R22, R34 ;  /* 0x0000002216167228 */ /* 0x002fcc0000000000 */
[----:B------:R-:W-:-:S08]  /*24ec0*/  DFMA R52, R52, R52, R52 ;  /* 0x000000343434722b */ /* 0x000fd00000000034 */
[----:B------:R-:W-:Y:S01]  /*24ed0*/  DFMA R52, R32, R52, R32 ;  /* 0x000000342034722b */ /* 0x000fe20000000020 */
[----:B------:R-:W-:-:S07]  /*24ee0*/  FSETP.GEU.AND P2, PT, |R23|, 6.5827683646048100446e-37, PT ;  /* 0x036000001700780b */ /* 0x000fce0003f4e200 */
        /* <DEDUP_REMOVED lines=21> */
.L_x_281:
[----:B------:R-:W0:Y:S01]  /*25040*/  MUFU.RCP64H R25, 4.29496524800000000000e+09 ;  /* 0x41efffff00197908 */ /* 0x000e220000001800 */
[----:B------:R-:W-:Y:S01]  /*25050*/  IMAD.MOV.U32 R54, RZ, RZ, -0x1a200000 ;  /* 0xe5e00000ff367424 */ /* 0x000fe200078e00ff */
[----:B------:R-:W-:Y:S01]  /*25060*/  DMUL R20, R20, R34 ;  /* 0x0000002214147228 */ /* 0x000fe20000000000 */
[----:B------:R-:W-:Y:S01]  /*25070*/  IMAD.MOV.U32 R55, RZ, RZ, 0x41efffff ;  /* 0x41efffffff377424 */ /* 0x000fe200078e00ff */
[----:B------:R-:W-:Y:S01]  /*25080*/  UMOV UR6, 0xe5e00000 ;  /* 0xe5e0000000067882 */ /* 0x000fe20000000000 */
[----:B------:R-:W-:Y:S01]  /*25090*/  IMAD.MOV.U32 R24, RZ, RZ, 0x1 ;  /* 0x00000001ff187424 */ /* 0x000fe200078e00ff */
[----:B------:R-:W-:-:S06]  /*250a0*/  UMOV UR7, 0x41efffff ;  /* 0x41efffff00077882 */ /* 0x000fcc0000000000 */
        /* <DEDUP_REMOVED lines=25> */
.L_x_282:
        /* <DEDUP_REMOVED lines=32> */
.L_x_283:
[----:B------:R-:W0:Y:S01]  /*25440*/  MUFU.RCP64H R23, 4.29496524800000000000e+09 ;  /* 0x41efffff00177908 */ /* 0x000e220000001800 */
[----:B------:R-:W-:Y:S01]  /*25450*/  IMAD.MOV.U32 R26, RZ, RZ, -0x1a200000 ;  /* 0xe5e00000ff1a7424 */ /* 0x000fe200078e00ff */
[----:B------:R-:W-:Y:S01]  /*25460*/  MOV R22, 0x1 ;  /* 0x0000000100167802 */ /* 0x000fe20000000f00 */
[----:B------:R-:W-:Y:S01]  /*25470*/  IMAD.MOV.U32 R27, RZ, RZ, 0x41efffff ;  /* 0x41efffffff1b7424 */ /* 0x000fe200078e00ff */
[----:B------:R-:W-:Y:S01]  /*25480*/  UMOV UR6, 0xe5e00000 ;  /* 0xe5e0000000067882 */ /* 0x000fe20000000000 */
[----:B------:R-:W-:-:S03]  /*25490*/  UMOV UR7, 0x41efffff ;  /* 0x41efffff00077882 */ /* 0x000fc60000000000 */
[----:B------:R-:W1:Y:S08]  /*254a0*/  I2F.F64.U32 R30, R30 ;  /* 0x0000001e001e7312 */ /* 0x000e700000201800 */
[----:B------:R-:W2:Y:S01]  /*254b0*/  FRND.F64.FLOOR R10, R10 ;  /* 0x0000000a000a7313 */ /* 0x000ea20000305800 */
[----:B0-----:R-:W-:Y:S02]  /*254c0*/  DFMA R24, R22, -R26, 1 ;  /* 0x3ff000001618742b */ /* 0x001fe4000000081a */
[----:B-1----:R-:W-:-:S06]  /*254d0*/  DMUL R18, R18, R30 ;  /* 0x0000001e12127228 */ /* 0x002fcc0000000000 */
[----:B------:R-:W-:Y:S02]  /*254e0*/  DFMA R24, R24, R24, R24 ;  /* 0x000000181818722b */ /* 0x000fe40000000018 */
[----:B--2---:R-:W-:-:S06]  /*254f0*/  DFMA R20, R10, -R26, R20 ;  /* 0x8000001a0a14722b */ /* 0x004fcc0000000014 */
        /* <DEDUP_REMOVED lines=25> */
.L_x_284:
        /* <DEDUP_REMOVED lines=32> */
.L_x_285:
        /* <DEDUP_REMOVED lines=32> */
.L_x_286:
[----:B------:R-:W0:Y:S01]  /*25a90*/  MUFU.RCP64H R19, 4.29496524800000000000e+09 ;  /* 0x41efffff00137908 */ /* 0x000e220000001800 */
[----:B------:R-:W-:Y:S01]  /*25aa0*/  IMAD.MOV.U32 R24, RZ, RZ, -0x1a200000 ;  /* 0xe5e00000ff187424 */ /* 0x000fe200078e00ff */
[----:B------:R-:W-:Y:S01]  /*25ab0*/  UMOV UR6, 0xe5e00000 ;  /* 0xe5e0000000067882 */ /* 0x000fe20000000000 */
[----:B------:R-:W-:Y:S01]  /*25ac0*/  IMAD.MOV.U32 R25, RZ, RZ, 0x41efffff ;  /* 0x41efffffff197424 */ /* 0x000fe200078e00ff */
[----:B------:R-:W-:Y:S01]  /*25ad0*/  UMOV UR7, 0x41efffff ;  /* 0x41efffff00077882 */ /* 0x000fe20000000000 */
[----:B------:R-:W-:-:S03]  /*25ae0*/  IMAD.MOV.U32 R18, RZ, RZ, 0x1 ;  /* 0x00000001ff127424 */ /* 0x000fc600078e00ff */
        /* <DEDUP_REMOVED lines=32> */
.L_x_287:
[----:B------:R-:W0:Y:S01]  /*25cf0*/  MUFU.RCP64H R17, 4.29496524800000000000e+09 ;  /* 0x41efffff00117908 */ /* 0x000e220000001800 */
        /* <DEDUP_REMOVED lines=31> */
.L_x_288:
        /* <DEDUP_REMOVED lines=32> */
.L_x_289:
        /* <DEDUP_REMOVED lines=36> */
.L_x_290:
[----:B------:R-:W2:Y:S04]  /*26330*/  LDG.E R20, desc[UR8][R50.64+0xc] ;  /* 0x00000c0832147981 */ /* 0x000ea8000c1e1900 */
        /* <DEDUP_REMOVED lines=31> */
[----:B------:R-:W-:Y:S02]  /*26530*/  DADD R14, R12, UR6 ;  /* 0x000000060c0e7e29 */ /* 0x000fe40008000000 */
[----:B-1----:R-:W-:-:S04]  /*26540*/  DFMA R16, R22, -131072, R16 ;  /* 0xc10000001610782b */ /* 0x002fc80000000010 */
        /* <DEDUP_REMOVED lines=13> */
.L_x_291:
        /* <DEDUP_REMOVED lines=32> */
.L_x_292:
        /* <DEDUP_REMOVED lines=32> */
.L_x_293:
        /* <DEDUP_REMOVED lines=22> */
[----:B------:R-:W-:Y:S02]  /*26b80*/  FFMA R0, RZ, 29.999998092651367188, R11 ;  /* 0x41efffffff007823 */ /* 0x000fe4000000000b */
[C---:B------:R-:W-:Y:S02]  /*26b90*/  DADD R12, R54.reuse, UR6 ;  /* 0x00000006360c7e29 */ /* 0x040fe40008000000 */
[----:B------:R-:W-:Y:S01]  /*26ba0*/  DSETP.GEU.AND P0, PT, R54, RZ, PT ;  /* 0x000000ff3600722a */ /* 0x000fe20003f0e000 */
[----:B------:R-:W-:-:S07]  /*26bb0*/  FSETP.GT.AND P1, PT, |R0|, 1.469367938527859385e-39, PT ;  /* 0x001000000000780b */ /* 0x000fce0003f24200 */
[----:B------:R-:W-:Y:S02]  /*26bc0*/  FSEL R64, R12, R54, !P0 ;  /* 0x000000360c407208 */ /* 0x000fe40004000000 */
[----:B------:R-:W-:-:S04]  /*26bd0*/  FSEL R65, R13, R55, !P0 ;  /* 0x000000370d417208 */ /* 0x000fc80004000000 */
        /* <DEDUP_REMOVED lines=8> */
.L_x_294:
        /* <DEDUP_REMOVED lines=32> */
.L_x_295:
        /* <DEDUP_REMOVED lines=32> */
.L_x_296:
        /* <DEDUP_REMOVED lines=37> */
.L_x_297:
        /* <DEDUP_REMOVED lines=32> */
.L_x_298:
        /* <DEDUP_REMOVED lines=32> */
.L_x_299:
        /* <DEDUP_REMOVED lines=36> */
.L_x_300:
[----:B------:R-:W0:Y:S01]  /*278f0*/  MUFU.RCP64H R55, 4.29496524800000000000e+09 ;  /* 0x41efffff00377908 */ /* 0x000e220000001800 */
[----:B------:R-:W-:Y:S01]  /*27900*/  IMAD.MOV.U32 R52, RZ, RZ, -0x1a200000 ;  /* 0xe5e00000ff347424 */ /* 0x000fe200078e00ff */
[----:B------:R-:W-:Y:S01]  /*27910*/  MOV R53, 0x41efffff ;  /* 0x41efffff00357802 */ /* 0x000fe20000000f00 */
[----:B------:R-:W-:Y:S01]  /*27920*/  IMAD.MOV.U32 R54, RZ, RZ, 0x1 ;  /* 0x00000001ff367424 */ /* 0x000fe200078e00ff */
[----:B------:R-:W-:Y:S01]  /*27930*/  DMUL R64, R42, R26 ;  /* 0x0000001a2a407228 */ /* 0x000fe20000000000 */
[----:B------:R-:W-:Y:S01]  /*27940*/  UMOV UR6, 0xe5e00000 ;  /* 0xe5e0000000067882 */ /* 0x000fe20000000000 */
[----:B------:R-:W-:-:S08]  /*27950*/  UMOV UR7, 0x41efffff ;  /* 0x41efffff00077882 */ /* 0x000fd00000000000 */
        /* <DEDUP_REMOVED lines=25> */
.L_x_301:
        /* <DEDUP_REMOVED lines=32> */
.L_x_302:
        /* <DEDUP_REMOVED lines=32> */
.L_x_303:
        /* <DEDUP_REMOVED lines=36> */
.L_x_304:
        /* <DEDUP_REMOVED lines=32> */
.L_x_305:
        /* <DEDUP_REMOVED lines=32> */
.L_x_306:
        /* <DEDUP_REMOVED lines=37> */
.L_x_307:
        /* <DEDUP_REMOVED lines=32> */
.L_x_308:
        /* <DEDUP_REMOVED lines=32> */
.L_x_309:
        /* <DEDUP_REMOVED lines=36> */
.L_x_310:
[----:B------:R-:W0:Y:S01]  /*28dc0*/  MUFU.RCP64H R53, 4.29496524800000000000e+09 ;  /* 0x41efffff00357908 */ /* 0x000e220000001800 */
        /* <DEDUP_REMOVED lines=8> */
[----:B------:R-:W-:Y:S01]  /*28e50*/  DMUL R52, R34, R26 ;  /* 0x0000001a22347228 */ /* 0x000fe20000000000 */
[----:B------:R-:W0:Y:S05]  /*28e60*/  FRND.F64.FLOOR R26, R10 ;  /* 0x0000000a001a7313 */ /* 0x000e2a0000305800 */
[----:B------:R-:W-:-:S04]  /*28e70*/  DFMA R58, R56, -R54, 1 ;  /* 0x3ff00000383a742b */ /* 0x000fc80000000836 */
[----:B------:R-:W-:-:S04]  /*28e80*/  FSETP.GEU.AND P2, PT, |R53|, 6.5827683646048100446e-37, PT ;  /* 0x036000003500780b */ /* 0x000fc80003f4e200 */
[----:B------:R-:W-:Y:S02]  /*28e90*/  DFMA R60, R56, R58, R56 ;  /* 0x0000003a383c722b */ /* 0x000fe40000000038 */
[----:B0-----:R-:W-:-:S06]  /*28ea0*/  DFMA R26, R26, -R54, R66 ;  /* 0x800000361a1a722b */ /* 0x001fcc0000000042 */
[----:B------:R-:W-:Y:S02]  /*28eb0*/  DMUL R56, R60, R52 ;  /* 0x000000343c387228 */ /* 0x000fe40000000000 */
[----:B------:R-:W-:-:S06]  /*28ec0*/  DSETP.GEU.AND P0, PT, R26, RZ, PT ;  /* 0x000000ff1a00722a */ /* 0x000fcc0003f0e000 */
        /* <DEDUP_REMOVED lines=15> */
.L_x_311:
        /* <DEDUP_REMOVED lines=32> */
.L_x_312:
        /* <DEDUP_REMOVED lines=32> */
.L_x_313:
        /* <DEDUP_REMOVED lines=36> */
.L_x_314:
        /* <DEDUP_REMOVED lines=32> */
.L_x_315:
        /* <DEDUP_REMOVED lines=32> */
.L_x_316:
        /* <DEDUP_REMOVED lines=37> */
.L_x_317:
        /* <DEDUP_REMOVED lines=32> */
.L_x_318:
        /* <DEDUP_REMOVED lines=32> */
.L_x_319:
        /* <DEDUP_REMOVED lines=36> */
.L_x_320:
[----:B------:R-:W2:Y:S04]  /*2a290*/  LDG.E R54, desc[UR8][R50.64+0x18] ;  /* 0x0000180832367981 */ /* 0x000ea8000c1e1900 */
[----:B------:R-:W3:Y:S04]  /*2a2a0*/  LDG.E R0, desc[UR8][R50.64+0x1c] ;  /* 0x00001c0832007981 */ /* 0x000ee8000c1e1900 */
[----:B------:R0:W4:Y:S01]  /*2a2b0*/  LDG.E R9, desc[UR8][R50.64+0x20] ;  /* 0x0000200832097981 */ /* 0x000122000c1e1900 */
[----:B------:R-:W1:Y:S01]  /*2a2c0*/  MUFU.RCP64H R19, 4.29496524800000000000e+09 ;  /* 0x41efffff00137908 */ /* 0x000e620000001800 */
[----:B------:R-:W-:Y:S01]  /*2a2d0*/  IMAD.MOV.U32 R20, RZ, RZ, -0x1a200000 ;  /* 0xe5e00000ff147424 */ /* 0x000fe200078e00ff */
[----:B------:R-:W-:Y:S01]  /*2a2e0*/  MOV R21, 0x41efffff ;  /* 0x41efffff00157802 */ /* 0x000fe20000000f00 */
[----:B------:R-:W-:Y:S01]  /*2a2f0*/  IMAD.MOV.U32 R18, RZ, RZ, 0x1 ;  /* 0x00000001ff127424 */ /* 0x000fe200078e00ff */
[----:B------:R-:W-:Y:S01]  /*2a300*/  UMOV UR6, 0xe5e00000 ;  /* 0xe5e0000000067882 */ /* 0x000fe20000000000 */
[----:B------:R-:W-:-:S03]  /*2a310*/  UMOV UR7, 0x41efffff ;  /* 0x41efffff00077882 */ /* 0x000fc60000000000 */
[----:B0-----:R-:W0:Y:S01]  /*2a320*/  FRND.F64.FLOOR R50, R10 ;  /* 0x0000000a00327313 */ /* 0x001e220000305800 */
[-C--:B-1----:R-:W-:Y:S02]  /*2a330*/  DFMA R22, R18, -R20.reuse, 1 ;  /* 0x3ff000001216742b */ /* 0x082fe40000000814 */
[----:B0-----:R-:W-:-:S06]  /*2a340*/  DFMA R16, R50, -R20, R16 ;  /* 0x800000143210722b */ /* 0x001fcc0000000010 */
        /* <DEDUP_REMOVED lines=18> */
[----:B------:R-:W-:Y:S01]  /*2a470*/  DFMA R60, R56, -R20, R64 ;  /* 0x80000014383c722b */ /* 0x000fe20000000040 */
[----:B------:R-:W0:Y:S07]  /*2a480*/  FRND.F64.FLOOR R20, R58 ;  /* 0x0000003a00147313 */ /* 0x000e2e0000305800 */
[----:B------:R-:W-:Y:S02]  /*2a490*/  DFMA R10, R62, R60, R56 ;  /* 0x0000003c3e0a722b */ /* 0x000fe40000000038 */
[----:B------:R-:W-:-:S02]  /*2a4a0*/  DADD R56, R16, UR6 ;  /* 0x0000000610387e29 */ /* 0x000fc40008000000 */
[----:B0-----:R-:W-:-:S06]  /*2a4b0*/  DFMA R18, R20, -131072, R18 ;  /* 0xc10000001412782b */ /* 0x001fcc0000000012 */
        /* <DEDUP_REMOVED lines=12> */
.L_x_321:
        /* <DEDUP_REMOVED lines=32> */
.L_x_322:
        /* <DEDUP_REMOVED lines=32> */
.L_x_323:
        /* <DEDUP_REMOVED lines=36> */
.L_x_324:
        /* <DEDUP_REMOVED lines=32> */
.L_x_325:
        /* <DEDUP_REMOVED lines=32> */
.L_x_326:
        /* <DEDUP_REMOVED lines=37> */
.L_x_327:
        /* <DEDUP_REMOVED lines=32> */
.L_x_328:
        /* <DEDUP_REMOVED lines=32> */
.L_x_329:
        /* <DEDUP_REMOVED lines=36> */
.L_x_330:
        /* <DEDUP_REMOVED lines=32> */
.L_x_331:
        /* <DEDUP_REMOVED lines=32> */
.L_x_332:
        /* <DEDUP_REMOVED lines=32> */
.L_x_333:
        /* <DEDUP_REMOVED lines=36> */
.L_x_334:
        /* <DEDUP_REMOVED lines=32> */
.L_x_335:
        /* <DEDUP_REMOVED lines=32> */
.L_x_336:
        /* <DEDUP_REMOVED lines=37> */
.L_x_337:
        /* <DEDUP_REMOVED lines=32> */
.L_x_338:
        /* <DEDUP_REMOVED lines=32> */
.L_x_339:
        /* <DEDUP_REMOVED lines=36> */
.L_x_340:
        /* <DEDUP_REMOVED lines=32> */
.L_x_341:
        /* <DEDUP_REMOVED lines=32> */
.L_x_342:
        /* <DEDUP_REMOVED lines=32> */
.L_x_343:
        /* <DEDUP_REMOVED lines=36> */
.L_x_344:
        /* <DEDUP_REMOVED lines=18> */
[----:B------:R-:W-:-:S08]  /*2d680*/  DFMA R48, R42, R38, R42 ;  /* 0x000000262a30722b */ /* 0x000fd0000000002a */
[----:B------:R-:W-:-:S08]  /*2d690*/  DMUL R38, R48, R22 ;  /* 0x0000001630267228 */ /* 0x000fd00000000000 */
        /* <DEDUP_REMOVED lines=12> */
.L_x_345:
        /* <DEDUP_REMOVED lines=32> */
.L_x_346:
        /* <DEDUP_REMOVED lines=37> */
.L_x_347:
        /* <DEDUP_REMOVED lines=32> */
.L_x_348:
        /* <DEDUP_REMOVED lines=32> */
.L_x_349:
        /* <DEDUP_REMOVED lines=36> */
.L_x_350:
        /* <DEDUP_REMOVED lines=9> */
[----:B------:R2:W1:Y:S01]  /*2e280*/  F2I.U32.F64.TRUNC R46, R12 ;  /* 0x0000000c002e7311 */ /* 0x000462000030d000 */
[----:B------:R-:W-:Y:S02]  /*2e290*/  FSEL R28, R20, R18, !P0 ;  /* 0x00000012141c7208 */ /* 0x000fe40004000000 */
[----:B------:R-:W-:-:S05]  /*2e2a0*/  FSEL R29, R21, R19, !P0 ;  /* 0x00000013151d7208 */ /* 0x000fca0004000000 */
[----:B------:R2:W0:Y:S08]  /*2e2b0*/  F2I.U32.F64.TRUNC R26, R26 ;  /* 0x0000001a001a7311 */ /* 0x000430000030d000 */
[----:B------:R2:W0:Y:S08]  /*2e2c0*/  F2I.U32.F64.TRUNC R30, R16 ;  /* 0x00000010001e7311 */ /* 0x000430000030d000 */
[----:B------:R2:W0:Y:S08]  /*2e2d0*/  F2I.U32.F64.TRUNC R44, R44 ;  /* 0x0000002c002c7311 */ /* 0x000430000030d000 */
[----:B------:R2:W0:Y:S08]  /*2e2e0*/  F2I.U32.F64.TRUNC R36, R36 ;  /* 0x0000002400247311 */ /* 0x000430000030d000 */
[----:B-1-34-:R2:W0:Y:S02]  /*2e2f0*/  F2I.U32.F64.TRUNC R28, R28 ;  /* 0x0000001c001c7311 */ /* 0x01a424000030d000 */
.L_x_260:
[----:B------:R-:W-:Y:S01]  /*2e300*/  UISETP.GT.U32.AND UP0, UPT, UR4, 0x1, UPT ;  /* 0x000000010400788c */ /* 0x000fe2000bf04070 */
[----:B------:R-:W-:Y:S01]  /*2e310*/  VIADD R8, R8, 0x1 ;  /* 0x0000000108087836 */ /* 0x000fe20000000000 */
[----:B------:R-:W-:Y:S02]  /*2e320*/  USHF.R.U32.HI UR6, URZ, 0x1, UR5 ;  /* 0x00000001ff067899 */ /* 0x000fe40008011605 */
[----:B------:R-:W-:Y:S02]  /*2e330*/  UISETP.GT.U32.AND.EX UP0, UPT, UR5, URZ, UPT, UP0 ;  /* 0x000000ff0500728c */ /* 0x000fe4000bf04100 */
[----:B------:R-:W-:-:S03]  /*2e340*/  USHF.R.U64 UR4, UR4, 0x1, UR5 ;  /* 0x0000000104047899 */ /* 0x000fc60008001205 */
[----:B------:R-:W-:-:S04]  /*2e350*/  UMOV UR5, UR6 ;  /* 0x0000000600057c82 */ /* 0x000fc80008000000 */
[----:B------:R-:W-:Y:S05]  /*2e360*/  BRA.U UP0, `(.L_x_351) ;  /* 0xffffff3d00f47547 */ /* 0x000fea000b83ffff */
[----:B------:R3:W4:Y:S08]  /*2e370*/  I2F.F64.U32 R18, R48 ;  /* 0x0000003000127312 */ /* 0x0007300000201800 */
[----:B0-2---:R-:W0:Y:S08]  /*2e380*/  I2F.F64.U32 R32, R32 ;  /* 0x0000002000207312 */ /* 0x005e300000201800 */
[----:B------:R-:W2:Y:S08]  /*2e390*/  I2F.F64.U32 R34, R34 ;  /* 0x0000002200227312 */ /* 0x000eb00000201800 */
[----:B------:R-:W0:Y:S08]  /*2e3a0*/  I2F.F64.U32 R46, R46 ;  /* 0x0000002e002e7312 */ /* 0x000e300000201800 */
[----:B------:R-:W0:Y:S08]  /*2e3b0*/  I2F.F64.U32 R26, R26 ;  /* 0x0000001a001a7312 */ /* 0x000e300000201800 */
[----:B------:R-:W0:Y:S08]  /*2e3c0*/  I2F.F64.U32 R30, R30 ;  /* 0x0000001e001e7312 */ /* 0x000e300000201800 */
[----:B------:R-:W0:Y:S08]  /*2e3d0*/  I2F.F64.U32 R44, R44 ;  /* 0x0000002c002c7312 */ /* 0x000e300000201800 */
[----:B------:R-:W0:Y:S08]  /*2e3e0*/  I2F.F64.U32 R36, R36 ;  /* 0x0000002400247312 */ /* 0x000e300000201800 */
[----:B--234-:R-:W0:Y:S02]  /*2e3f0*/  I2F.F64.U32 R28, R28 ;  /* 0x0000001c001c7312 */ /* 0x01ce240000201800 */
.L_x_259:
[----:B------:R-:W2:Y:S01]  /*2e400*/  MUFU.RCP64H R11, 4.29496524800000000000e+09 ;  /* 0x41efffff000b7908 */ /* 0x000ea20000001800 */
[----:B------:R-:W-:Y:S01]  /*2e410*/  MOV R16, 0xe5e00000 ;  /* 0xe5e0000000107802 */ /* 0x000fe20000000f00 */
[----:B------:R-:W-:Y:S01]  /*2e420*/  IMAD.MOV.U32 R17, RZ, RZ, 0x41efffff ;  /* 0x41efffffff117424 */ /* 0x000fe200078e00ff */
[----:B------:R-:W3:Y:S01]  /*2e430*/  LDCU.64 UR4, c[0x0][0x390] ;  /* 0x00007200ff0477ac */ /* 0x000ee20008000a00 */
[----:B------:R-:W-:-:S04]  /*2e440*/  IMAD.MOV.U32 R10, RZ, RZ, 0x1 ;  /* 0x00000001ff0a7424 */ /* 0x000fc800078e00ff */
[----:B------:R-:W-:Y:S08]  /*2e450*/  I2F.F64.U32 R14, R2 ;  /* 0x00000002000e7312 */ /* 0x000ff00000201800 */
[----:B------:R-:W-:Y:S01]  /*2e460*/  I2F.F64.U32 R2, R3 ;  /* 0x0000000300027312 */ /* 0x000fe20000201800 */
[----:B--2---:R-:W-:Y:S01]  /*2e470*/  DFMA R8, R10, -R16, 1 ;  /* 0x3ff000000a08742b */ /* 0x004fe20000000810 */
[----:B---3--:R-:W-:-:S07]  /*2e480*/  UISETP.NE.U32.AND UP0, UPT, UR4, URZ, UPT ;  /* 0x000000ff0400728c */ /* 0x008fce000bf05070 */
[----:B------:R-:W-:Y:S01]  /*2e490*/  DFMA R12, R8, R8, R8 ;  /* 0x00000008080c722b */ /* 0x000fe20000000008 */
[----:B------:R-:W-:Y:S01]  /*2e4a0*/  UISETP.NE.AND.EX UP0, UPT, UR5, URZ, UPT, UP0 ;  /* 0x000000ff0500728c */ /* 0x000fe2000bf05300 */
[----:B------:R-:W-:-:S06]  /*2e4b0*/  DMUL R8, R18, 7.62939453125e-06 ;  /* 0x3ee0000012087828 */ /* 0x000fcc0000000000 */
[----:B------:R-:W-:-:S04]  /*2e4c0*/  DFMA R10, R10, R12, R10 ;  /* 0x0000000c0a0a722b */ /* 0x000fc8000000000a */
[----:B------:R-:W2:Y:S04]  /*2e4d0*/  FRND.F64.FLOOR R8, R8 ;  /* 0x0000000800087313 */ /* 0x000ea80000305800 */
[----:B-1----:R-:W-:-:S08]  /*2e4e0*/  DFMA R20, R10, -R16, 1 ;  /* 0x3ff000000a14742b */ /* 0x002fd00000000810 */
[----:B------:R-:W-:Y:S02]  /*2e4f0*/  DFMA R20, R10, R20, R10 ;  /* 0x000000140a14722b */ /* 0x000fe4000000000a */
[----:B--2---:R-:W-:Y:S02]  /*2e500*/  DMUL R12, R14, R8 ;  /* 0x000000080e0c7228 */ /* 0x004fe40000000000 */
[----:B------:R-:W-:-:S06]  /*2e510*/  DFMA R18, R8, -131072, R18 ;  /* 0xc10000000812782b */ /* 0x000fcc0000000012 */
[----:B------:R-:W-:Y:S02]  /*2e520*/  DMUL R10, R20, R12 ;  /* 0x0000000c140a7228 */ /* 0x000fe40000000000 */
[----:B------:R-:W-:-:S06]  /*2e530*/  FSETP.GEU.AND P1, PT, |R13|, 6.5827683646048100446e-37, PT ;  /* 0x036000000d00780b */ /* 0x000fcc0003f2e200 */
[----:B------:R-:W-:-:S08]  /*2e540*/  DFMA R16, R10, -R16, R12 ;  /* 0x800000100a10722b */ /* 0x000fd0000000000c */
[----:B------:R-:W-:Y:S02]  /*2e550*/  DFMA R10, R20, R16, R10 ;  /* 0x00000010140a722b */ /* 0x000fe4000000000a */
[----:B------:R1:W2:Y:S08]  /*2e560*/  I2F.F64.U32 R16, R4 ;  /* 0x0000000400107312 */ /* 0x0002b00000201800 */
[----:B------:R-:W-:-:S05]  /*2e570*/  FFMA R0, RZ, 29.999998092651367188, R11 ;  /* 0x41efffffff007823 */ /* 0x000fca000000000b */
[----:B------:R-:W-:-:S13]  /*2e580*/  FSETP.GT.AND P0, PT, |R0|, 1.469367938527859385e-39, PT ;  /* 0x001000000000780b */ /* 0x000fda0003f04200 */
[----:B-12---:R-:W-:Y:S05]  /*2e590*/  @P0 BRA P1, `(.L_x_352) ;  /* 0x00000000001c0947 */ /* 0x006fea0000800000 */
[----:B------:R-:W-:Y:S01]  /*2e5a0*/  IMAD.MOV.U32 R58, RZ, RZ, R12 ;  /* 0x000000ffff3a7224 */ /* 0x000fe200078e000c */
[----:B------:R-:W-:Y:S01]  /*2e5b0*/  MOV R56, 0xe5e00000 ;  /* 0xe5e0000000387802 */ /* 0x000fe20000000f00 */
[----:B------:R-:W-:Y:S01]  /*2e5c0*/  IMAD.MOV.U32 R59, RZ, RZ, R13 ;  /* 0x000000ffff3b7224 */ /* 0x000fe200078e000d */
[----:B------:R-:W-:Y:S01]  /*2e5d0*/  MOV R0, 0x2e600 ;  /* 0x0002e60000007802 */ /* 0x000fe20000000f00 */
[----:B------:R-:W-:-:S07]  /*2e5e0*/  IMAD.MOV.U32 R57, RZ, RZ, 0x41efffff ;  /* 0x41efffffff397424 */ /* 0x000fce00078e00ff */
[----:B0-----:R-:W-:Y:S05]  /*2e5f0*/  CALL.REL.NOINC `($__internal_0_$__cuda_sm20_div_rn_f64_full) ;  /* 0x0000016000c87944 */ /* 0x001fea0003c00000 */
[----:B------:R-:W-:-:S07]  /*2e600*/  IMAD.MOV.U32 R11, RZ, RZ, R9 ;  /* 0x000000ffff0b7224 */ /* 0x000fce00078e0009 */
.L_x_352:
[----:B------:R-:W1:Y:S01]  /*2e610*/  MUFU.RCP64H R9, 4.29496524800000000000e+09 ;  /* 0x41efffff00097908 */ /* 0x000e620000001800 */
[----:B------:R-:W-:Y:S01]  /*2e620*/  IMAD.MOV.U32 R22, RZ, RZ, -0x1a200000 ;  /* 0xe5e00000ff167424 */ /* 0x000fe200078e00ff */
[----:B------:R-:W-:Y:S01]  /*2e630*/  MOV R8, 0x1 ;  /* 0x0000000100087802 */ /* 0x000fe20000000f00 */
[----:B------:R-:W-:Y:S01]  /*2e640*/  IMAD.MOV.U32 R23, RZ, RZ, 0x41efffff ;  /* 0x41efffffff177424 */ /* 0x000fe200078e00ff */
[----:B------:R-:W-:Y:S01]  /*2e650*/  DMUL R18, R14, R18 ;  /* 0x000000120e127228 */ /* 0x000fe20000000000 */
[----:B------:R-:W-:Y:S01]  /*2e660*/  UMOV UR4, 0xe5e00000 ;  /* 0xe5e0000000047882 */ /* 0x000fe20000000000 */
[----:B------:R-:W-:Y:S02]  /*2e670*/  UMOV UR5, 0x41efffff ;  /* 0x41efffff00057882 */ /* 0x000fe40000000000 */
[----:B------:R-:W2:Y:S06]  /*2e680*/  FRND.F64.FLOOR R10, R10 ;  /* 0x0000000a000a7313 */ /* 0x000eac0000305800 */
[----:B------:R-:W-:Y:S01]  /*2e690*/  FSETP.GEU.AND P2, PT, |R19|, 6.5827683646048100446e-37, PT ;  /* 0x036000001300780b */ /* 0x000fe20003f4e200 */
[----:B-1----:R-:W-:-:S02]  /*2e6a0*/  DFMA R20, R8, -R22, 1 ;  /* 0x3ff000000814742b */ /* 0x002fc40000000816 */
[----:B--2---:R-:W-:-:S06]  /*2e6b0*/  DFMA R12, R10, -R22, R12 ;  /* 0x800000160a0c722b */ /* 0x004fcc000000000c */
        /* <DEDUP_REMOVED lines=19> */
[----:B0-----:R-:W-:Y:S05]  /*2e7f0*/  CALL.REL.NOINC `($__internal_0_$__cuda_sm20_div_rn_f64_full) ;  /* 0x0000016000487944 */ /* 0x001fea0003c00000 */
[----:B------:R-:W-:-:S07]  /*2e800*/  MOV R8, R10 ;  /* 0x0000000a00087202 */ /* 0x000fce0000000f00 */
.L_x_353:
[----:B------:R-:W1:Y:S01]  /*2e810*/  MUFU.RCP64H R23, 4.29496524800000000000e+09 ;  /* 0x41efffff00177908 */ /* 0x000e620000001800 */
[----:B------:R-:W-:Y:S01]  /*2e820*/  IMAD.MOV.U32 R20, RZ, RZ, -0x1a200000 ;  /* 0xe5e00000ff147424 */ /* 0x000fe200078e00ff */
[----:B------:R-:W-:Y:S01]  /*2e830*/  UMOV UR4, 0xe5e00000 ;  /* 0xe5e0000000047882 */ /* 0x000fe20000000000 */
[----:B------:R-:W-:Y:S01]  /*2e840*/  IMAD.MOV.U32 R21, RZ, RZ, 0x41efffff ;  /* 0x41efffffff157424 */ /* 0x000fe200078e00ff */
[----:B------:R-:W-:Y:S01]  /*2e850*/  UMOV UR5, 0x41efffff ;  /* 0x41efffff00057882 */ /* 0x000fe20000000000 */
[----:B------:R-:W-:-:S03]  /*2e860*/  IMAD.MOV.U32 R22, RZ, RZ, 0x1 ;  /* 0x00000001ff167424 */ /* 0x000fc600078e00ff */
[----:B------:R-:W2:Y:S03]  /*2e870*/  FRND.F64.FLOOR R8, R8 ;  /* 0x0000000800087313 */ /* 0x000ea60000305800 */
[-C--:B-1----:R-:W-:Y:S02]  /*2e880*/  DFMA R10, R22, -R20.reuse, 1 ;  /* 0x3ff00000160a742b */ /* 0x082fe40000000814 */
[----:B--2---:R-:W-:-:S06]  /*2e890*/  DFMA R18, R8, -R20, R18 ;  /* 0x800000140812722b */ /* 0x004fcc0000000012 */
        /* <DEDUP_REMOVED lines=21> */
[----:B0-----:R-:W-:Y:S05]  /*2e9f0*/  CALL.REL.NOINC `($__internal_0_$__cuda_sm20_div_rn_f64_full) ;  /* 0x0000015c00c87944 */ /* 0x001fea0003c00000 */
[----:B------:R-:W-:-:S07]  /*2ea00*/  IMAD.MOV.U32 R11, RZ, RZ, R9 ;  /* 0x000000ffff0b7224 */ /* 0x000fce00078e0009 */
.L_x_354:
[----:B------:R-:W1:Y:S01]  /*2ea10*/  MUFU.RCP64H R13, 4.29496524800000000000e+09 ;  /* 0x41efffff000d7908 */ /* 0x000e620000001800 */
[----:B------:R-:W-:Y:S01]  /*2ea20*/  IMAD.MOV.U32 R38, RZ, RZ, -0x1a200000 ;  /* 0xe5e00000ff267424 */ /* 0x000fe200078e00ff */
[----:B------:R-:W-:Y:S01]  /*2ea30*/  MOV R39, 0x41efffff ;  /* 0x41efffff00277802 */ /* 0x000fe20000000f00 */
[----:B------:R-:W-:Y:S01]  /*2ea40*/  IMAD.MOV.U32 R12, RZ, RZ, 0x1 ;  /* 0x00000001ff0c7424 */ /* 0x000fe200078e00ff */
[----:B------:R-:W-:Y:S01]  /*2ea50*/  UMOV UR4, 0xe5e00000 ;  /* 0xe5e0000000047882 */ /* 0x000fe20000000000 */
[----:B------:R-:W-:-:S03]  /*2ea60*/  UMOV UR5, 0x41efffff ;  /* 0x41efffff00057882 */ /* 0x000fc60000000000 */
[----:B------:R-:W2:Y:S01]  /*2ea70*/  FRND.F64.FLOOR R10, R10 ;  /* 0x0000000a000a7313 */ /* 0x000ea20000305800 */
[-C--:B-1----:R-:W-:Y:S02]  /*2ea80*/  DFMA R8, R12, -R38.reuse, 1 ;  /* 0x3ff000000c08742b */ /* 0x082fe40000000826 */
[----:B--2---:R-:W-:-:S06]  /*2ea90*/  DFMA R18, R10, -R38, R18 ;  /* 0x800000260a12722b */ /* 0x004fcc0000000012 */
        /* <DEDUP_REMOVED lines=30> */
.L_x_355:
        /* <DEDUP_REMOVED lines=32> */
.L_x_356:
        /* <DEDUP_REMOVED lines=32> */
.L_x_357:
[----:B------:R-:W0:Y:S01]  /*2f080*/  MUFU.RCP64H R9, 4.29496524800000000000e+09 ;  /* 0x41efffff00097908 */ /* 0x000e220000001800 */
[----:B------:R-:W-:Y:S01]  /*2f090*/  IMAD.MOV.U32 R32, RZ, RZ, -0x1a200000 ;  /* 0xe5e00000ff207424 */ /* 0x000fe200078e00ff */
[----:B------:R-:W-:Y:S01]  /*2f0a0*/  MOV R8, 0x1 ;  /* 0x0000000100087802 */ /* 0x000fe20000000f00 */
[----:B------:R-:W-:Y:S01]  /*2f0b0*/  IMAD.MOV.U32 R33, RZ, RZ, 0x41efffff ;  /* 0x41efffffff217424 */ /* 0x000fe200078e00ff */
[----:B------:R-:W-:Y:S01]  /*2f0c0*/  DMUL R22, R34, 7.62939453125e-06 ;  /* 0x3ee0000022167828 */ /* 0x000fe20000000000 */
[----:B------:R-:W-:Y:S01]  /*2f0d0*/  UMOV UR4, 0xe5e00000 ;  /* 0xe5e0000000047882 */ /* 0x000fe20000000000 */
        /* <DEDUP_REMOVED lines=8> */
[----:B--2---:R-:W-:Y:S02]  /*2f160*/  DMUL R12, R16, R22 ;  /* 0x00000016100c7228 */ /* 0x004fe40000000000 */
        /* <DEDUP_REMOVED lines=25> */
.L_x_358:
        /* <DEDUP_REMOVED lines=32> */
.L_x_359:
        /* <DEDUP_REMOVED lines=32> */
.L_x_360:
        /* <DEDUP_REMOVED lines=36> */
.L_x_361:
[----:B------:R-:W0:Y:S01]  /*2f940*/  MUFU.RCP64H R9, 4.29496524800000000000e+09 ;  /* 0x41efffff00097908 */ /* 0x000e220000001800 */
[----:B------:R-:W-:Y:S01]  /*2f950*/  MOV R32, 0xe5e00000 ;  /* 0xe5e0000000207802 */ /* 0x000fe20000000f00 */
[----:B------:R-:W-:Y:S01]  /*2f960*/  IMAD.MOV.U32 R33, RZ, RZ, 0x41efffff ;  /* 0x41efffffff217424 */ /* 0x000fe200078e00ff */
[----:B------:R-:W-:Y:S01]  /*2f970*/  DMUL R22, R46, 7.62939453125e-06 ;  /* 0x3ee000002e167828 */ /* 0x000fe20000000000 */
[----:B------:R-:W-:Y:S01]  /*2f980*/  IMAD.MOV.U32 R8, RZ, RZ, 0x1 ;  /* 0x00000001ff087424 */ /* 0x000fe200078e00ff */
[----:B------:R-:W-:Y:S01]  /*2f990*/  UMOV UR4, 0xe5e00000 ;  /* 0xe5e0000000047882 */ /* 0x000fe20000000000 */
[----:B------:R-:W-:Y:S02]  /*2f9a0*/  UMOV UR5, 0x41efffff ;  /* 0x41efffff00057882 */ /* 0x000fe40000000000 */
[----:B------:R-:W-:Y:S08]  /*2f9b0*/  FRND.F64.FLOOR R10, R10 ;  /* 0x0000000a000a7313 */ /* 0x000ff00000305800 */
[----:B------:R-:W1:Y:S01]  /*2f9c0*/  FRND.F64.FLOOR R24, R22 ;  /* 0x0000001600187313 */ /* 0x000e620000305800 */
[----:B0-----:R-:W-:-:S08]  /*2f9d0*/  DFMA R12, R8, -R32, 1 ;  /* 0x3ff00000080c742b */ /* 0x001fd00000000820 */
[----:B------:R-:W-:Y:S02]  /*2f9e0*/  DFMA R12, R12, R12, R12 ;  /* 0x0000000c0c0c722b */ /* 0x000fe4000000000c */
[----:B-1----:R-:W-:-:S06]  /*2f9f0*/  DMUL R18, R14, R24 ;  /* 0x000000180e127228 */ /* 0x002fcc0000000000 */
[----:B------:R-:W-:-:S08]  /*2fa00*/  DFMA R12, R8, R12, R8 ;  /* 0x0000000c080c722b */ /* 0x000fd00000000008 */
[----:B------:R-:W-:Y:S01]  /*2fa10*/  DFMA R8, R12, -R32, 1 ;  /* 0x3ff000000c08742b */ /* 0x000fe20000000820 */
[----:B------:R-:W-:-:S07]  /*2fa20*/  FSETP.GEU.AND P2, PT, |R19|, 6.5827683646048100446e-37, PT ;  /* 0x036000001300780b */ /* 0x000fce0003f4e200 */
[----:B------:R-:W-:-:S08]  /*2fa30*/  DFMA R34, R12, R8, R12 ;  /* 0x000000080c22722b */ /* 0x000fd0000000000c */
[----:B------:R-:W-:-:S08]  /*2fa40*/  DMUL R8, R34, R18 ;  /* 0x0000001222087228 */ /* 0x000fd00000000000 */
[----:B------:R-:W-:-:S08]  /*2fa50*/  DFMA R12, R8, -R32, R18 ;  /* 0x80000020080c722b */ /* 0x000fd00000000012 */
[----:B------:R-:W-:Y:S02]  /*2fa60*/  DFMA R8, R34, R12, R8 ;  /* 0x0000000c2208722b */ /* 0x000fe40000000008 */
[----:B------:R-:W-:Y:S02]  /*2fa70*/  DFMA R12, R10, -R32, R20 ;  /* 0x800000200a0c722b */ /* 0x000fe40000000014 */
[----:B------:R-:W-:-:S06]  /*2fa80*/  DFMA R20, R24, -131072, R46 ;  /* 0xc10000001814782b */ /* 0x000fcc000000002e */
        /* <DEDUP_REMOVED lines=14> */
.L_x_362:
        /* <DEDUP_REMOVED lines=32> */
.L_x_363:
        /* <DEDUP_REMOVED lines=32> */
.L_x_364:
        /* <DEDUP_REMOVED lines=39> */
.L_x_365:
        /* <DEDUP_REMOVED lines=32> */
.L_x_366:
        /* <DEDUP_REMOVED lines=32> */
.L_x_367:
        /* <DEDUP_REMOVED lines=40> */
.L_x_368:
        /* <DEDUP_REMOVED lines=32> */
.L_x_369:
        /* <DEDUP_REMOVED lines=32> */
.L_x_370:
        /* <DEDUP_REMOVED lines=36> */
.L_x_371:
[----:B------:R-:W0:Y:S01]  /*30ea0*/  MUFU.RCP64H R9, 4.29496524800000000000e+09 ;  /* 0x41efffff00097908 */ /* 0x000e220000001800 */
[----:B------:R-:W-:Y:S01]  /*30eb0*/  MOV R30, 0xe5e00000 ;  /* 0xe5e00000001e7802 */ /* 0x000fe20000000f00 */
[----:B------:R-:W-:Y:S01]  /*30ec0*/  IMAD.MOV.U32 R31, RZ, RZ, 0x41efffff ;  /* 0x41efffffff1f7424 */ /* 0x000fe200078e00ff */
[----:B------:R-:W-:Y:S01]  /*30ed0*/  DMUL R20, R44, 7.62939453125e-06 ;  /* 0x3ee000002c147828 */ /* 0x000fe20000000000 */
[----:B------:R-:W-:Y:S01]  /*30ee0*/  IMAD.MOV.U32 R8, RZ, RZ, 0x1 ;  /* 0x00000001ff087424 */ /* 0x000fe200078e00ff */
[----:B------:R-:W-:Y:S01]  /*30ef0*/  UMOV UR4, 0xe5e00000 ;  /* 0xe5e0000000047882 */ /* 0x000fe20000000000 */
[----:B------:R-:W-:Y:S02]  /*30f00*/  UMOV UR5, 0x41efffff ;  /* 0x41efffff00057882 */ /* 0x000fe40000000000 */
[----:B------:R-:W1:Y:S08]  /*30f10*/  FRND.F64.FLOOR R10, R10 ;  /* 0x0000000a000a7313 */ /* 0x000e700000305800 */
[----:B------:R2:W3:Y:S01]  /*30f20*/  FRND.F64.FLOOR R24, R20 ;  /* 0x0000001400187313 */ /* 0x0004e20000305800 */
[----:B0-----:R-:W-:-:S02]  /*30f30*/  DFMA R18, R8, -R30, 1 ;  /* 0x3ff000000812742b */ /* 0x001fc4000000081e */
[----:B-1----:R-:W-:-:S06]  /*30f40*/  DFMA R22, R10, -R30, R22 ;  /* 0x8000001e0a16722b */ /* 0x002fcc0000000016 */
[----:B------:R-:W-:Y:S02]  /*30f50*/  DFMA R18, R18, R18, R18 ;  /* 0x000000121212722b */ /* 0x000fe40000000012 */
[----:B--2---:R-:W-:-:S06]  /*30f60*/  DADD R20, R22, UR4 ;  /* 0x0000000416147e29 */ /* 0x004fcc0008000000 */
[----:B------:R-:W-:Y:S02]  /*30f70*/  DFMA R8, R8, R18, R8 ;  /* 0x000000120808722b */ /* 0x000fe40000000008 */
[----:B---3--:R-:W-:Y:S02]  /*30f80*/  DMUL R18, R14, R24 ;  /* 0x000000180e127228 */ /* 0x008fe40000000000 */
[----:B------:R-:W-:Y:S02]  /*30f90*/  DSETP.GEU.AND P0, PT, R22, RZ, PT ;  /* 0x000000ff1600722a */ /* 0x000fe40003f0e000 */
[----:B------:R-:W-:Y:S02]  /*30fa0*/  DFMA R44, R24, -131072, R44 ;  /* 0xc1000000182c782b */ /* 0x000fe4000000002c */
[----:B------:R-:W-:Y:S02]  /*30fb0*/  DFMA R26, R8, -R30, 1 ;  /* 0x3ff00000081a742b */ /* 0x000fe4000000081e */
[----:B------:R-:W-:-:S02]  /*30fc0*/  FSEL R22, R20, R22, !P0 ;  /* 0x0000001614167208 */ /* 0x000fc40004000000 */
[----:B------:R-:W-:Y:S02]  /*30fd0*/  FSETP.GEU.AND P2, PT, |R19|, 6.5827683646048100446e-37, PT ;  /* 0x036000001300780b */ /* 0x000fe40003f4e200 */
[----:B------:R-:W-:Y:S02]  /*30fe0*/  FSEL R23, R21, R23, !P0 ;  /* 0x0000001715177208 */ /* 0x000fe40004000000 */
        /* <DEDUP_REMOVED lines=14> */
.L_x_372:
        /* <DEDUP_REMOVED lines=32> */
.L_x_373:
        /* <DEDUP_REMOVED lines=32> */
.L_x_374:
        /* <DEDUP_REMOVED lines=39> */
.L_x_375:
        /* <DEDUP_REMOVED lines=32> */
.L_x_376:
        /* <DEDUP_REMOVED lines=32> */
.L_x_377:
        /* <DEDUP_REMOVED lines=40> */
.L_x_378:
        /* <DEDUP_REMOVED lines=32> */
.L_x_379:
        /* <DEDUP_REMOVED lines=32> */
.L_x_380:
        /* <DEDUP_REMOVED lines=36> */
.L_x_381:
[----:B------:R-:W0:Y:S01]  /*32400*/  FRND.F64.FLOOR R10, R10 ;  /* 0x0000000a000a7313 */ /* 0x000e220000305800 */
[----:B------:R-:W-:Y:S01]  /*32410*/  UMOV UR4, 0xe5e00000 ;  /* 0xe5e0000000047882 */ /* 0x000fe20000000000 */
[----:B------:R-:W-:Y:S01]  /*32420*/  UMOV UR5, 0x41efffff ;  /* 0x41efffff00057882 */ /* 0x000fe20000000000 */
[----:B------:R-:W1:Y:S01]  /*32430*/  LDC.64 R8, c[0x0][0x398] ;  /* 0x0000e600ff087b82 */ /* 0x000e620000000a00 */
[----:B------:R-:W-:Y:S02]  /*32440*/  CS2R R16, SRZ ;  /* 0x0000000000107805 */ /* 0x000fe4000001ff00 */
[----:B------:R-:W-:Y:S01]  /*32450*/  MOV R32, 0x0 ;  /* 0x0000000000207802 */ /* 0x000fe20000000f00 */
[----:B------:R-:W-:Y:S01]  /*32460*/  IMAD.MOV.U32 R33, RZ, RZ, 0x3ff00000 ;  /* 0x3ff00000ff217424 */ /* 0x000fe200078e00ff */
[----:B------:R-:W-:Y:S01]  /*32470*/  CS2R R20, SRZ ;  /* 0x0000000000147805 */ /* 0x000fe2000001ff00 */
[----:B------:R-:W1:Y:S01]  /*32480*/  F2I.U32.F64.TRUNC R13, R12 ;  /* 0x0000000c000d7311 */ /* 0x000e62000030d000 */
[----:B------:R-:W-:-:S02]  /*32490*/  CS2R R24, SRZ ;  /* 0x0000000000187805 */ /* 0x000fc4000001ff00 */
[----:B------:R-:W-:Y:S02]  /*324a0*/  CS2R R26, SRZ ;  /* 0x00000000001a7805 */ /* 0x000fe4000001ff00 */
[----:B------:R-:W-:Y:S01]  /*324b0*/  CS2R R28, SRZ ;  /* 0x00000000001c7805 */ /* 0x000fe2000001ff00 */
[----:B------:R-:W-:Y:S01]  /*324c0*/  IMAD.MOV.U32 R30, RZ, RZ, 0x0 ;  /* 0x00000000ff1e7424 */ /* 0x000fe200078e00ff */
[----:B------:R-:W-:Y:S01]  /*324d0*/  MOV R31, 0x3ff00000 ;  /* 0x3ff00000001f7802 */ /* 0x000fe20000000f00 */
[----:B0-----:R-:W-:Y:S01]  /*324e0*/  DFMA R18, R10, -UR4, R18 ;  /* 0x800000040a127c2b */ /* 0x001fe20008000012 */
[----:B------:R0:W2:Y:S07]  /*324f0*/  F2I.U32.F64.TRUNC R15, R22 ;  /* 0x00000016000f7311 */ /* 0x0000ae000030d000 */
[----:B------:R-:W-:-:S02]  /*32500*/  DADD R2, R18, UR4 ;  /* 0x0000000412027e29 */ /* 0x000fc40008000000 */
[----:B------:R-:W-:Y:S01]  /*32510*/  DSETP.GEU.AND P0, PT, R18, RZ, PT ;  /* 0x000000ff1200722a */ /* 0x000fe20003f0e000 */
[----:B0-----:R-:W-:Y:S01]  /*32520*/  IMAD.MOV.U32 R22, RZ, RZ, 0x0 ;  /* 0x00000000ff167424 */ /* 0x001fe200078e00ff */
[----:B-1----:R0:W-:Y:S01]  /*32530*/  STG.E desc[UR8][R8.64], R13 ;  /* 0x0000000d08007986 */ /* 0x0021e2000c101908 */
[----:B------:R-:W-:-:S03]  /*32540*/  IMAD.MOV.U32 R23, RZ, RZ, 0x3ff00000 ;  /* 0x3ff00000ff177424 */ /* 0x000fc600078e00ff */
[----:B--2---:R0:W-:Y:S02]  /*32550*/  STG.E desc[UR8][R8.64+0x4], R15 ;  /* 0x0000040f08007986 */ /* 0x0041e4000c101908 */
[----:B------:R-:W-:Y:S02]  /*32560*/  FSEL R3, R3, R19, !P0 ;  /* 0x0000001303037208 */ /* 0x000fe40004000000 */
[----:B------:R-:W-:Y:S02]  /*32570*/  FSEL R2, R2, R18, !P0 ;  /* 0x0000001202027208 */ /* 0x000fe40004000000 */
[----:B------:R-:W-:Y:S02]  /*32580*/  CS2R R18, SRZ ;  /* 0x0000000000127805 */ /* 0x000fe4000001ff00 */
[----:B------:R-:W1:Y:S02]  /*32590*/  F2I.U32.F64.TRUNC R3, R2 ;  /* 0x0000000200037311 */ /* 0x000e64000030d000 */
[----:B-1----:R0:W-:Y:S01]  /*325a0*/  STG.E desc[UR8][R8.64+0x8], R3 ;  /* 0x0000080308007986 */ /* 0x0021e2000c101908 */
[----:B------:R-:W-:Y:S05]  /*325b0*/  BRA.U !UP0, `(.L_x_382) ;  /* 0x000000c108547547 */ /* 0x000fea000b800000 */
[----:B0-----:R-:W-:Y:S01]  /*325c0*/  CS2R R2, SRZ ;  /* 0x0000000000027805 */ /* 0x001fe2000001ff00 */
[----:B------:R-:W-:Y:S01]  /*325d0*/  IMAD.MOV.U32 R32, RZ, RZ, 0x1 ;  /* 0x00000001ff207424 */ /* 0x000fe200078e00ff */
[----:B------:R-:W-:Y:S01]  /*325e0*/  CS2R R12, SRZ ;  /* 0x00000000000c7805 */ /* 0x000fe2000001ff00 */
[----:B------:R-:W-:Y:S01]  /*325f0*/  IMAD.MOV.U32 R4, RZ, RZ, RZ ;  /* 0x000000ffff047224 */ /* 0x000fe200078e00ff */
[----:B------:R-:W-:Y:S01]  /*32600*/  MOV R15, 0x1 ;  /* 0x00000001000f7802 */ /* 0x000fe20000000f00 */
[----:B------:R-:W-:Y:S01]  /*32610*/  IMAD.MOV.U32 R8, RZ, RZ, 0x1 ;  /* 0x00000001ff087424 */ /* 0x000fe200078e00ff */
[----:B------:R-:W0:Y:S01]  /*32620*/  LDCU.64 UR4, c[0x0][0x390] ;  /* 0x00007200ff0477ac */ /* 0x000e220008000a00 */
[----:B------:R-:W-:Y:S02]  /*32630*/  IMAD.MOV.U32 R14, RZ, RZ, RZ ;  /* 0x000000ffff0e7224 */ /* 0x000fe400078e00ff */
[----:B------:R-:W-:-:S07]  /*32640*/  IMAD.MOV.U32 R16, RZ, RZ, RZ ;  /* 0x000000ffff107224 */ /* 0x000fce00078e00ff */
.L_x_474:
[----:B0-----:R-:W-:-:S04]  /*32650*/  ULOP3.LUT UR6, UR4, 0x1, URZ, 0xc0, !UPT ;  /* 0x0000000104067892 */ /* 0x001fc8000f8ec0ff */
[----:B------:R-:W-:-:S04]  /*32660*/  UISETP.NE.U32.AND UP0, UPT, UR6, 0x1, UPT ;  /* 0x000000010600788c */ /* 0x000fc8000bf05070 */
[----:B------:R-:W-:-:S09]  /*32670*/  UISETP.NE.U32.AND.EX UP0, UPT, URZ, URZ, UPT, UP0 ;  /* 0x000000ffff00728c */ /* 0x000fd2000bf05100 */
[----:B-1----:R-:W-:Y:S05]  /*32680*/  BRA.U UP0, `(.L_x_383) ;  /* 0x000000bd00e07547 */ /* 0x002fea000b800000 */
[----:B------:R-:W0:Y:S02]  /*32690*/  LDC.64 R20, c[0x4][0x18] ;  /* 0x01000600ff147b82 */ /* 0x000e240000000a00 */
[----:B0-----:R-:W-:-:S05]  /*326a0*/  IMAD.WIDE.U32 R20, R16, 0x24, R20 ;  /* 0x0000002410147825 */ /* 0x001fca00078e0014 */
[----:B------:R-:W2:Y:S04]  /*326b0*/  LDG.E R44, desc[UR8][R20.64] ;  /* 0x00000008142c7981 */ /* 0x000ea8000c1e1900 */
[----:B------:R-:W3:Y:S04]  /*326c0*/  LDG.E R40, desc[UR8][R20.64+0x4] ;  /* 0x0000040814287981 */ /* 0x000ee8000c1e1900 */
[----:B------:R-:W4:Y:S01]  /*326d0*/  LDG.E R34, desc[UR8][R20.64+0x8] ;  /* 0x0000080814227981 */ /* 0x000f22000c1e1900 */
[----:B------:R-:W0:Y:S01]  /*326e0*/  MUFU.RCP64H R11, 4.29494272000000000000e+09 ;  /* 0x41effff4000b7908 */ /* 0x000e220000001800 */
[----:B------:R-:W-:Y:S01]  /*326f0*/  IMAD.MOV.U32 R22, RZ, RZ, -0x28a00000 ;  /* 0xd7600000ff167424 */ /* 0x000fe200078e00ff */
[----:B------:R-:W-:Y:S01]  /*32700*/  UMOV UR6, 0x0 ;  /* 0x0000000000067882 */ /* 0x000fe20000000000 */
[----:B------:R-:W-:Y:S01]  /*32710*/  IMAD.MOV.U32 R23, RZ, RZ, 0x41effff4 ;  /* 0x41effff4ff177424 */ /* 0x000fe200078e00ff */
[----:B------:R-:W-:Y:S01]  /*32720*/  UMOV UR7, 0x3ff00000 ;  /* 0x3ff0000000077882 */ /* 0x000fe20000000000 */
[----:B------:R-:W-:-:S06]  /*32730*/  IMAD.MOV.U32 R10, RZ, RZ, 0x1 ;  /* 0x00000001ff0a7424 */ /* 0x000fcc00078e00ff */
[----:B0-----:R-:W-:-:S08]  /*32740*/  DFMA R18, R10, -R22, UR6 ;  /* 0x000000060a127e2b */ /* 0x001fd00008000816 */
[----:B------:R-:W-:Y:S02]  /*32750*/  DFMA R24, R18, R18, R18 ;  /* 0x000000121218722b */ /* 0x000fe40000000012 */
[----:B------:R-:W-:Y:S06]  /*32760*/  I2F.F64.U32 R18, R32 ;  /* 0x0000002000127312 */ /* 0x000fec0000201800 */
        /* <DEDUP_REMOVED lines=30> */
.L_x_384:
        /* <DEDUP_REMOVED lines=32> */
.L_x_385:
        /* <DEDUP_REMOVED lines=32> */
.L_x_386:
        /* <DEDUP_REMOVED lines=37> */
.L_x_387:
        /* <DEDUP_REMOVED lines=32> */
.L_x_388:
        /* <DEDUP_REMOVED lines=32> */
.L_x_389:
        /* <DEDUP_REMOVED lines=38> */
.L_x_390:
        /* <DEDUP_REMOVED lines=32> */
.L_x_391:
        /* <DEDUP_REMOVED lines=32> */
.L_x_392:
        /* <DEDUP_REMOVED lines=36> */
.L_x_393:
        /* <DEDUP_REMOVED lines=33> */
.L_x_394:
        /* <DEDUP_REMOVED lines=32> */
.L_x_395:
        /* <DEDUP_REMOVED lines=32> */
.L_x_396:
        /* <DEDUP_REMOVED lines=37> */
.L_x_397:
        /* <DEDUP_REMOVED lines=32> */
.L_x_398:
        /* <DEDUP_REMOVED lines=32> */
.L_x_399:
        /* <DEDUP_REMOVED lines=38> */
.L_x_400:
        /* <DEDUP_REMOVED lines=32> */
.L_x_401:
        /* <DEDUP_REMOVED lines=32> */
.L_x_402:
        /* <DEDUP_REMOVED lines=36> */
.L_x_403:
        /* <DEDUP_REMOVED lines=33> */
.L_x_404:
        /* <DEDUP_REMOVED lines=32> */
.L_x_405:
        /* <DEDUP_REMOVED lines=32> */
.L_x_406:
[----:B------:R-:W0:Y:S01]  /*35750*/  MUFU.RCP64H R9, 4.29494272000000000000e+09 ;  /* 0x41effff400097908 */ /* 0x000e220000001800 */
        /* <DEDUP_REMOVED lines=36> */
.L_x_407:
        /* <DEDUP_REMOVED lines=32> */
.L_x_408:
        /* <DEDUP_REMOVED lines=32> */
.L_x_409:
[----:B------:R-:W0:Y:S01]  /*35da0*/  MUFU.RCP64H R9, 4.29494272000000000000e+09 ;  /* 0x41effff400097908 */ /* 0x000e220000001800 */
[----:B------:R-:W-:Y:S01]  /*35db0*/  MOV R46, 0xd7600000 ;  /* 0xd7600000002e7802 */ /* 0x000fe20000000f00 */
[----:B------:R-:W-:Y:S01]  /*35dc0*/  IMAD.MOV.U32 R47, RZ, RZ, 0x41effff4 ;  /* 0x41effff4ff2f7424 */ /* 0x000fe200078e00ff */
[----:B------:R-:W-:Y:S01]  /*35dd0*/  UMOV UR6, 0xd7600000 ;  /* 0xd760000000067882 */ /* 0x000fe20000000000 */
[----:B------:R-:W-:Y:S01]  /*35de0*/  IMAD.MOV.U32 R8, RZ, RZ, 0x1 ;  /* 0x00000001ff087424 */ /* 0x000fe200078e00ff */
        /* <DEDUP_REMOVED lines=33> */
.L_x_410:
        /* <DEDUP_REMOVED lines=32> */
.L_x_411:
        /* <DEDUP_REMOVED lines=32> */
.L_x_412:
        /* <DEDUP_REMOVED lines=36> */
.L_x_413:
        /* <DEDUP_REMOVED lines=47> */
.L_x_414:
        /* <DEDUP_REMOVED lines=32> */
.L_x_415:
        /* <DEDUP_REMOVED lines=32> */
.L_x_416:
        /* <DEDUP_REMOVED lines=36> */
.L_x_417:
        /* <DEDUP_REMOVED lines=32> */
.L_x_418:
        /* <DEDUP_REMOVED lines=32> */
.L_x_419:
        /* <DEDUP_REMOVED lines=37> */
.L_x_420:
        /* <DEDUP_REMOVED lines=32> */
.L_x_421:
        /* <DEDUP_REMOVED lines=32> */
.L_x_422:
        /* <DEDUP_REMOVED lines=36> */
.L_x_423:
        /* <DEDUP_REMOVED lines=32> */
.L_x_424:
        /* <DEDUP_REMOVED lines=32> */
.L_x_425:
        /* <DEDUP_REMOVED lines=32> */
.L_x_426:
        /* <DEDUP_REMOVED lines=36> */
.L_x_427:
        /* <DEDUP_REMOVED lines=32> */
.L_x_428:
        /* <DEDUP_REMOVED lines=32> */
.L_x_429:
        /* <DEDUP_REMOVED lines=37> */
.L_x_430:
        /* <DEDUP_REMOVED lines=32> */
.L_x_431:
        /* <DEDUP_REMOVED lines=32> */
.L_x_432:
        /* <DEDUP_REMOVED lines=36> */
.L_x_433:
        /* <DEDUP_REMOVED lines=32> */
.L_x_434:
        /* <DEDUP_REMOVED lines=32> */
.L_x_435:
        /* <DEDUP_REMOVED lines=32> */
.L_x_436:
        /* <DEDUP_REMOVED lines=36> */
.L_x_437:
        /* <DEDUP_REMOVED lines=32> */
.L_x_438:
        /* <DEDUP_REMOVED lines=32> */
.L_x_439:
        /* <DEDUP_REMOVED lines=37> */
.L_x_440:
        /* <DEDUP_REMOVED lines=32> */
.L_x_441:
        /* <DEDUP_REMOVED lines=32> */
.L_x_442:
        /* <DEDUP_REMOVED lines=36> */
.L_x_443:
        /* <DEDUP_REMOVED lines=47> */
.L_x_444:
        /* <DEDUP_REMOVED lines=32> */
.L_x_445:
        /* <DEDUP_REMOVED lines=32> */
.L_x_446:
        /* <DEDUP_REMOVED lines=36> */
.L_x_447:
        /* <DEDUP_REMOVED lines=32> */
.L_x_448:
        /* <DEDUP_REMOVED lines=32> */
.L_x_449:
        /* <DEDUP_REMOVED lines=37> */
.L_x_450:
        /* <DEDUP_REMOVED lines=32> */
.L_x_451:
        /* <DEDUP_REMOVED lines=32> */
.L_x_452:
        /* <DEDUP_REMOVED lines=36> */
.L_x_453:
        /* <DEDUP_REMOVED lines=32> */
.L_x_454:
        /* <DEDUP_REMOVED lines=32> */
.L_x_455:
        /* <DEDUP_REMOVED lines=32> */
.L_x_456:
        /* <DEDUP_REMOVED lines=36> */
.L_x_457:
        /* <DEDUP_REMOVED lines=32> */
.L_x_458:
        /* <DEDUP_REMOVED lines=32> */
.L_x_459:
        /* <DEDUP_REMOVED lines=37> */
.L_x_460:
        /* <DEDUP_REMOVED lines=32> */
.L_x_461:
        /* <DEDUP_REMOVED lines=32> */
.L_x_462:
        /* <DEDUP_REMOVED lines=36> */
.L_x_463:
        /* <DEDUP_REMOVED lines=32> */
.L_x_464:
        /* <DEDUP_REMOVED lines=32> */
.L_x_465:
        /* <DEDUP_REMOVED lines=32> */
.L_x_466:
        /* <DEDUP_REMOVED lines=36> */
.L_x_467:
        /* <DEDUP_REMOVED lines=32> */
.L_x_468:
        /* <DEDUP_REMOVED lines=32> */
.L_x_469:
        /* <DEDUP_REMOVED lines=37> */
.L_x_470:
        /* <DEDUP_REMOVED lines=32> */
.L_x_471:
        /* <DEDUP_REMOVED lines=32> */
.L_x_472:
        /* <DEDUP_REMOVED lines=36> */
.L_x_473:
[----:B------:R-:W0:Y:S01]  /*3e500*/  FRND.F64.FLOOR R10, R10 ;  /* 0x0000000a000a7313 */ /* 0x000e220000305800 */
[----:B------:R-:W-:Y:S01]  /*3e510*/  UMOV UR6, 0xd7600000 ;  /* 0xd760000000067882 */ /* 0x000fe20000000000 */
[----:B------:R-:W-:-:S06]  /*3e520*/  UMOV UR7, 0x41effff4 ;  /* 0x41effff400077882 */ /* 0x000fcc0000000000 */
[----:B------:R1:W2:Y:S01]  /*3e530*/  F2I.U32.F64.TRUNC R32, R28 ;  /* 0x0000001c00207311 */ /* 0x0002a2000030d000 */
[----:B0-----:R-:W-:-:S07]  /*3e540*/  DFMA R24, R10, -UR6, R12 ;  /* 0x800000060a187c2b */ /* 0x001fce000800000c */
[----:B------:R1:W0:Y:S01]  /*3e550*/  F2I.U32.F64.TRUNC R2, R36 ;  /* 0x0000002400027311 */ /* 0x000222000030d000 */
[----:B------:R-:W-:-:S07]  /*3e560*/  DADD R26, R24, UR6 ;  /* 0x00000006181a7e29 */ /* 0x000fce0008000000 */
[----:B------:R1:W3:Y:S01]  /*3e570*/  F2I.U32.F64.TRUNC R3, R38 ;  /* 0x0000002600037311 */ /* 0x0002e2000030d000 */
[----:B------:R-:W-:-:S07]  /*3e580*/  DSETP.GEU.AND P0, PT, R24, RZ, PT ;  /* 0x000000ff1800722a */ /* 0x000fce0003f0e000 */
[----:B------:R1:W4:Y:S01]  /*3e590*/  F2I.U32.F64.TRUNC R4, R34 ;  /* 0x0000002200047311 */ /* 0x000322000030d000 */
[----:B------:R-:W-:Y:S02]  /*3e5a0*/  FSEL R10, R26, R24, !P0 ;  /* 0x000000181a0a7208 */ /* 0x000fe40004000000 */
[----:B------:R-:W-:-:S05]  /*3e5b0*/  FSEL R11, R27, R25, !P0 ;  /* 0x000000191b0b7208 */ /* 0x000fca0004000000 */
[----:B------:R1:W0:Y:S08]  /*3e5c0*/  F2I.U32.F64.TRUNC R8, R40 ;  /* 0x0000002800087311 */ /* 0x000230000030d000 */
[----:B------:R1:W0:Y:S08]  /*3e5d0*/  F2I.U32.F64.TRUNC R12, R20 ;  /* 0x00000014000c7311 */ /* 0x000230000030d000 */
[----:B------:R1:W0:Y:S08]  /*3e5e0*/  F2I.U32.F64.TRUNC R13, R18 ;  /* 0x00000012000d7311 */ /* 0x000230000030d000 */
[----:B------:R1:W0:Y:S08]  /*3e5f0*/  F2I.U32.F64.TRUNC R14, R22 ;  /* 0x00000016000e7311 */ /* 0x000230000030d000 */
[----:B--234-:R1:W0:Y:S02]  /*3e600*/  F2I.U32.F64.TRUNC R15, R10 ;  /* 0x0000000a000f7311 */ /* 0x01c224000030d000 */
.L_x_383:
[----:B------:R-:W-:Y:S01]  /*3e610*/  UISETP.GT.U32.AND UP0, UPT, UR4, 0x1, UPT ;  /* 0x000000010400788c */ /* 0x000fe2000bf04070 */
[----:B------:R-:W-:Y:S01]  /*3e620*/  VIADD R16, R16, 0x1 ;  /* 0x0000000110107836 */ /* 0x000fe20000000000 */
[----:B------:R-:W-:Y:S02]  /*3e630*/  USHF.R.U32.HI UR6, URZ, 0x1, UR5 ;  /* 0x00000001ff067899 */ /* 0x000fe40008011605 */
[----:B------:R-:W-:Y:S02]  /*3e640*/  UISETP.GT.U32.AND.EX UP0, UPT, UR5, URZ, UPT, UP0 ;  /* 0x000000ff0500728c */ /* 0x000fe4000bf04100 */
[----:B------:R-:W-:-:S03]  /*3e650*/  USHF.R.U64 UR4, UR4, 0x1, UR5 ;  /* 0x0000000104047899 */ /* 0x000fc60008001205 */
[----:B------:R-:W-:-:S04]  /*3e660*/  UMOV UR5, UR6 ;  /* 0x0000000600057c82 */ /* 0x000fc80008000000 */
[----:B------:R-:W-:Y:S05]  /*3e670*/  BRA.U UP0, `(.L_x_474) ;  /* 0xffffff3d00f47547 */ /* 0x000fea000b83ffff */
[----:B------:R-:W2:Y:S08]  /*3e680*/  I2F.F64.U32 R32, R32 ;  /* 0x0000002000207312 */ /* 0x000eb00000201800 */
[----:B0-----:R3:W4:Y:S08]  /*3e690*/  I2F.F64.U32 R16, R2 ;  /* 0x0000000200107312 */ /* 0x0017300000201800 */
[----:B-1----:R3:W1:Y:S08]  /*3e6a0*/  I2F.F64.U32 R18, R3 ;  /* 0x0000000300127312 */ /* 0x0026700000201800 */
[----:B------:R3:W0:Y:S08]  /*3e6b0*/  I2F.F64.U32 R20, R4 ;  /* 0x0000000400147312 */ /* 0x0006300000201800 */
[----:B------:R3:W0:Y:S08]  /*3e6c0*/  I2F.F64.U32 R22, R8 ;  /* 0x0000000800167312 */ /* 0x0006300000201800 */
[----:B------:R3:W0:Y:S08]  /*3e6d0*/  I2F.F64.U32 R24, R12 ;  /* 0x0000000c00187312 */ /* 0x0006300000201800 */
[----:B------:R3:W0:Y:S08]  /*3e6e0*/  I2F.F64.U32 R26, R13 ;  /* 0x0000000d001a7312 */ /* 0x0006300000201800 */
[----:B------:R3:W0:Y:S08]  /*3e6f0*/  I2F.F64.U32 R28, R14 ;  /* 0x0000000e001c7312 */ /* 0x0006300000201800 */
[----:B-12-4-:R3:W0:Y:S02]  /*3e700*/  I2F.F64.U32 R30, R15 ;  /* 0x0000000f001e7312 */ /* 0x0166240000201800 */
.L_x_382:
[----:B0--3--:R-:W0:Y:S01]  /*3e710*/  MUFU.RCP64H R3, 4.29494272000000000000e+09 ;  /* 0x41effff400037908 */ /* 0x009e220000001800 */
[----:B------:R-:W-:Y:S01]  /*3e720*/  IMAD.MOV.U32 R12, RZ, RZ, -0x28a00000 ;  /* 0xd7600000ff0c7424 */ /* 0x000fe200078e00ff */
[----:B------:R-:W-:Y:S01]  /*3e730*/  MOV R2, 0x1 ;  /* 0x0000000100027802 */ /* 0x000fe20000000f00 */
[----:B------:R-:W-:Y:S01]  /*3e740*/  IMAD.MOV.U32 R13, RZ, RZ, 0x41effff4 ;  /* 0x41effff4ff0d7424 */ /* 0x000fe200078e00ff */
[----:B------:R-:W1:Y:S04]  /*3e750*/  LDCU.64 UR4, c[0x0][0x388] ;  /* 0x00007100ff0477ac */ /* 0x000e680008000a00 */
[----:B------:R-:W-:Y:S01]  /*3e760*/  I2F.F64.U32 R4, R5 ;  /* 0x0000000500047312 */ /* 0x000fe20000201800 */
[----:B0-----:R-:W-:Y:S01]  /*3e770*/  DFMA R8, R2, -R12, 1 ;  /* 0x3ff000000208742b */ /* 0x001fe2000000080c */
[----:B-1----:R-:W-:-:S07]  /*3e780*/  UISETP.NE.U32.AND UP0, UPT, UR4, URZ, UPT ;  /* 0x000000ff0400728c */ /* 0x002fce000bf05070 */
[----:B------:R-:W-:Y:S01]  /*3e790*/  DFMA R10, R8, R8, R8 ;  /* 0x00000008080a722b */ /* 0x000fe20000000008 */
[----:B------:R-:W-:Y:S01]  /*3e7a0*/  UISETP.NE.AND.EX UP0, UPT, UR5, URZ, UPT, UP0 ;  /* 0x000000ff0500728c */ /* 0x000fe2000bf05300 */
[----:B------:R-:W-:-:S06]  /*3e7b0*/  DMUL R8, R32, 7.62939453125e-06 ;  /* 0x3ee0000020087828 */ /* 0x000fcc0000000000 */
[----:B------:R-:W-:-:S04]  /*3e7c0*/  DFMA R10, R2, R10, R2 ;  /* 0x0000000a020a722b */ /* 0x000fc80000000002 */
[----:B------:R-:W0:Y:S04]  /*3e7d0*/  FRND.F64.FLOOR R8, R8 ;  /* 0x0000000800087313 */ /* 0x000e280000305800 */
[----:B------:R-:W-:-:S08]  /*3e7e0*/  DFMA R14, R10, -R12, 1 ;  /* 0x3ff000000a0e742b */ /* 0x000fd0000000080c */
[----:B------:R-:W-:Y:S02]  /*3e7f0*/  DFMA R14, R10, R14, R10 ;  /* 0x0000000e0a0e722b */ /* 0x000fe4000000000a */
[----:B0-----:R-:W-:Y:S02]  /*3e800*/  DMUL R2, R4, R8 ;  /* 0x0000000804027228 */ /* 0x001fe40000000000 */
[----:B------:R-:W-:-:S06]  /*3e810*/  DFMA R32, R8, -131072, R32 ;  /* 0xc10000000820782b */ /* 0x000fcc0000000020 */
[----:B------:R-:W-:Y:S02]  /*3e820*/  DMUL R10, R14, R2 ;  /* 0x000000020e0a7228 */ /* 0x000fe40000000000 */
[----:B------:R-:W-:-:S06]  /*3e830*/  FSETP.GEU.AND P1, PT, |R3|, 6.5827683646048100446e-37, PT ;  /* 0x036000000300780b */ /* 0x000fcc0003f2e200 */
[----:B------:R-:W-:-:S08]  /*3e840*/  DFMA R12, R10, -R12, R2 ;  /* 0x8000000c0a0c722b */ /* 0x000fd00000000002 */
[----:B------:R-:W-:Y:S02]  /*3e850*/  DFMA R10, R14, R12, R10 ;  /* 0x0000000c0e0a722b */ /* 0x000fe4000000000a */
[----:B------:R0:W1:Y:S08]  /*3e860*/  I2F.F64.U32 R12, R7 ;  /* 0x00000007000c7312 */ /* 0x0000700000201800 */
[----:B------:R-:W-:Y:S01]  /*3e870*/  FFMA R0, RZ, 29.99997711181640625, R11 ;  /* 0x41effff4ff007823 */ /* 0x000fe2000000000b */
[----:B------:R0:W2:Y:S04]  /*3e880*/  I2F.F64.U32 R14, R6 ;  /* 0x00000006000e7312 */ /* 0x0000a80000201800 */
[----:B------:R-:W-:-:S13]  /*3e890*/  FSETP.GT.AND P0, PT, |R0|, 1.469367938527859385e-39, PT ;  /* 0x001000000000780b */ /* 0x000fda0003f04200 */
[----:B012---:R-:W-:Y:S05]  /*3e8a0*/  @P0 BRA P1, `(.L_x_475) ;  /* 0x00000000001c0947 */ /* 0x007fea0000800000 */
[----:B------:R-:W-:Y:S01]  /*3e8b0*/  IMAD.MOV.U32 R58, RZ, RZ, R2 ;  /* 0x000000ffff3a7224 */ /* 0x000fe200078e0002 */
[----:B------:R-:W-:Y:S01]  /*3e8c0*/  MOV R0, 0x3e910 ;  /* 0x0003e91000007802 */ /* 0x000fe20000000f00 */
[----:B------:R-:W-:Y:S02]  /*3e8d0*/  IMAD.MOV.U32 R59, RZ, RZ, R3 ;  /* 0x000000ffff3b7224 */ /* 0x000fe400078e0003 */
[----:B------:R-:W-:Y:S02]  /*3e8e0*/  IMAD.MOV.U32 R56, RZ, RZ, -0x28a00000 ;  /* 0xd7600000ff387424 */ /* 0x000fe400078e00ff */
[----:B------:R-:W-:-:S07]  /*3e8f0*/  IMAD.MOV.U32 R57, RZ, RZ, 0x41effff4 ;  /* 0x41effff4ff397424 */ /* 0x000fce00078e00ff */
[----:B------:R-:W-:Y:S05]  /*3e900*/  CALL.REL.NOINC `($__internal_0_$__cuda_sm20_div_rn_f64_full) ;  /* 0x0000006000047944 */ /* 0x000fea0003c00000 */
[----:B------:R-:W-:-:S07]  /*3e910*/  MOV R11, R9 ;  /* 0x00000009000b7202 */ /* 0x000fce0000000f00 */
.L_x_475:
        /* <DEDUP_REMOVED lines=32> */
.L_x_476:
        /* <DEDUP_REMOVED lines=32> */
.L_x_477:
        /* <DEDUP_REMOVED lines=39> */
.L_x_478:
        /* <DEDUP_REMOVED lines=32> */
.L_x_479:
        /* <DEDUP_REMOVED lines=32> */
.L_x_480:
        /* <DEDUP_REMOVED lines=40> */
.L_x_481:
        /* <DEDUP_REMOVED lines=32> */
.L_x_482:
        /* <DEDUP_REMOVED lines=32> */
.L_x_483:
        /* <DEDUP_REMOVED lines=36> */
.L_x_484:
        /* <DEDUP_REMOVED lines=35> */
.L_x_485:
        /* <DEDUP_REMOVED lines=32> */
.L_x_486:
        /* <DEDUP_REMOVED lines=32> */
.L_x_487:
        /* <DEDUP_REMOVED lines=39> */
.L_x_488:
        /* <DEDUP_REMOVED lines=32> */
.L_x_489:
        /* <DEDUP_REMOVED lines=32> */
.L_x_490:
        /* <DEDUP_REMOVED lines=40> */
.L_x_491:
        /* <DEDUP_REMOVED lines=32> */
.L_x_492:
        /* <DEDUP_REMOVED lines=32> */
.L_x_493:
        /* <DEDUP_REMOVED lines=36> */
.L_x_494:
[----:B------:R-:W0:Y:S01]  /*411b0*/  MUFU.RCP64H R7, 4.29494272000000000000e+09 ;  /* 0x41effff400077908 */ /* 0x000e220000001800 */
[----:B------:R-:W-:Y:S01]  /*411c0*/  IMAD.MOV.U32 R24, RZ, RZ, -0x28a00000 ;  /* 0xd7600000ff187424 */ /* 0x000fe200078e00ff */
[----:B------:R-:W-:Y:S01]  /*411d0*/  MOV R6, 0x1 ;  /* 0x0000000100067802 */ /* 0x000fe20000000f00 */
[----:B------:R-:W-:Y:S01]  /*411e0*/  IMAD.MOV.U32 R25, RZ, RZ, 0x41effff4 ;  /* 0x41effff4ff197424 */ /* 0x000fe200078e00ff */
[----:B------:R-:W-:Y:S01]  /*411f0*/  DMUL R16, R26, 7.62939453125e-06 ;  /* 0x3ee000001a107828 */ /* 0x000fe20000000000 */
        /* <DEDUP_REMOVED lines=30> */
.L_x_495:
        /* <DEDUP_REMOVED lines=32> */
.L_x_496:
        /* <DEDUP_REMOVED lines=32> */
.L_x_497:
        /* <DEDUP_REMOVED lines=39> */
.L_x_498:
        /* <DEDUP_REMOVED lines=32> */
.L_x_499:
        /* <DEDUP_REMOVED lines=32> */
.L_x_500:
        /* <DEDUP_REMOVED lines=40> */
.L_x_501:
        /* <DEDUP_REMOVED lines=32> */
.L_x_502:
        /* <DEDUP_REMOVED lines=32> */
.L_x_503:
        /* <DEDUP_REMOVED lines=36> */
.L_x_504:
[----:B------:R-:W0:Y:S01]  /*42710*/  LDC.64 R12, c[0x0][0x388] ;  /* 0x0000e200ff0c7b82 */ /* 0x000e220000000a00 */
[----:B------:R-:W1:Y:S01]  /*42720*/  FRND.F64.FLOOR R10, R10 ;  /* 0x0000000a000a7313 */ /* 0x000e620000305800 */
[----:B------:R-:W-:Y:S01]  /*42730*/  UMOV UR4, 0xd7600000 ;  /* 0xd760000000047882 */ /* 0x000fe20000000000 */
[----:B------:R-:W-:Y:S01]  /*42740*/  UMOV UR5, 0x41effff4 ;  /* 0x41effff400057882 */ /* 0x000fe20000000000 */
[----:B------:R-:W-:-:S04]  /*42750*/  IMAD.MOV.U32 R35, RZ, RZ, RZ ;  /* 0x000000ffff237224 */ /* 0x000fc800078e00ff */
[----:B------:R-:W2:Y:S01]  /*42760*/  LDC.64 R14, c[0x0][0x390] ;  /* 0x0000e400ff0e7b82 */ /* 0x000ea20000000a00 */
[----:B------:R-:W-:Y:S07]  /*42770*/  F2I.U32.F64.TRUNC R30, R16 ;  /* 0x00000010001e7311 */ /* 0x000fee000030d000 */
[----:B------:R-:W3:Y:S01]  /*42780*/  LDC.64 R8, c[0x0][0x380] ;  /* 0x0000e000ff087b82 */ /* 0x000ee20000000a00 */
[----:B-1----:R-:W-:Y:S01]  /*42790*/  DFMA R10, R10, -UR4, R6 ;  /* 0x800000040a0a7c2b */ /* 0x002fe20008000006 */
[----:B0-----:R-:W-:-:S07]  /*427a0*/  IMAD.WIDE.U32 R18, R12, -0x326172a9, RZ ;  /* 0xcd9e8d570c127825 */ /* 0x001fce00078e00ff */
[C---:B------:R-:W-:Y:S01]  /*427b0*/  DADD R6, R10.reuse, UR4 ;  /* 0x000000040a067e29 */ /* 0x040fe20008000000 */
[----:B------:R-:W0:Y:S01]  /*427c0*/  LDC.64 R28, c[0x0][0x398] ;  /* 0x0000e600ff1c7b82 */ /* 0x000e220000000a00 */
[----:B------:R-:W-:Y:S01]  /*427d0*/  DSETP.GEU.AND P0, PT, R10, RZ, PT ;  /* 0x000000ff0a00722a */ /* 0x000fe20003f0e000 */
[--C-:B--2---:R-:W-:Y:S02]  /*427e0*/  SHF.R.U32.HI R5, RZ, 0x2, R15.reuse ;  /* 0x00000002ff057819 */ /* 0x104fe4000001160f */
[----:B------:R-:W-:-:S05]  /*427f0*/  SHF.R.U64 R4, R14, 0x2, R15 ;  /* 0x000000020e047819 */ /* 0x000fca000000120f */
[----:B------:R-:W-:Y:S02]  /*42800*/  FSEL R26, R6, R10, !P0 ;  /* 0x0000000a061a7208 */ /* 0x000fe40004000000 */
[----:B------:R-:W-:Y:S01]  /*42810*/  FSEL R27, R7, R11, !P0 ;  /* 0x0000000b071b7208 */ /* 0x000fe20004000000 */
[----:B------:R-:W-:Y:S01]  /*42820*/  IMAD.WIDE.U32 R20, R4, -0x2daee0ad, RZ ;  /* 0xd2511f5304147825 */ /* 0x000fe200078e00ff */
[C---:B---3--:R-:W-:Y:S02]  /*42830*/  LOP3.LUT R22, R8.reuse, R19, R5, 0x96, !PT ;  /* 0x0000001308167212 */ /* 0x048fe400078e9605 */
[----:B------:R-:W-:Y:S01]  /*42840*/  IADD3 R19, PT, PT, R8, 0x3c6ef372, RZ ;  /* 0x3c6ef37208137810 */ /* 0x000fe20007ffe0ff */
[C---:B------:R-:W-:Y:S01]  /*42850*/  VIADD R15, R9.reuse, 0xbb67ae85 ;  /* 0xbb67ae85090f7836 */ /* 0x040fe20000000000 */
[----:B------:R-:W-:Y:S01]  /*42860*/  LOP3.LUT R21, R9, R21, R13, 0x96, !PT ;  /* 0x0000001509157212 */ /* 0x000fe200078e960d */
[----:B------:R-:W-:Y:S01]  /*42870*/  IMAD.WIDE.U32 R22, R22, -0x2daee0ad, RZ ;  /* 0xd2511f5316167825 */ /* 0x000fe200078e00ff */
[----:B------:R-:W-:Y:S01]  /*42880*/  LOP3.LUT R34, R14, 0x3, RZ, 0xc0, !PT ;  /* 0x000000030e227812 */ /* 0x000fe200078ec0ff */
[----:B------:R-:W1:Y:S01]  /*42890*/  F2I.U32.F64.TRUNC R31, R26 ;  /* 0x0000001a001f7311 */ /* 0x000e62000030d000 */
[C---:B------:R-:W-:Y:S01]  /*428a0*/  LOP3.LUT R0, R8.reuse, 0xaad26b49, RZ, 0x3c, !PT ;  /* 0xaad26b4908007812 */ /* 0x040fe200078e3cff */
[----:B------:R-:W-:Y:S01]  /*428b0*/  IMAD.MOV.U32 R32, RZ, RZ, R8 ;  /* 0x000000ffff207224 */ /* 0x000fe200078e0008 */
[----:B------:R-:W-:Y:S01]  /*428c0*/  LOP3.LUT R24, R15, R23, R20, 0x96, !PT ;  /* 0x000000170f187212 */ /* 0x000fe200078e9614 */
[----:B------:R-:W-:Y:S01]  /*428d0*/  VIADD R15, R8, 0x9e3779b9 ;  /* 0x9e3779b9080f7836 */ /* 0x000fe20000000000 */
[----:B0-----:R-:W-:Y:S01]  /*428e0*/  STG.E.64 desc[UR8][R28.64+0x18], RZ ;  /* 0x000018ff1c007986 */ /* 0x001fe2000c101b08 */
[----:B------:R-:W-:-:S03]  /*428f0*/  IMAD.WIDE.U32 R20, R21, -0x326172a9, RZ ;  /* 0xcd9e8d5715147825 */ /* 0x000fc600078e00ff */
[----:B------:R-:W-:Y:S01]  /*42900*/  STG.E desc[UR8][R28.64+0x20], RZ ;  /* 0x000020ff1c007986 */ /* 0x000fe2000c101908 */
[----:B------:R-:W-:Y:S01]  /*42910*/  IMAD.WIDE.U32 R24, R24, -0x326172a9, RZ ;  /* 0xcd9e8d5718187825 */ /* 0x000fe200078e00ff */
[----:B------:R-:W-:Y:S02]  /*42920*/  LOP3.LUT R18, R21, R15, R18, 0x96, !PT ;  /* 0x0000000f15127212 */ /* 0x000fe400078e9612 */
[----:B------:R-:W-:Y:S01]  /*42930*/  STG.E.64 desc[UR8][R28.64+0x28], RZ ;  /* 0x000028ff1c007986 */ /* 0x000fe2000c101b08 */
[----:B------:R-:W-:Y:S01]  /*42940*/  VIADD R15, R9, 0x76cf5d0a ;  /* 0x76cf5d0a090f7836 */ /* 0x000fe20000000000 */
[----:B------:R-:W-:Y:S01]  /*42950*/  LOP3.LUT R20, R19, R20, R25, 0x96, !PT ;  /* 0x0000001413147212 */ /* 0x000fe200078e9619 */
[----:B------:R-:W-:Y:S01]  /*42960*/  IMAD.WIDE.U32 R18, R18, -0x2daee0ad, RZ ;  /* 0xd2511f5312127825 */ /* 0x000fe200078e00ff */
[----:B-1----:R-:W-:Y:S03]  /*42970*/  STG.E.64 desc[UR8][R28.64+0x10], R30 ;  /* 0x0000101e1c007986 */ /* 0x002fe6000c101b08 */
[----:B------:R-:W-:Y:S01]  /*42980*/  IMAD.WIDE.U32 R20, R20, -0x2daee0ad, RZ ;  /* 0xd2511f5314147825 */ /* 0x000fe200078e00ff */
[----:B------:R-:W-:-:S03]  /*42990*/  LOP3.LUT R19, R15, R22, R19, 0x96, !PT ;  /* 0x000000160f137212 */ /* 0x000fc600078e9613 */
[----:B------:R-:W-:Y:S02]  /*429a0*/  VIADD R23, R9, 0x32370b8f ;  /* 0x32370b8f09177836 */ /* 0x000fe40000000000 */
[C---:B------:R-:W-:Y:S02]  /*429b0*/  VIADD R15, R8.reuse, 0xdaa66d2b ;  /* 0xdaa66d2b080f7836 */ /* 0x040fe40000000000 */
[----:B------:R-:W-:Y:S01]  /*429c0*/  VIADD R25, R8, 0x78dde6e4 ;  /* 0x78dde6e408197836 */ /* 0x000fe20000000000 */
[----:B------:R-:W-:Y:S01]  /*429d0*/  LOP3.LUT R23, R23, R18, R21, 0x96, !PT ;  /* 0x0000001217177212 */ /* 0x000fe200078e9615 */
[----:B------:R-:W-:Y:S01]  /*429e0*/  IMAD.WIDE.U32 R18, R19, -0x326172a9, RZ ;  /* 0xcd9e8d5713127825 */ /* 0x000fe200078e00ff */
[----:B------:R0:W1:Y:S03]  /*429f0*/  F2I.U32.F64.TRUNC R21, R2 ;  /* 0x0000000200157311 */ /* 0x000066000030d000 */
[----:B------:R-:W-:Y:S01]  /*42a00*/  IMAD.WIDE.U32 R22, R23, -0x326172a9, RZ ;  /* 0xcd9e8d5717167825 */ /* 0x000fe200078e00ff */
[----:B------:R-:W-:-:S02]  /*42a10*/  LOP3.LUT R19, R15, R24, R19, 0x96, !PT ;  /* 0x000000180f137212 */ /* 0x000fc400078e9613 */
[----:B------:R-:W-:Y:S01]  /*42a20*/  IADD3 R15, PT, PT, R9, -0x126145ec, RZ ;  /* 0xed9eba14090f7810 */ /* 0x000fe20007ffe0ff */
[----:B------:R-:W-:Y:S01]  /*42a30*/  IMAD.MOV.U32 R33, RZ, RZ, R9 ;  /* 0x000000ffff217224 */ /* 0x000fe200078e0009 */
[----:B------:R-:W-:Y:S01]  /*42a40*/  LOP3.LUT R25, R25, R18, R23, 0x96, !PT ;  /* 0x0000001219197212 */ /* 0x000fe200078e9617 */
[----:B------:R-:W-:Y:S01]  /*42a50*/  IMAD.WIDE.U32 R18, R19, -0x2daee0ad, RZ ;  /* 0xd2511f5313127825 */ /* 0x000fe200078e00ff */
[----:B0-----:R-:W0:Y:S03]  /*42a60*/  LDC.64 R2, c[0x0][0x3a0] ;  /* 0x0000e800ff027b82 */ /* 0x001e260000000a00 */
[----:B------:R-:W-:Y:S01]  /*42a70*/  IMAD.WIDE.U32 R24, R25, -0x2daee0ad, RZ ;  /* 0xd2511f5319187825 */ /* 0x000fe200078e00ff */
[----:B------:R-:W-:Y:S01]  /*42a80*/  LOP3.LUT R6, R15, R20, R19, 0x96, !PT ;  /* 0x000000140f067212 */ /* 0x000fe200078e9613 */
[----:B-1----:R1:W-:Y:S02]  /*42a90*/  STG.E desc[UR8][R28.64+0xc], R21 ;  /* 0x00000c151c007986 */ /* 0x0023e4000c101908 */
[----:B------:R-:W-:-:S02]  /*42aa0*/  VIADD R23, R9, 0xa9066899 ;  /* 0xa906689909177836 */ /* 0x000fc40000000000 */
[----:B------:R-:W-:Y:S02]  /*42ab0*/  VIADD R15, R8, 0x1715609d ;  /* 0x1715609d080f7836 */ /* 0x000fe40000000000 */
[----:B------:R-:W-:Y:S01]  /*42ac0*/  IMAD.WIDE.U32 R6, R6, -0x326172a9, RZ ;  /* 0xcd9e8d5706067825 */ /* 0x000fe200078e00ff */
[----:B------:R-:W-:-:S03]  /*42ad0*/  LOP3.LUT R10, R23, R18, R25, 0x96, !PT ;  /* 0x00000012170a7212 */ /* 0x000fc600078e9619 */
[----:B------:R-:W-:Y:S01]  /*42ae0*/  VIADD R19, R8, 0xb54cda56 ;  /* 0xb54cda5608137836 */ /* 0x000fe20000000000 */
[----:B------:R-:W-:Y:S01]  /*42af0*/  LOP3.LUT R7, R15, R22, R7, 0x96, !PT ;  /* 0x000000160f077212 */ /* 0x000fe200078e9607 */
[----:B------:R-:W-:Y:S01]  /*42b00*/  IMAD.WIDE.U32 R10, R10, -0x326172a9, RZ ;  /* 0xcd9e8d570a0a7825 */ /* 0x000fe200078e00ff */
[----:B------:R-:W-:-:S03]  /*42b10*/  IADD3 R15, PT, PT, R9, 0x1fd5c5a3, RZ ;  /* 0x1fd5c5a3090f7810 */ /* 0x000fc60007ffe0ff */
[----:B------:R-:W-:Y:S01]  /*42b20*/  IMAD R0, R0, 0x4182bed5, RZ ;  /* 0x4182bed500007824 */ /* 0x000fe200078e02ff */
[----:B------:R-:W-:Y:S01]  /*42b30*/  LOP3.LUT R19, R19, R6, R11, 0x96, !PT ;  /* 0x0000000613137212 */ /* 0x000fe200078e960b */
[----:B------:R-:W-:Y:S01]  /*42b40*/  VIADD R11, R9, 0x646e171e ;  /* 0x646e171e090b7836 */ /* 0x000fe20000000000 */
[----:B0-----:R-:W-:Y:S01]  /*42b50*/  STG.E.128 desc[UR8][R2.64+0x20], R32 ;  /* 0x0000202002007986 */ /* 0x001fe2000c101d08 */
[----:B------:R-:W-:-:S03]  /*42b60*/  IMAD.WIDE.U32 R6, R7, -0x2daee0ad, RZ ;  /* 0xd2511f5307067825 */ /* 0x000fc600078e00ff */
[----:B------:R-:W-:Y:S01]  /*42b70*/  STG.E.64 desc[UR8][R2.64+0x30], RZ ;  /* 0x000030ff02007986 */ /* 0x000fe2000c101b08 */
[----:B------:R-:W-:Y:S01]  /*42b80*/  IMAD.WIDE.U32 R16, R19, -0x2daee0ad, RZ ;  /* 0xd2511f5313107825 */ /* 0x000fe200078e00ff */
[----:B------:R-:W-:Y:S02]  /*42b90*/  LOP3.LUT R11, R11, R24, R7, 0x96, !PT ;  /* 0x000000180b0b7212 */ /* 0x000fe400078e9607 */
[----:B------:R-:W-:Y:S01]  /*42ba0*/  STG.E.64 desc[UR8][R2.64+0x38], RZ ;  /* 0x000038ff02007986 */ /* 0x000fe2000c101b08 */
[C---:B------:R-:W-:Y:S01]  /*42bb0*/  VIADD R7, R8.reuse, 0x5384540f ;  /* 0x5384540f08077836 */ /* 0x040fe20000000000 */
[----:B------:R-:W-:Y:S01]  /*42bc0*/  LOP3.LUT R18, R15, R6, R17, 0x96, !PT ;  /* 0x000000060f127212 */ /* 0x000fe200078e9611 */
[----:B------:R-:W-:Y:S01]  /*42bd0*/  IMAD.WIDE.U32 R14, R11, -0x326172a9, RZ ;  /* 0xcd9e8d570b0e7825 */ /* 0x000fe200078e00ff */
[----:B------:R-:W-:-:S03]  /*42be0*/  IADD3 R11, PT, PT, R8, -0xe443238, RZ ;  /* 0xf1bbcdc8080b7810 */ /* 0x000fc60007ffe0ff */
[----:B------:R-:W-:Y:S01]  /*42bf0*/  IMAD.WIDE.U32 R18, R18, -0x326172a9, RZ ;  /* 0xcd9e8d5712127825 */ /* 0x000fe200078e00ff */
[----:B------:R-:W-:-:S03]  /*42c00*/  LOP3.LUT R10, R7, R10, R15, 0x96, !PT ;  /* 0x0000000a070a7212 */ /* 0x000fc600078e960f */
[----:B------:R-:W-:Y:S01]  /*42c10*/  IMAD.MOV.U32 R6, RZ, RZ, R12 ;  /* 0x000000ffff067224 */ /* 0x000fe200078e000c */
[----:B------:R-:W-:Y:S01]  /*42c20*/  LOP3.LUT R14, R11, R14, R19, 0x96, !PT ;  /* 0x0000000e0b0e7212 */ /* 0x000fe200078e9613 */
[----:B------:R-:W-:Y:S01]  /*42c30*/  IMAD.MOV.U32 R7, RZ, RZ, R13 ;  /* 0x000000ffff077224 */ /* 0x000fe200078e000d */
[C---:B------:R-:W-:Y:S01]  /*42c40*/  LOP3.LUT R19, R9.reuse, 0xf7dcefdd, RZ, 0x3c, !PT ;  /* 0xf7dcefdd09137812 */ /* 0x040fe200078e3cff */
[----:B------:R-:W-:Y:S02]  /*42c50*/  IMAD.WIDE.U32 R12, R10, -0x2daee0ad, RZ ;  /* 0xd2511f530a0c7825 */ /* 0x000fe400078e00ff */
[----:B------:R-:W0:Y:S01]  /*42c60*/  LDC.64 R10, c[0x0][0x3a8] ;  /* 0x0000ea00ff0a7b82 */ /* 0x000e220000000a00 */
[----:B------:R2:W-:Y:S01]  /*42c70*/  STG.E.128 desc[UR8][R2.64], R4 ;  /* 0x0000000402007986 */ /* 0x0005e2000c101d08 */
[C---:B------:R-:W-:Y:S02]  /*42c80*/  VIADD R15, R9.reuse, 0xdb3d7428 ;  /* 0xdb3d7428090f7836 */ /* 0x040fe40000000000 */
[----:B------:R-:W-:-:S02]  /*42c90*/  VIADD R17, R9, 0x96a522ad ;  /* 0x96a522ad09117836 */ /* 0x000fc40000000000 */
[----:B------:R-:W-:Y:S01]  /*42ca0*/  IMAD R19, R19, -0x658354e5, RZ ;  /* 0x9a7cab1b13137824 */ /* 0x000fe200078e02ff */
[----:B------:R-:W-:Y:S01]  /*42cb0*/  LOP3.LUT R16, R15, R16, R13, 0x96, !PT ;  /* 0x000000100f107212 */ /* 0x000fe200078e960d */
[----:B------:R-:W-:Y:S01]  /*42cc0*/  IMAD.WIDE.U32 R14, R14, -0x2daee0ad, RZ ;  /* 0xd2511f530e0e7825 */ /* 0x000fe200078e00ff */
[----:B------:R-:W-:-:S03]  /*42cd0*/  IADD3 R13, PT, PT, R8, -0x700cb87f, RZ ;  /* 0x8ff34781080d7810 */ /* 0x000fc60007ffe0ff */
[----:B------:R-:W-:Y:S01]  /*42ce0*/  IMAD.WIDE.U32 R8, R16, -0x326172a9, RZ ;  /* 0xcd9e8d5710087825 */ /* 0x000fe200078e00ff */
[----:B------:R-:W-:-:S03]  /*42cf0*/  LOP3.LUT R22, R17, R12, R15, 0x96, !PT ;  /* 0x0000000c11167212 */ /* 0x000fc600078e960f */
[----:B------:R-:W-:Y:S01]  /*42d00*/  IMAD.MOV.U32 R23, RZ, RZ, R14 ;  /* 0x000000ffff177224 */ /* 0x000fe200078e000e */
[----:B------:R-:W-:Y:S01]  /*42d10*/  LOP3.LUT R20, R13, R18, R9, 0x96, !PT ;  /* 0x000000120d147212 */ /* 0x000fe200078e9609 */
[----:B-1----:R-:W-:Y:S01]  /*42d20*/  IMAD.MOV.U32 R21, RZ, RZ, R8 ;  /* 0x000000ffff157224 */ /* 0x002fe200078e0008 */
[C---:B--2---:R-:W-:Y:S01]  /*42d30*/  IADD3 R4, PT, PT, R0.reuse, 0x64f0c9, R19 ;  /* 0x0064f0c900047810 */ /* 0x044fe20007ffe013 */
[C---:B------:R-:W-:Y:S01]  /*42d40*/  VIADD R7, R19.reuse, 0x1f123bb5 ;  /* 0x1f123bb513077836 */ /* 0x040fe20000000000 */
[----:B------:R-:W-:Y:S01]  /*42d50*/  LOP3.LUT R8, R19, 0x5491333, RZ, 0x3c, !PT ;  /* 0x0549133313087812 */ /* 0x000fe200078e3cff */
[C---:B------:R-:W-:Y:S01]  /*42d60*/  VIADD R5, R0.reuse, 0x75bcd15 ;  /* 0x075bcd1500057836 */ /* 0x040fe20000000000 */
[C---:B------:R-:W-:Y:S01]  /*42d70*/  LOP3.LUT R6, R0.reuse, 0x159a55e5, RZ, 0x3c, !PT ;  /* 0x159a55e500067812 */ /* 0x040fe200078e3cff */
[----:B------:R1:W-:Y:S01]  /*42d80*/  STG.E.128 desc[UR8][R2.64+0x10], R20 ;  /* 0x0000101402007986 */ /* 0x0003e2000c101d08 */
[----:B------:R-:W-:-:S03]  /*42d90*/  IADD3 R9, PT, PT, R0, 0x583f19, RZ ;  /* 0x00583f1900097810 */ /* 0x000fc60007ffe0ff */
[----:B0-----:R1:W-:Y:S04]  /*42da0*/  STG.E.64 desc[UR8][R10.64+0x8], R6 ;  /* 0x000008060a007986 */ /* 0x0013e8000c101b08 */
[----:B------:R1:W-:Y:S04]  /*42db0*/  STG.E.64 desc[UR8][R10.64+0x10], R8 ;  /* 0x000010080a007986 */ /* 0x0003e8000c101b08 */
[----:B------:R1:W-:Y:S01]  /*42dc0*/  STG.E.64 desc[UR8][R10.64], R4 ;  /* 0x000000040a007986 */ /* 0x0003e2000c101b08 */
[----:B------:R-:W-:Y:S05]  /*42dd0*/  BRA.U !UP0, `(.L_x_505) ;  /* 0x0000000d08507547 */ /* 0x000fea000b800000 */
[----:B------:R-:W-:Y:S01]  /*42de0*/  IMAD.MOV.U32 R0, RZ, RZ, RZ ;  /* 0x000000ffff007224 */ /* 0x000fe200078e00ff */
[----:B------:R-:W0:Y:S01]  /*42df0*/  LDCU.64 UR6, c[0x0][0x388] ;  /* 0x00007100ff0677ac */ /* 0x000e220008000a00 */
[----:B------:R-:W-:-:S05]  /*42e00*/  NOP ;  /* 0x0000000000007918 */ /* 0x000fca0000000000 */
.L_x_510:
[----:B0-----:R-:W-:-:S04]  /*42e10*/  ULOP3.LUT UR5, UR6, 0x3, URZ, 0xc0, !UPT ;  /* 0x0000000306057892 */ /* 0x001fc8000f8ec0ff */
[----:B------:R-:W-:-:S04]  /*42e20*/  UISETP.NE.U32.AND UP0, UPT, UR5, URZ, UPT ;  /* 0x000000ff0500728c */ /* 0x000fc8000bf05070 */
[----:B------:R-:W-:-:S09]  /*42e30*/  UISETP.NE.AND.EX UP0, UPT, URZ, URZ, UPT, UP0 ;  /* 0x000000ffff00728c */ /* 0x000fd2000bf05300 */
[----:B------:R-:W-:Y:S05]  /*42e40*/  BRA.U !UP0, `(.L_x_506) ;  /* 0x0000000d08147547 */ /* 0x000fea000b800000 */
[----:B-1----:R-:W0:Y:S01]  /*42e50*/  LDC.64 R2, c[0x4][RZ] ;  /* 0x01000000ff027b82 */ /* 0x002e220000000a00 */
[----:B------:R-:W-:Y:S01]  /*42e60*/  UMOV UR4, URZ ;  /* 0x000000ff00047c82 */ /* 0x000fe20008000000 */
[----:B0-----:R-:W-:-:S07]  /*42e70*/  IMAD.WIDE.U32 R2, R0, 0xc80, R2 ;  /* 0x00000c8000027825 */ /* 0x001fce00078e0002 */
.L_x_509:
[----:B0-----:R-:W-:Y:S02]  /*42e80*/  CS2R R10, SRZ ;  /* 0x00000000000a7805 */ /* 0x001fe4000001ff00 */
[----:B------:R-:W-:Y:S01]  /*42e90*/  CS2R R8, SRZ ;  /* 0x0000000000087805 */ /* 0x000fe2000001ff00 */
[----:B------:R-:W-:Y:S02]  /*42ea0*/  IMAD.MOV.U32 R5, RZ, RZ, RZ ;  /* 0x000000ffff057224 */ /* 0x000fe400078e00ff */
[----:B------:R-:W-:-:S07]  /*42eb0*/  IMAD.MOV.U32 R12, RZ, RZ, RZ ;  /* 0x000000ffff0c7224 */ /* 0x000fce00078e00ff */
.L_x_508:
[----:B------:R-:W0:Y:S02]  /*42ec0*/  LDC.64 R6, c[0x0][0x3a8] ;  /* 0x0000ea00ff067b82 */ /* 0x000e240000000a00 */
[----:B0-----:R-:W-:-:S05]  /*42ed0*/  IMAD.WIDE.U32 R6, R12, 0x4, R6 ;  /* 0x000000040c067825 */ /* 0x001fca00078e0006 */
[----:B------:R0:W5:Y:S01]  /*42ee0*/  LDG.E R13, desc[UR8][R6.64+0x4] ;  /* 0x00000408060d7981 */ /* 0x000162000c1e1900 */
[----:B------:R-:W-:Y:S02]  /*42ef0*/  HFMA2 R15, -RZ, RZ, 0, 0 ;  /* 0x00000000ff0f7431 */ /* 0x000fe400000001ff */
[----:B------:R-:W-:-:S07]  /*42f00*/  IMAD.SHL.U32 R14, R12, 0x20, RZ ;  /* 0x000000200c0e7824 */ /* 0x000fce00078e00ff */
.L_x_507:
[----:B-----5:R-:W-:Y:S01]  /*42f10*/  SHF.R.U32.HI R45, RZ, R15, R13 ;  /* 0x0000000fff2d7219 */ /* 0x020fe2000001160d */
[----:B0-----:R-:W-:-:S03]  /*42f20*/  IMAD.IADD R6, R14, 0x1, R15 ;  /* 0x000000010e067824 */ /* 0x001fc600078e020f */
[----:B------:R-:W-:-:S04]  /*42f30*/  LOP3.LUT R7, R45, 0x1, RZ, 0xc0, !PT ;  /* 0x000000012d077812 */ /* 0x000fc800078ec0ff */
[----:B------:R-:W-:Y:S01]  /*42f40*/  ISETP.NE.U32.AND P0, PT, R7, 0x1, PT ;  /* 0x000000010700780c */ /* 0x000fe20003f05070 */
[----:B------:R-:W-:-:S04]  /*42f50*/  IMAD R7, R6, 0x5, RZ ;  /* 0x0000000506077824 */ /* 0x000fc800078e02ff */
[----:B------:R-:W-:-:S08]  /*42f60*/  IMAD.WIDE.U32 R6, R7, 0x4, R2 ;  /* 0x0000000407067825 */ /* 0x000fd000078e0002 */
[----:B------:R-:W2:Y:S04]  /*42f70*/  @!P0 LDG.E R17, desc[UR8][R6.64] ;  /* 0x0000000806118981 */ /* 0x000ea8000c1e1900 */
[----:B------:R-:W3:Y:S04]  /*42f80*/  @!P0 LDG.E R16, desc[UR8][R6.64+0x4] ;  /* 0x0000040806108981 */ /* 0x000ee8000c1e1900 */
[----:B------:R-:W4:Y:S04]  /*42f90*/  @!P0 LDG.E R19, desc[UR8][R6.64+0x8] ;  /* 0x0000080806138981 */ /* 0x000f28000c1e1900 */
[----:B------:R-:W4:Y:S04]  /*42fa0*/  @!P0 LDG.E R18, desc[UR8][R6.64+0xc] ;  /* 0x00000c0806128981 */ /* 0x000f28000c1e1900 */
[----:B------:R-:W4:Y:S01]  /*42fb0*/  @!P0 LDG.E R20, desc[UR8][R6.64+0x10] ;  /* 0x0000100806148981 */ /* 0x000f22000c1e1900 */
[----:B------:R-:W-:-:S13]  /*42fc0*/  R2P PR, R45, 0x7e ;  /* 0x0000007e2d007804 */ /* 0x000fda0000000000 */
[----:B------:R-:W4:Y:S04]  /*42fd0*/  @P1 LDG.E R22, desc[UR8][R6.64+0x24] ;  /* 0x0000240806161981 */ /* 0x000f28000c1e1900 */
        /* <DEDUP_REMOVED lines=23> */
[----:B------:R-:W4:Y:S01]  /*43150*/  @P6 LDG.E R48, desc[UR8][R6.64+0x84] ;  /* 0x0000840806306981 */ /* 0x000f22000c1e1900 */
[----:B--2---:R-:W-:-:S03]  /*43160*/  @!P0 LOP3.LUT R10, R10, R17, RZ, 0x3c, !PT ;  /* 0x000000110a0a8212 */ /* 0x004fc600078e3cff */
[----:B------:R-:W2:Y:S01]  /*43170*/  @P1 LDG.E R17, desc[UR8][R6.64+0x14] ;  /* 0x0000140806111981 */ /* 0x000ea2000c1e1900 */
[----:B---3--:R-:W-:-:S03]  /*43180*/  @!P0 LOP3.LUT R9, R9, R16, RZ, 0x3c, !PT ;  /* 0x0000001009098212 */ /* 0x008fc600078e3cff */
[----:B------:R-:W3:Y:S01]  /*43190*/  @P1 LDG.E R16, desc[UR8][R6.64+0x18] ;  /* 0x0000180806101981 */ /* 0x000ee2000c1e1900 */
[----:B----4-:R-:W-:-:S03]  /*431a0*/  @!P0 LOP3.LUT R8, R8, R19, RZ, 0x3c, !PT ;  /* 0x0000001308088212 */ /* 0x010fc600078e3cff */
[----:B------:R-:W4:Y:S01]  /*431b0*/  @P1 LDG.E R19, desc[UR8][R6.64+0x1c] ;  /* 0x00001c0806131981 */ /* 0x000f22000c1e1900 */
[----:B------:R-:W-:-:S03]  /*431c0*/  @!P0 LOP3.LUT R5, R5, R18, RZ, 0x3c, !PT ;  /* 0x0000001205058212 */ /* 0x000fc600078e3cff */
[----:B------:R-:W4:Y:S01]  /*431d0*/  @P1 LDG.E R18, desc[UR8][R6.64+0x20] ;  /* 0x0000200806121981 */ /* 0x000f22000c1e1900 */
[----:B------:R-:W-:-:S03]  /*431e0*/  @!P0 LOP3.LUT R11, R11, R20, RZ, 0x3c, !PT ;  /* 0x000000140b0b8212 */ /* 0x000fc600078e3cff */
[----:B------:R-:W4:Y:S01]  /*431f0*/  @P2 LDG.E R20, desc[UR8][R6.64+0x2c] ;  /* 0x00002c0806142981 */ /* 0x000f22000c1e1900 */
[----:B------:R-:W-:-:S13]  /*43200*/  LOP3.LUT P0, RZ, R45, 0x80, RZ, 0xc0, !PT ;  /* 0x000000802dff7812 */ /* 0x000fda000780c0ff */
[----:B------:R-:W4:Y:S04]  /*43210*/  @P0 LDG.E R41, desc[UR8][R6.64+0x8c] ;  /* 0x00008c0806290981 */ /* 0x000f28000c1e1900 */
[----:B------:R-:W4:Y:S04]  /*43220*/  @P0 LDG.E R52, desc[UR8][R6.64+0x90] ;  /* 0x0000900806340981 */ /* 0x000f28000c1e1900 */
[----:B------:R-:W4:Y:S04]  /*43230*/  @P0 LDG.E R43, desc[UR8][R6.64+0x94] ;  /* 0x00009408062b0981 */ /* 0x000f28000c1e1900 */
[----:B------:R-:W4:Y:S04]  /*43240*/  @P0 LDG.E R54, desc[UR8][R6.64+0x98] ;  /* 0x0000980806360981 */ /* 0x000f28000c1e1900 */
[----:B------:R-:W4:Y:S01]  /*43250*/  @P0 LDG.E R56, desc[UR8][R6.64+0x9c] ;  /* 0x00009c0806380981 */ /* 0x000f22000c1e1900 */
[----:B------:R-:W-:-:S04]  /*43260*/  @P1 LOP3.LUT R11, R11, R22, RZ, 0x3c, !PT ;  /* 0x000000160b0b1212 */ /* 0x000fc800078e3cff */
[----:B------:R-:W-:-:S04]  /*43270*/  @P2 LOP3.LUT R11, R11, R26, RZ, 0x3c, !PT ;  /* 0x0000001a0b0b2212 */ /* 0x000fc800078e3cff */
[----:B------:R-:W-:-:S04]  /*43280*/  @P3 LOP3.LUT R11, R11, R32, RZ, 0x3c, !PT ;  /* 0x000000200b0b3212 */ /* 0x000fc800078e3cff */
[----:B------:R-:W-:-:S04]  /*43290*/  @P4 LOP3.LUT R11, R11, R38, RZ, 0x3c, !PT ;  /* 0x000000260b0b4212 */ /* 0x000fc800078e3cff */
[----:B------:R-:W-:-:S04]  /*432a0*/  @P5 LOP3.LUT R11, R11, R44, RZ, 0x3c, !PT ;  /* 0x0000002c0b0b5212 */ /* 0x000fc800078e3cff */
[----:B------:R-:W-:Y:S02]  /*432b0*/  @P6 LOP3.LUT R11, R11, R50, RZ, 0x3c, !PT ;  /* 0x000000320b0b6212 */ /* 0x000fe400078e3cff */
[----:B--2---:R-:W-:Y:S02]  /*432c0*/  @P1 LOP3.LUT R10, R10, R17, RZ, 0x3c, !PT ;  /* 0x000000110a0a1212 */ /* 0x004fe400078e3cff */
[----:B---3--:R-:W-:Y:S02]  /*432d0*/  @P1 LOP3.LUT R9, R9, R16, RZ, 0x3c, !PT ;  /* 0x0000001009091212 */ /* 0x008fe400078e3cff */
[----:B----4-:R-:W-:Y:S02]  /*432e0*/  @P1 LOP3.LUT R8, R8, R19, RZ, 0x3c, !PT ;  /* 0x0000001308081212 */ /* 0x010fe400078e3cff */
[----:B------:R-:W-:Y:S02]  /*432f0*/  @P1 LOP3.LUT R5, R5, R18, RZ, 0x3c, !PT ;  /* 0x0000001205051212 */ /* 0x000fe400078e3cff */
[----:B------:R-:W-:-:S02]  /*43300*/  @P2 LOP3.LUT R10, R10, R21, RZ, 0x3c, !PT ;  /* 0x000000150a0a2212 */ /* 0x000fc400078e3cff */
[----:B------:R-:W-:Y:S02]  /*43310*/  @P2 LOP3.LUT R9, R9, R20, RZ, 0x3c, !PT ;  /* 0x0000001409092212 */ /* 0x000fe400078e3cff */
[----:B------:R-:W-:Y:S02]  /*43320*/  @P2 LOP3.LUT R8, R8, R23, RZ, 0x3c, !PT ;  /* 0x0000001708082212 */ /* 0x000fe400078e3cff */
[----:B------:R-:W-:Y:S02]  /*43330*/  @P2 LOP3.LUT R5, R5, R24, RZ, 0x3c, !PT ;  /* 0x0000001805052212 */ /* 0x000fe400078e3cff */
[----:B------:R-:W-:Y:S02]  /*43340*/  @P3 LOP3.LUT R10, R10, R25, RZ, 0x3c, !PT ;  /* 0x000000190a0a3212 */ /* 0x000fe400078e3cff */
        /* <DEDUP_REMOVED lines=20> */
[----:B------:R-:W-:-:S13]  /*43490*/  R2P PR, R45.B1, 0x7f ;  /* 0x0000007f2d007804 */ /* 0x000fda0000001000 */
[----:B------:R-:W2:Y:S04]  /*434a0*/  @P0 LDG.E R17, desc[UR8][R6.64+0xa0] ;  /* 0x0000a00806110981 */ /* 0x000ea8000c1e1900 */
[----:B------:R-:W3:Y:S04]  /*434b0*/  @P0 LDG.E R16, desc[UR8][R6.64+0xa4] ;  /* 0x0000a40806100981 */ /* 0x000ee8000c1e1900 */
        /* <DEDUP_REMOVED lines=28> */
[----:B--2---:R-:W-:-:S03]  /*43680*/  @P0 LOP3.LUT R10, R10, R17, RZ, 0x3c, !PT ;  /* 0x000000110a0a0212 */ /* 0x004fc600078e3cff */
[----:B------:R-:W2:Y:S01]  /*43690*/  @P1 LDG.E R17, desc[UR8][R6.64+0xb4] ;  /* 0x0000b40806111981 */ /* 0x000ea2000c1e1900 */
[----:B---3--:R-:W-:-:S03]  /*436a0*/  @P0 LOP3.LUT R9, R9, R16, RZ, 0x3c, !PT ;  /* 0x0000001009090212 */ /* 0x008fc600078e3cff */
[----:B------:R-:W3:Y:S01]  /*436b0*/  @P1 LDG.E R16, desc[UR8][R6.64+0xb8] ;  /* 0x0000b80806101981 */ /* 0x000ee2000c1e1900 */
[----:B----4-:R-:W-:-:S03]  /*436c0*/  @P0 LOP3.LUT R8, R8, R19, RZ, 0x3c, !PT ;  /* 0x0000001308080212 */ /* 0x010fc600078e3cff */
[----:B------:R-:W4:Y:S01]  /*436d0*/  @P1 LDG.E R19, desc[UR8][R6.64+0xbc] ;  /* 0x0000bc0806131981 */ /* 0x000f22000c1e1900 */
[----:B------:R-:W-:-:S03]  /*436e0*/  @P0 LOP3.LUT R5, R5, R18, RZ, 0x3c, !PT ;  /* 0x0000001205050212 */ /* 0x000fc600078e3cff */
[----:B------:R-:W4:Y:S01]  /*436f0*/  @P1 LDG.E R18, desc[UR8][R6.64+0xc0] ;  /* 0x0000c00806121981 */ /* 0x000f22000c1e1900 */
[----:B------:R-:W-:-:S03]  /*43700*/  @P0 LOP3.LUT R11, R11, R20, RZ, 0x3c, !PT ;  /* 0x000000140b0b0212 */ /* 0x000fc600078e3cff */
[----:B------:R-:W4:Y:S01]  /*43710*/  @P1 LDG.E R20, desc[UR8][R6.64+0xc4] ;  /* 0x0000c40806141981 */ /* 0x000f22000c1e1900 */
[----:B------:R-:W-:-:S13]  /*43720*/  LOP3.LUT P0, RZ, R45, 0x8000, RZ, 0xc0, !PT ;  /* 0x000080002dff7812 */ /* 0x000fda000780c0ff */
[----:B------:R-:W4:Y:S04]  /*43730*/  @P0 LDG.E R41, desc[UR8][R6.64+0x12c] ;  /* 0x00012c0806290981 */ /* 0x000f28000c1e1900 */
[----:B------:R-:W4:Y:S04]  /*43740*/  @P0 LDG.E R52, desc[UR8][R6.64+0x130] ;  /* 0x0001300806340981 */ /* 0x000f28000c1e1900 */
[----:B------:R-:W4:Y:S04]  /*43750*/  @P0 LDG.E R43, desc[UR8][R6.64+0x134] ;  /* 0x00013408062b0981 */ /* 0x000f28000c1e1900 */
[----:B------:R-:W4:Y:S04]  /*43760*/  @P0 LDG.E R56, desc[UR8][R6.64+0x13c] ;  /* 0x00013c0806380981 */ /* 0x000f28000c1e1900 */
[----:B------:R-:W4:Y:S01]  /*43770*/  @P0 LDG.E R54, desc[UR8][R6.64+0x138] ;  /* 0x0001380806360981 */ /* 0x000f22000c1e1900 */
[----:B------:R-:W-:Y:S01]  /*43780*/  VIADD R15, R15, 0x10 ;  /* 0x000000100f0f7836 */ /* 0x000fe20000000000 */
[----:B--2---:R-:W-:-:S02]  /*43790*/  @P1 LOP3.LUT R10, R10, R17, RZ, 0x3c, !PT ;  /* 0x000000110a0a1212 */ /* 0x004fc400078e3cff */
[----:B---3--:R-:W-:Y:S02]  /*437a0*/  @P1 LOP3.LUT R9, R9, R16, RZ, 0x3c, !PT ;  /* 0x0000001009091212 */ /* 0x008fe400078e3cff */
[----:B----4-:R-:W-:Y:S02]  /*437b0*/  @P1 LOP3.LUT R8, R8, R19, RZ, 0x3c, !PT ;  /* 0x0000001308081212 */ /* 0x010fe400078e3cff */
        /* <DEDUP_REMOVED lines=12> */
[----:B------:R-:W-:Y:S02]  /*43880*/  ISETP.NE.AND P1, PT, R15, 0x20, PT ;  /* 0x000000200f00780c */ /* 0x000fe40003f25270 */
        /* <DEDUP_REMOVED lines=19> */
[----:B------:R-:W-:Y:S01]  /*439c0*/  @P0 LOP3.LUT R5, R5, R54, RZ, 0x3c, !PT ;  /* 0x0000003605050212 */ /* 0x000fe200078e3cff */
[----:B------:R-:W-:Y:S06]  /*439d0*/  @P1 BRA `(.L_x_507) ;  /* 0xfffffff4004c1947 */ /* 0x000fec000383ffff */
[----:B------:R-:W-:-:S05]  /*439e0*/  VIADD R12, R12, 0x1 ;  /* 0x000000010c0c7836 */ /* 0x000fca0000000000 */
[----:B------:R-:W-:-:S13]  /*439f0*/  ISETP.NE.AND P0, PT, R12, 0x5, PT ;  /* 0x000000050c00780c */ /* 0x000fda0003f05270 */
[----:B------:R-:W-:Y:S05]  /*43a00*/  @P0 BRA `(.L_x_508) ;  /* 0xfffffff4002c0947 */ /* 0x000fea000383ffff */
[----:B------:R-:W0:Y:S01]  /*43a10*/  LDC.64 R6, c[0x0][0x3a8] ;  /* 0x0000ea00ff067b82 */ /* 0x000e220000000a00 */
[----:B------:R-:W-:-:S04]  /*43a20*/  UIADD3 UR4, UPT, UPT, UR4, 0x1, URZ ;  /* 0x0000000104047890 */ /* 0x000fc8000fffe0ff */
[----:B------:R-:W-:Y:S01]  /*43a30*/  UISETP.GE.U32.AND UP0, UPT, UR4, UR5, UPT ;  /* 0x000000050400728c */ /* 0x000fe2000bf06070 */
[----:B0-----:R0:W-:Y:S04]  /*43a40*/  STG.E desc[UR8][R6.64+0x4], R10 ;  /* 0x0000040a06007986 */ /* 0x0011e8000c101908 */
[----:B------:R0:W-:Y:S04]  /*43a50*/  STG.E desc[UR8][R6.64+0x8], R9 ;  /* 0x0000080906007986 */ /* 0x0001e8000c101908 */
[----:B------:R0:W-:Y:S04]  /*43a60*/  STG.E desc[UR8][R6.64+0xc], R8 ;  /* 0x00000c0806007986 */ /* 0x0001e8000c101908 */
[----:B------:R0:W-:Y:S04]  /*43a70*/  STG.E desc[UR8][R6.64+0x10], R5 ;  /* 0x0000100506007986 */ /* 0x0001e8000c101908 */
[----:B------:R0:W-:Y:S01]  /*43a80*/  STG.E desc[UR8][R6.64+0x14], R11 ;  /* 0x0000140b06007986 */ /* 0x0001e2000c101908 */
[----:B------:R-:W-:Y:S05]  /*43a90*/  BRA.U !UP0, `(.L_x_509) ;  /* 0xfffffff108f87547 */ /* 0x000fea000b83ffff */
.L_x_506:
[----:B------:R-:W-:Y:S01]  /*43aa0*/  UISETP.GE.U32.AND UP0, UPT, UR6, 0x4, UPT ;  /* 0x000000040600788c */ /* 0x000fe2000bf06070 */
[----:B------:R-:W-:Y:S01]  /*43ab0*/  VIADD R0, R0, 0x1 ;  /* 0x0000000100007836 */ /* 0x000fe20000000000 */
[----:B------:R-:W-:Y:S02]  /*43ac0*/  USHF.R.U64 UR4, UR6, 0x2, UR7 ;  /* 0x0000000206047899 */ /* 0x000fe40008001207 */
[----:B------:R-:W-:Y:S02]  /*43ad0*/  UISETP.GE.U32.AND.EX UP0, UPT, UR7, URZ, UPT, UP0 ;  /* 0x000000ff0700728c */ /* 0x000fe4000bf06100 */
[----:B------:R-:W-:-:S03]  /*43ae0*/  USHF.R.U32.HI UR5, URZ, 0x2, UR7 ;  /* 0x00000002ff057899 */ /* 0x000fc60008011607 */
[----:B------:R-:W-:-:S04]  /*43af0*/  UMOV UR6, UR4 ;  /* 0x0000000400067c82 */ /* 0x000fc80008000000 */
[----:B------:R-:W-:Y:S01]  /*43b00*/  UMOV UR7, UR5 ;  /* 0x0000000500077c82 */ /* 0x000fe20008000000 */
[----:B------:R-:W-:Y:S05]  /*43b10*/  BRA.U UP0, `(.L_x_510) ;  /* 0xfffffff100bc7547 */ /* 0x000fea000b83ffff */
.L_x_505:
[----:B------:R-:W2:Y:S02]  /*43b20*/  LDCU.64 UR4, c[0x0][0x390] ;  /* 0x00007200ff0477ac */ /* 0x000ea40008000a00 */
[----:B--2---:R-:W-:-:S04]  /*43b30*/  UISETP.NE.U32.AND UP0, UPT, UR4, URZ, UPT ;  /* 0x000000ff0400728c */ /* 0x004fc8000bf05070 */
[----:B------:R-:W-:-:S09]  /*43b40*/  UISETP.NE.AND.EX UP0, UPT, UR5, URZ, UPT, UP0 ;  /* 0x000000ff0500728c */ /* 0x000fd2000bf05300 */
[----:B------:R-:W-:Y:S05]  /*43b50*/  BRA.U !UP0, `(.L_x_511) ;  /* 0x0000000d08507547 */ /* 0x000fea000b800000 */
[----:B------:R-:W-:Y:S01]  /*43b60*/  HFMA2 R0, -RZ, RZ, 0, 0 ;  /* 0x00000000ff007431 */ /* 0x000fe200000001ff */
[----:B------:R-:W2:Y:S01]  /*43b70*/  LDCU.64 UR6, c[0x0][0x390] ;  /* 0x00007200ff0677ac */ /* 0x000ea20008000a00 */
[----:B------:R-:W-:-:S05]  /*43b80*/  NOP ;  /* 0x0000000000007918 */ /* 0x000fca0000000000 */
.L_x_516:
[----:B--2---:R-:W-:-:S04]  /*43b90*/  ULOP3.LUT UR5, UR6, 0x3, URZ, 0xc0, !UPT ;  /* 0x0000000306057892 */ /* 0x004fc8000f8ec0ff */
[----:B------:R-:W-:-:S04]  /*43ba0*/  UISETP.NE.U32.AND UP0, UPT, UR5, URZ, UPT ;  /* 0x000000ff0500728c */ /* 0x000fc8000bf05070 */
[----:B------:R-:W-:-:S09]  /*43bb0*/  UISETP.NE.AND.EX UP0, UPT, URZ, URZ, UPT, UP0 ;  /* 0x000000ffff00728c */ /* 0x000fd2000bf05300 */
[----:B------:R-:W-:Y:S05]  /*43bc0*/  BRA.U !UP0, `(.L_x_512) ;  /* 0x0000000d08147547 */ /* 0x000fea000b800000 */
[----:B-1----:R-:W1:Y:S01]  /*43bd0*/  LDC.64 R2, c[0x4][0x8] ;  /* 0x01000200ff027b82 */ /* 0x002e620000000a00 */
[----:B------:R-:W-:Y:S01]  /*43be0*/  UMOV UR4, URZ ;  /* 0x000000ff00047c82 */ /* 0x000fe20008000000 */
[----:B-1----:R-:W-:-:S07]  /*43bf0*/  IMAD.WIDE.U32 R2, R0, 0xc80, R2 ;  /* 0x00000c8000027825 */ /* 0x002fce00078e0002 */
.L_x_515:
[----:B0-2---:R-:W-:Y:S02]  /*43c00*/  CS2R R10, SRZ ;  /* 0x00000000000a7805 */ /* 0x005fe4000001ff00 */
[----:B------:R-:W-:Y:S01]  /*43c10*/  CS2R R8, SRZ ;  /* 0x0000000000087805 */ /* 0x000fe2000001ff00 */
[----:B------:R-:W-:Y:S02]  /*43c20*/  IMAD.MOV.U32 R5, RZ, RZ, RZ ;  /* 0x000000ffff057224 */ /* 0x000fe400078e00ff */
[----:B------:R-:W-:-:S07]  /*43c30*/  IMAD.MOV.U32 R12, RZ, RZ, RZ ;  /* 0x000000ffff0c7224 */ /* 0x000fce00078e00ff */
.L_x_514:
[----:B------:R-:W0:Y:S02]  /*43c40*/  LDC.64 R6, c[0x0][0x3a8] ;  /* 0x0000ea00ff067b82 */ /* 0x000e240000000a00 */
[----:B0-----:R-:W-:-:S05]  /*43c50*/  IMAD.WIDE.U32 R6, R12, 0x4, R6 ;  /* 0x000000040c067825 */ /* 0x001fca00078e0006 */
[----:B------:R0:W5:Y:S01]  /*43c60*/  LDG.E R13, desc[UR8][R6.64+0x4] ;  /* 0x00000408060d7981 */ /* 0x000162000c1e1900 */
[----:B------:R-:W-:Y:S02]  /*43c70*/  IMAD.SHL.U32 R14, R12, 0x20, RZ ;  /* 0x000000200c0e7824 */ /* 0x000fe400078e00ff */
[----:B------:R-:W-:-:S07]  /*43c80*/  IMAD.MOV.U32 R15, RZ, RZ, RZ ;  /* 0x000000ffff0f7224 */ /* 0x000fce00078e00ff */
.L_x_513:
[-C--:B-----5:R-:W-:Y:S02]  /*43c90*/  SHF.R.U32.HI R45, RZ, R15.reuse, R13 ;  /* 0x0000000fff2d7219 */ /* 0x0a0fe4000001160d */
[----:B0-----:R-:W-:Y:S02]  /*43ca0*/  IADD3 R6, PT, PT, R14, R15, RZ ;  /* 0x0000000f0e067210 */ /* 0x001fe40007ffe0ff */
        /* <DEDUP_REMOVED lines=183> */
.L_x_512:
[----:B------:R-:W-:Y:S01]  /*44820*/  UISETP.GT.U32.AND UP0, UPT, UR6, 0x3, UPT ;  /* 0x000000030600788c */ /* 0x000fe2000bf04070 */
[----:B------:R-:W-:Y:S01]  /*44830*/  VIADD R0, R0, 0x1 ;  /* 0x0000000100007836 */ /* 0x000fe20000000000 */
[----:B------:R-:W-:Y:S02]  /*44840*/  USHF.R.U64 UR4, UR6, 0x2, UR7 ;  /* 0x0000000206047899 */ /* 0x000fe40008001207 */
[----:B------:R-:W-:Y:S02]  /*44850*/  UISETP.GT.U32.AND.EX UP0, UPT, UR7, URZ, UPT, UP0 ;  /* 0x000000ff0700728c */ /* 0x000fe4000bf04100 */
[----:B------:R-:W-:-:S03]  /*44860*/  USHF.R.U32.HI UR5, URZ, 0x2, UR7 ;  /* 0x00000002ff057899 */ /* 0x000fc60008011607 */
[----:B------:R-:W-:-:S04]  /*44870*/  UMOV UR6, UR4 ;  /* 0x0000000400067c82 */ /* 0x000fc80008000000 */
[----:B------:R-:W-:Y:S01]  /*44880*/  UMOV UR7, UR5 ;  /* 0x0000000500077c82 */ /* 0x000fe20008000000 */
[----:B------:R-:W-:Y:S05]  /*44890*/  BRA.U UP0, `(.L_x_516) ;  /* 0xfffffff100bc7547 */ /* 0x000fea000b83ffff */
.L_x_511:
[----:B012---:R-:W0:Y:S08]  /*448a0*/  LDC R5, c[0x0][0x390] ;  /* 0x0000e400ff057b82 */ /* 0x007e300000000800 */
[----:B------:R-:W1:Y:S01]  /*448b0*/  LDC.64 R2, c[0x0][0x3a8] ;  /* 0x0000ea00ff027b82 */ /* 0x000e620000000a00 */
[----:B0-----:R-:W-:Y:S01]  /*448c0*/  IMAD R5, R5, 0x587c5, R4 ;  /* 0x000587c505057824 */ /* 0x001fe200078e0204 */
[----:B-1----:R-:W-:Y:S04]  /*448d0*/  STG.E.64 desc[UR8][R2.64+0x18], RZ ;  /* 0x000018ff02007986 */ /* 0x002fe8000c101b08 */
[----:B------:R-:W-:Y:S04]  /*448e0*/  STG.E desc[UR8][R2.64+0x20], RZ ;  /* 0x000020ff02007986 */ /* 0x000fe8000c101908 */
[----:B------:R-:W-:Y:S04]  /*448f0*/  STG.E.64 desc[UR8][R2.64+0x28], RZ ;  /* 0x000028ff02007986 */ /* 0x000fe8000c101b08 */
[----:B------:R-:W-:Y:S01]  /*44900*/  STG.E desc[UR8][R2.64], R5 ;  /* 0x0000000502007986 */ /* 0x000fe2000c101908 */
[----:B------:R-:W-:Y:S05]  /*44910*/  EXIT ;  /* 0x000000000000794d */ /* 0x000fea0003800000 */
        .weak           $__internal_0_$__cuda_sm20_div_rn_f64_full
        .type           $__internal_0_$__cuda_sm20_div_rn_f64_full,@function
        .size           $__internal_0_$__cuda_sm20_div_rn_f64_full,(.L_x_523 - $__internal_0_$__cuda_sm20_div_rn_f64_full)
$__internal_0_$__cuda_sm20_div_rn_f64_full:
[C---:B------:R-:W-:Y:S01]  /*44920*/  FSETP.GEU.AND P0, PT, |R57|.reuse, 1.469367938527859385e-39, PT ;  /* 0x001000003900780b */ /* 0x040fe20003f0e200 */
[----:B------:R-:W-:Y:S01]  /*44930*/  IMAD.MOV.U32 R60, RZ, RZ, R58 ;  /* 0x000000ffff3c7224 */ /* 0x000fe200078e003a */
[C---:B------:R-:W-:Y:S02]  /*44940*/  LOP3.LUT R54, R57.reuse, 0x800fffff, RZ, 0xc0, !PT ;  /* 0x800fffff39367812 */ /* 0x040fe400078ec0ff */
[----:B------:R-:W-:Y:S02]  /*44950*/  MOV R10, 0x1 ;  /* 0x00000001000a7802 */ /* 0x000fe40000000f00 */
[----:B------:R-:W-:Y:S01]  /*44960*/  LOP3.LUT R55, R54, 0x3ff00000, RZ, 0xfc, !PT ;  /* 0x3ff0000036377812 */ /* 0x000fe200078efcff */
[----:B------:R-:W-:Y:S01]  /*44970*/  IMAD.MOV.U32 R54, RZ, RZ, R56 ;  /* 0x000000ffff367224 */ /* 0x000fe200078e0038 */
[----:B------:R-:W-:Y:S02]  /*44980*/  LOP3.LUT R68, R57, 0x7ff00000, RZ, 0xc0, !PT ;  /* 0x7ff0000039447812 */ /* 0x000fe400078ec0ff */
[----:B------:R-:W-:-:S03]  /*44990*/  LOP3.LUT R9, R59, 0x7ff00000, RZ, 0xc0, !PT ;  /* 0x7ff000003b097812 */ /* 0x000fc600078ec0ff */
[----:B------:R-:W-:Y:S01]  /*449a0*/  @!P0 DMUL R54, R56, 8.98846567431157953865e+307 ;  /* 0x7fe0000038368828 */ /* 0x000fe20000000000 */
[----:B------:R-:W-:-:S05]  /*449b0*/  ISETP.GE.U32.AND P1, PT, R9, R68, PT ;  /* 0x000000440900720c */ /* 0x000fca0003f26070 */
[----:B------:R-:W0:Y:S02]  /*449c0*/  MUFU.RCP64H R11, R55 ;  /* 0x00000037000b7308 */ /* 0x000e240000001800 */
[----:B0-----:R-:W-:-:S08]  /*449d0*/  DFMA R70, R10, -R54, 1 ;  /* 0x3ff000000a46742b */ /* 0x001fd00000000836 */
[----:B------:R-:W-:-:S08]  /*449e0*/  DFMA R70, R70, R70, R70 ;  /* 0x000000464646722b */ /* 0x000fd00000000046 */
[----:B------:R-:W-:Y:S01]  /*449f0*/  DFMA R70, R10, R70, R10 ;  /* 0x000000460a46722b */ /* 0x000fe2000000000a */
[----:B------:R-:W-:Y:S02]  /*44a00*/  IMAD.MOV.U32 R10, RZ, RZ, 0x1ca00000 ;  /* 0x1ca00000ff0a7424 */ /* 0x000fe400078e00ff */
[----:B------:R-:W-:-:S03]  /*44a10*/  IMAD.MOV.U32 R11, RZ, RZ, R9 ;  /* 0x000000ffff0b7224 */ /* 0x000fc600078e0009 */
[----:B------:R-:W-:Y:S02]  /*44a20*/  SEL R61, R10, 0x63400000, !P1 ;  /* 0x634000000a3d7807 */ /* 0x000fe40004800000 */
[----:B------:R-:W-:Y:S01]  /*44a30*/  DFMA R62, R70, -R54, 1 ;  /* 0x3ff00000463e742b */ /* 0x000fe20000000836 */
[----:B------:R-:W-:Y:S02]  /*44a40*/  FSETP.GEU.AND P1, PT, |R59|, 1.469367938527859385e-39, PT ;  /* 0x001000003b00780b */ /* 0x000fe40003f2e200 */
[----:B------:R-:W-:-:S05]  /*44a50*/  LOP3.LUT R61, R61, 0x800fffff, R59, 0xf8, !PT ;  /* 0x800fffff3d3d7812 */ /* 0x000fca00078ef83b */
[----:B------:R-:W-:-:S06]  /*44a60*/  DFMA R70, R70, R62, R70 ;  /* 0x0000003e4646722b */ /* 0x000fcc0000000046 */
[----:B------:R-:W-:Y:S05]  /*44a70*/  @P1 BRA `(.L_x_517) ;  /* 0x0000000000201947 */ /* 0x000fea0003800000 */
[----:B------:R-:W-:-:S04]  /*44a80*/  LOP3.LUT R62, R57, 0x7ff00000, RZ, 0xc0, !PT ;  /* 0x7ff00000393e7812 */ /* 0x000fc800078ec0ff */
[----:B------:R-:W-:Y:S01]  /*44a90*/  ISETP.GE.U32.AND P1, PT, R9, R62, PT ;  /* 0x0000003e0900720c */ /* 0x000fe20003f26070 */
[----:B------:R-:W-:-:S03]  /*44aa0*/  IMAD.MOV.U32 R62, RZ, RZ, RZ ;  /* 0x000000ffff3e7224 */ /* 0x000fc600078e00ff */
[----:B------:R-:W-:-:S04]  /*44ab0*/  SEL R11, R10, 0x63400000, !P1 ;  /* 0x634000000a0b7807 */ /* 0x000fc80004800000 */
[----:B------:R-:W-:-:S04]  /*44ac0*/  LOP3.LUT R11, R11, 0x80000000, R59, 0xf8, !PT ;  /* 0x800000000b0b7812 */ /* 0x000fc800078ef83b */
[----:B------:R-:W-:-:S06]  /*44ad0*/  LOP3.LUT R63, R11, 0x100000, RZ, 0xfc, !PT ;  /* 0x001000000b3f7812 */ /* 0x000fcc00078efcff */
[----:B------:R-:W-:-:S10]  /*44ae0*/  DFMA R60, R60, 2, -R62 ;  /* 0x400000003c3c782b */ /* 0x000fd4000000083e */
[----:B------:R-:W-:-:S07]  /*44af0*/  LOP3.LUT R11, R61, 0x7ff00000, RZ, 0xc0, !PT ;  /* 0x7ff000003d0b7812 */ /* 0x000fce00078ec0ff */
.L_x_517:
[----:B------:R-:W-:Y:S01]  /*44b00*/  @!P0 LOP3.LUT R68, R55, 0x7ff00000, RZ, 0xc0, !PT ;  /* 0x7ff0000037448812 */ /* 0x000fe200078ec0ff */
[----:B------:R-:W-:Y:S01]  /*44b10*/  DMUL R72, R70, R60 ;  /* 0x0000003c46487228 */ /* 0x000fe20000000000 */
[----:B------:R-:W-:-:S04]  /*44b20*/  IADD3 R69, PT, PT, R11, -0x1, RZ ;  /* 0xffffffff0b457810 */ /* 0x000fc80007ffe0ff */
[----:B------:R-:W-:Y:S01]  /*44b30*/  ISETP.GT.U32.AND P0, PT, R69, 0x7feffffe, PT ;  /* 0x7feffffe4500780c */ /* 0x000fe20003f04070 */
[----:B------:R-:W-:Y:S02]  /*44b40*/  VIADD R69, R68, 0xffffffff ;  /* 0xffffffff44457836 */ /* 0x000fe40000000000 */
[----:B------:R-:W-:-:S03]  /*44b50*/  DFMA R62, R72, -R54, R60 ;  /* 0x80000036483e722b */ /* 0x000fc6000000003c */
[----:B------:R-:W-:-:S05]  /*44b60*/  ISETP.GT.U32.OR P0, PT, R69, 0x7feffffe, P0 ;  /* 0x7feffffe4500780c */ /* 0x000fca0000704470 */
[----:B------:R-:W-:-:S08]  /*44b70*/  DFMA R62, R70, R62, R72 ;  /* 0x0000003e463e722b */ /* 0x000fd00000000048 */
[----:B------:R-:W-:Y:S05]  /*44b80*/  @P0 BRA `(.L_x_518) ;  /* 0x0000000000740947 */ /* 0x000fea0003800000 */
[----:B------:R-:W-:-:S04]  /*44b90*/  LOP3.LUT R58, R57, 0x7ff00000, RZ, 0xc0, !PT ;  /* 0x7ff00000393a7812 */ /* 0x000fc800078ec0ff */
[CC--:B------:R-:W-:Y:S02]  /*44ba0*/  VIADDMNMX R11, R9.reuse, -R58.reuse, 0xb9600000, !PT ;  /* 0xb9600000090b7446 */ /* 0x0c0fe4000780093a */
[----:B------:R-:W-:Y:S01]  /*44bb0*/  ISETP.GE.U32.AND P0, PT, R9, R58, PT ;  /* 0x0000003a0900720c */ /* 0x000fe20003f06070 */
[----:B------:R-:W-:Y:S01]  /*44bc0*/  IMAD.MOV.U32 R58, RZ, RZ, RZ ;  /* 0x000000ffff3a7224 */ /* 0x000fe200078e00ff */
[----:B------:R-:W-:Y:S02]  /*44bd0*/  VIMNMX R11, PT, PT, R11, 0x46a00000, PT ;  /* 0x46a000000b0b7848 */ /* 0x000fe40003fe0100 */
[----:B------:R-:W-:-:S05]  /*44be0*/  SEL R10, R10, 0x63400000, !P0 ;  /* 0x634000000a0a7807 */ /* 0x000fca0004000000 */
[----:B------:R-:W-:-:S04]  /*44bf0*/  IMAD.IADD R10, R11, 0x1, -R10 ;  /* 0x000000010b0a7824 */ /* 0x000fc800078e0a0a */
[----:B------:R-:W-:-:S06]  /*44c00*/  VIADD R59, R10, 0x7fe00000 ;  /* 0x7fe000000a3b7836 */ /* 0x000fcc0000000000 */
[----:B------:R-:W-:-:S10]  /*44c10*/  DMUL R70, R62, R58 ;  /* 0x0000003a3e467228 */ /* 0x000fd40000000000 */
[----:B------:R-:W-:-:S13]  /*44c20*/  FSETP.GTU.AND P0, PT, |R71|, 1.469367938527859385e-39, PT ;  /* 0x001000004700780b */ /* 0x000fda0003f0c200 */
[----:B------:R-:W-:Y:S05]  /*44c30*/  @P0 BRA `(.L_x_519) ;  /* 0x0000000000a80947 */ /* 0x000fea0003800000 */
[----:B------:R-:W-:Y:S01]  /*44c40*/  DFMA R54, R62, -R54, R60 ;  /* 0x800000363e36722b */ /* 0x000fe2000000003c */
[----:B------:R-:W-:-:S09]  /*44c50*/  MOV R58, RZ ;  /* 0x000000ff003a7202 */ /* 0x000fd20000000f00 */
[C---:B------:R-:W-:Y:S02]  /*44c60*/  FSETP.NEU.AND P0, PT, R55.reuse, RZ, PT ;  /* 0x000000ff3700720b */ /* 0x040fe40003f0d000 */
[----:B------:R-:W-:-:S04]  /*44c70*/  LOP3.LUT R56, R55, 0x80000000, R57, 0x48, !PT ;  /* 0x8000000037387812 */ /* 0x000fc800078e4839 */
[----:B------:R-:W-:-:S07]  /*44c80*/  LOP3.LUT R59, R56, R59, RZ, 0xfc, !PT ;  /* 0x0000003b383b7212 */ /* 0x000fce00078efcff */
[----:B------:R-:W-:Y:S05]  /*44c90*/  @!P0 BRA `(.L_x_519) ;  /* 0x0000000000908947 */ /* 0x000fea0003800000 */
[----:B------:R-:W-:Y:S01]  /*44ca0*/  IMAD.MOV R55, RZ, RZ, -R10 ;  /* 0x000000ffff377224 */ /* 0x000fe200078e0a0a */
[----:B------:R-:W-:Y:S01]  /*44cb0*/  IADD3 R10, PT, PT, -R10, -0x43300000, RZ ;  /* 0xbcd000000a0a7810 */ /* 0x000fe20007ffe1ff */
[----:B------:R-:W-:-:S06]  /*44cc0*/  IMAD.MOV.U32 R54, RZ, RZ, RZ ;  /* 0x000000ffff367224 */ /* 0x000fcc00078e00ff */
[----:B------:R-:W-:Y:S02]  /*44cd0*/  DFMA R54, R70, -R54, R62 ;  /* 0x800000364636722b */ /* 0x000fe4000000003e */
[----:B------:R-:W-:-:S08]  /*44ce0*/  DMUL.RP R62, R62, R58 ;  /* 0x0000003a3e3e7228 */ /* 0x000fd00000008000 */
[----:B------:R-:W-:Y:S02]  /*44cf0*/  FSETP.NEU.AND P0, PT, |R55|, R10, PT ;  /* 0x0000000a3700720b */ /* 0x000fe40003f0d200 */
[----:B------:R-:W-:Y:S02]  /*44d00*/  LOP3.LUT R56, R63, R56, RZ, 0x3c, !PT ;  /* 0x000000383f387212 */ /* 0x000fe400078e3cff */
[----:B------:R-:W-:Y:S02]  /*44d10*/  FSEL R10, R62, R70, !P0 ;  /* 0x000000463e0a7208 */ /* 0x000fe40004000000 */
[----:B------:R-:W-:-:S03]  /*44d20*/  FSEL R11, R56, R71, !P0 ;  /* 0x00000047380b7208 */ /* 0x000fc60004000000 */
[----:B------:R-:W-:Y:S02]  /*44d30*/  IMAD.MOV.U32 R70, RZ, RZ, R10 ;  /* 0x000000ffff467224 */ /* 0x000fe400078e000a */
[----:B------:R-:W-:Y:S01]  /*44d40*/  IMAD.MOV.U32 R71, RZ, RZ, R11 ;  /* 0x000000ffff477224 */ /* 0x000fe200078e000b */
[----:B------:R-:W-:Y:S06]  /*44d50*/  BRA `(.L_x_519) ;  /* 0x0000000000607947 */ /* 0x000fec0003800000 */
.L_x_518:
[----:B------:R-:W-:-:S14]  /*44d60*/  DSETP.NAN.AND P0, PT, R58, R58, PT ;  /* 0x0000003a3a00722a */ /* 0x000fdc0003f08000 */
[----:B------:R-:W-:Y:S05]  /*44d70*/  @P0 BRA `(.L_x_520) ;  /* 0x00000000004c0947 */ /* 0x000fea0003800000 */
[----:B------:R-:W-:-:S14]  /*44d80*/  DSETP.NAN.AND P0, PT, R56, R56, PT ;  /* 0x000000383800722a */ /* 0x000fdc0003f08000 */
[----:B------:R-:W-:Y:S05]  /*44d90*/  @P0 BRA `(.L_x_521) ;  /* 0x0000000000340947 */ /* 0x000fea0003800000 */
[----:B------:R-:W-:Y:S01]  /*44da0*/  ISETP.NE.AND P0, PT, R11, R68, PT ;  /* 0x000000440b00720c */ /* 0x000fe20003f05270 */
[----:B------:R-:W-:Y:S01]  /*44db0*/  IMAD.MOV.U32 R71, RZ, RZ, -0x80000 ;  /* 0xfff80000ff477424 */ /* 0x000fe200078e00ff */
[----:B------:R-:W-:-:S11]  /*44dc0*/  MOV R70, 0x0 ;  /* 0x0000000000467802 */ /* 0x000fd60000000f00 */
[----:B------:R-:W-:Y:S05]  /*44dd0*/  @!P0 BRA `(.L_x_519) ;  /* 0x0000000000408947 */ /* 0x000fea0003800000 */
[----:B------:R-:W-:Y:S02]  /*44de0*/  ISETP.NE.AND P0, PT, R11, 0x7ff00000, PT ;  /* 0x7ff000000b00780c */ /* 0x000fe40003f05270 */
[----:B------:R-:W-:Y:S02]  /*44df0*/  LOP3.LUT R57, R59, 0x80000000, R57, 0x48, !PT ;  /* 0x800000003b397812 */ /* 0x000fe400078e4839 */
[----:B------:R-:W-:-:S13]  /*44e00*/  ISETP.EQ.OR P0, PT, R68, RZ, !P0 ;  /* 0x000000ff4400720c */ /* 0x000fda0004702670 */
[----:B------:R-:W-:Y:S01]  /*44e10*/  @P0 LOP3.LUT R9, R57, 0x7ff00000, RZ, 0xfc, !PT ;  /* 0x7ff0000039090812 */ /* 0x000fe200078efcff */
[----:B------:R-:W-:Y:S02]  /*44e20*/  @!P0 IMAD.MOV.U32 R70, RZ, RZ, RZ ;  /* 0x000000ffff468224 */ /* 0x000fe400078e00ff */
[----:B------:R-:W-:Y:S01]  /*44e30*/  @!P0 IMAD.MOV.U32 R71, RZ, RZ, R57 ;  /* 0x000000ffff478224 */ /* 0x000fe200078e0039 */
[----:B------:R-:W-:Y:S01]  /*44e40*/  @P0 MOV R71, R9 ;  /* 0x0000000900470202 */ /* 0x000fe20000000f00 */
[----:B------:R-:W-:Y:S01]  /*44e50*/  @P0 IMAD.MOV.U32 R70, RZ, RZ, RZ ;  /* 0x000000ffff460224 */ /* 0x000fe200078e00ff */
[----:B------:R-:W-:Y:S06]  /*44e60*/  BRA `(.L_x_519) ;  /* 0x00000000001c7947 */ /* 0x000fec0003800000 */
.L_x_521:
[----:B------:R-:W-:Y:S01]  /*44e70*/  LOP3.LUT R9, R57, 0x80000, RZ, 0xfc, !PT ;  /* 0x0008000039097812 */ /* 0x000fe200078efcff */
[----:B------:R-:W-:-:S04]  /*44e80*/  IMAD.MOV.U32 R70, RZ, RZ, R56 ;  /* 0x000000ffff467224 */ /* 0x000fc800078e0038 */
[----:B------:R-:W-:Y:S01]  /*44e90*/  IMAD.MOV.U32 R71, RZ, RZ, R9 ;  /* 0x000000ffff477224 */ /* 0x000fe200078e0009 */
[----:B------:R-:W-:Y:S06]  /*44ea0*/  BRA `(.L_x_519) ;  /* 0x00000000000c7947 */ /* 0x000fec0003800000 */
.L_x_520:
[----:B------:R-:W-:Y:S01]  /*44eb0*/  LOP3.LUT R9, R59, 0x80000, RZ, 0xfc, !PT ;  /* 0x000800003b097812 */ /* 0x000fe200078efcff */
[----:B------:R-:W-:-:S04]  /*44ec0*/  IMAD.MOV.U32 R70, RZ, RZ, R58 ;  /* 0x000000ffff467224 */ /* 0x000fc800078e003a */
[----:B------:R-:W-:-:S07]  /*44ed0*/  IMAD.MOV.U32 R71, RZ, RZ, R9 ;  /* 0x000000ffff477224 */ /* 0x000fce00078e0009 */
.L_x_519:
[----:B------:R-:W-:Y:S01]  /*44ee0*/  IMAD.MOV.U32 R54, RZ, RZ, R0 ;  /* 0x000000ffff367224 */ /* 0x000fe200078e0000 */
[----:B------:R-:W-:Y:S01]  /*44ef0*/  MOV R10, R70 ;  /* 0x00000046000a7202 */ /* 0x000fe20000000f00 */
[----:B------:R-:W-:Y:S02]  /*44f00*/  IMAD.MOV.U32 R55, RZ, RZ, 0x0 ;  /* 0x00000000ff377424 */ /* 0x000fe400078e00ff */
[----:B------:R-:W-:Y:S02]  /*44f10*/  IMAD.MOV.U32 R9, RZ, RZ, R71 ;  /* 0x000000ffff097224 */ /* 0x000fe400078e0047 */
[----:B------:R-:W-:Y:S05]  /*44f20*/  RET.REL.NODEC R54 `(_Z4testyyyP19curandStateMRG32k3aP24curandStatePhilox4_32_10P17curandStateXORWOW) ;  /* 0xfffffbb036347950 */ /* 0x000fea0003c3ffff */
.L_x_522:
[----:B------:R-:W-:-:S00]  /*44f30*/  BRA `(.L_x_522) ;  /* 0xfffffffc00fc7947 */ /* 0x000fc0000383ffff */
[----:B------:R-:W-:-:S00]  /*44f40*/  NOP ;  /* 0x0000000000007918 */ /* 0x000fc00000000000 */
        /* <DEDUP_REMOVED lines=11> */
.L_x_523:


//--------------------- .nv.global.init           --------------------------
	.section	.nv.global.init,"aw",@progbits
	.align	4
.nv.global.init:
	.type		mrg32k3aM1SubSeq,@object
	.size		mrg32k3aM1SubSeq,(mrg32k3aM2SubSeq - mrg32k3aM1SubSeq)
mrg32k3aM1SubSeq:
        /*0000*/ 	.byte	0x0b, 0xcc, 0xee, 0x04, 0x73, 0x29, 0x8b, 0x6f, 0xf6, 0x53, 0x03, 0xf6, 0x23, 0xf6, 0xea, 0xda
        /* <DEDUP_REMOVED lines=125> */
	.type		mrg32k3aM2SubSeq,@object
	.size		mrg32k3aM2SubSeq,(mrg32k3aM1 - mrg32k3aM2SubSeq)
mrg32k3aM2SubSeq:
        /* <DEDUP_REMOVED lines=126> */
	.type		mrg32k3aM1,@object
	.size		mrg32k3aM1,(mrg32k3aM1Seq - mrg32k3aM1)
mrg32k3aM1:
        /* <DEDUP_REMOVED lines=144> */
	.type		mrg32k3aM1Seq,@object
	.size		mrg32k3aM1Seq,(mrg32k3aM2 - mrg32k3aM1Seq)
mrg32k3aM1Seq:
        /* <DEDUP_REMOVED lines=144> */
	.type		mrg32k3aM2,@object
	.size		mrg32k3aM2,(mrg32k3aM2Seq - mrg32k3aM2)
mrg32k3aM2:
        /* <DEDUP_REMOVED lines=144> */
	.type		mrg32k3aM2Seq,@object
	.size		mrg32k3aM2Seq,(precalc_xorwow_matrix - mrg32k3aM2Seq)
mrg32k3aM2Seq:
        /* <DEDUP_REMOVED lines=144> */
	.type		precalc_xorwow_matrix,@object
	.size		precalc_xorwow_matrix,(precalc_xorwow_offset_matrix - precalc_xorwow_matrix)
precalc_xorwow_matrix:
        /* <DEDUP_REMOVED lines=6400> */
	.type		precalc_xorwow_offset_matrix,@object
	.size		precalc_xorwow_offset_matrix,(.L_1 - precalc_xorwow_offset_matrix)
precalc_xorwow_offset_matrix:
        /* <DEDUP_REMOVED lines=6400> */
.L_1:


//--------------------- .nv.shared.reserved.0     --------------------------
	.section	.nv.shared.reserved.0,"aw",@nobits
	.weak		__nv_reservedSMEM_offset_0_alias
	.size		__nv_reservedSMEM_offset_0_alias, 0, 64
	.other		__nv_reservedSMEM_offset_0_alias,@"STO_CUDA_RESERVED_SHARED STV_DEFAULT"
__nv_reservedSMEM_offset_0_alias:
	.zero		0
	.zero		64


//--------------------- .nv.constant0._Z4testyyyP19curandStateMRG32k3aP24curandStatePhilox4_32_10P17curandStateXORWOW --------------------------
	.section	.nv.constant0._Z4testyyyP19curandStateMRG32k3aP24curandStatePhilox4_32_10P17curandStateXORWOW,"a",@progbits
	.sectionflags	@""
	.align	4
.nv.constant0._Z4testyyyP19curandStateMRG32k3aP24curandStatePhilox4_32_10P17curandStateXORWOW:
	.zero		944


//--------------------- SYMBOLS --------------------------

	.type		.nv.reservedSmem.offset0,@object
	.size		.nv.reservedSmem.offset0,0x4
